//
// Generated by NVIDIA NVVM Compiler
//
// Compiler Build ID: CL-36424714
// Cuda compilation tools, release 13.0, V13.0.88
// Based on NVVM 20.0.0
//

.version 9.0
.target sm_100
.address_size 64

	// .globl	_Z6phase1PfS_ll
.extern .shared .align 16 .b8 shared[];

.visible .entry _Z6phase1PfS_ll(
	.param .u64 .ptr .align 1 _Z6phase1PfS_ll_param_0,
	.param .u64 .ptr .align 1 _Z6phase1PfS_ll_param_1,
	.param .u64 _Z6phase1PfS_ll_param_2,
	.param .u64 _Z6phase1PfS_ll_param_3
)
{
	.reg .pred 	%p<45>;
	.reg .b32 	%r<189>;
	.reg .b32 	%f<61>;
	.reg .b64 	%rd<63>;

	ld.param.u64 	%rd27, [_Z6phase1PfS_ll_param_0];
	ld.param.u64 	%rd28, [_Z6phase1PfS_ll_param_1];
	ld.param.u64 	%rd25, [_Z6phase1PfS_ll_param_2];
	ld.param.u64 	%rd26, [_Z6phase1PfS_ll_param_3];
	cvta.to.global.u64 	%rd1, %rd27;
	cvta.to.global.u64 	%rd2, %rd28;
	mov.u32 	%r1, %ntid.x;
	mov.u32 	%r2, %ctaid.x;
	mov.u32 	%r83, %nctaid.x;
	cvt.u64.u32 	%rd3, %r83;
	and.b64  	%rd29, %rd25, -4294967296;
	setp.ne.s64 	%p1, %rd29, 0;
	@%p1 bra 	$L__BB0_2;
	cvt.u32.u64 	%r84, %rd3;
	cvt.u32.u64 	%r85, %rd25;
	div.u32 	%r86, %r85, %r84;
	cvt.u64.u32 	%rd60, %r86;
	bra.uni 	$L__BB0_3;
$L__BB0_2:
	div.s64 	%rd60, %rd25, %rd3;
$L__BB0_3:
	cvt.u32.u64 	%r3, %rd60;
	shl.b64 	%rd30, %rd26, 1;
	cvt.u32.u64 	%r10, %rd26;
	cvt.u32.u64 	%r87, %rd30;
	mul.lo.s32 	%r4, %r87, %r10;
	mov.u32 	%r88, %tid.x;
	mul.lo.s32 	%r185, %r88, %r1;
	add.s32 	%r6, %r185, %r1;
	mov.u32 	%r89, %tid.y;
	mul.lo.s32 	%r7, %r89, %r1;
	add.s32 	%r8, %r7, %r1;
	mul.lo.s32 	%r9, %r2, %r3;
	cvt.s64.s32 	%rd31, %r9;
	mul.lo.s64 	%rd7, %rd26, %rd31;
	and.b32  	%r11, %r1, 3;
	cvt.u64.u32 	%rd8, %r7;
	add.s32 	%r12, %r7, 1;
	add.s32 	%r13, %r7, 2;
	add.s32 	%r14, %r7, 3;
	mov.u32 	%r166, %r185;
$L__BB0_4:
	setp.eq.s32 	%p2, %r11, 0;
	cvt.u64.u32 	%rd32, %r166;
	add.s64 	%rd33, %rd7, %rd32;
	mul.lo.s64 	%rd11, %rd33, %rd26;
	mul.lo.s32 	%r20, %r166, %r10;
	mov.u32 	%r167, %r7;
	@%p2 bra 	$L__BB0_8;
	setp.eq.s32 	%p3, %r11, 1;
	add.s64 	%rd34, %rd11, %rd8;
	shl.b64 	%rd35, %rd34, 2;
	add.s64 	%rd12, %rd1, %rd35;
	ld.global.f32 	%f9, [%rd12];
	add.s32 	%r90, %r7, %r20;
	shl.b32 	%r91, %r90, 2;
	mov.u32 	%r92, shared;
	add.s32 	%r21, %r92, %r91;
	st.shared.f32 	[%r21], %f9;
	mov.u32 	%r167, %r12;
	@%p3 bra 	$L__BB0_8;
	setp.eq.s32 	%p4, %r11, 2;
	ld.global.f32 	%f10, [%rd12+4];
	st.shared.f32 	[%r21+4], %f10;
	mov.u32 	%r167, %r13;
	@%p4 bra 	$L__BB0_8;
	ld.global.f32 	%f11, [%rd12+8];
	st.shared.f32 	[%r21+8], %f11;
	mov.u32 	%r167, %r14;
$L__BB0_8:
	setp.lt.u32 	%p5, %r1, 4;
	@%p5 bra 	$L__BB0_10;
$L__BB0_9:
	cvt.u64.u32 	%rd36, %r167;
	add.s64 	%rd37, %rd11, %rd36;
	shl.b64 	%rd38, %rd37, 2;
	add.s64 	%rd39, %rd1, %rd38;
	ld.global.f32 	%f12, [%rd39];
	add.s32 	%r93, %r167, %r20;
	shl.b32 	%r94, %r93, 2;
	mov.u32 	%r95, shared;
	add.s32 	%r96, %r95, %r94;
	st.shared.f32 	[%r96], %f12;
	ld.global.f32 	%f13, [%rd39+4];
	st.shared.f32 	[%r96+4], %f13;
	ld.global.f32 	%f14, [%rd39+8];
	st.shared.f32 	[%r96+8], %f14;
	ld.global.f32 	%f15, [%rd39+12];
	st.shared.f32 	[%r96+12], %f15;
	add.s32 	%r167, %r167, 4;
	setp.lt.u32 	%p6, %r167, %r8;
	@%p6 bra 	$L__BB0_9;
$L__BB0_10:
	add.s32 	%r166, %r166, 1;
	setp.lt.u32 	%p7, %r166, %r6;
	@%p7 bra 	$L__BB0_4;
	shl.b32 	%r97, %r4, 2;
	mov.u32 	%r98, shared;
	add.s32 	%r15, %r98, %r97;
	setp.lt.s32 	%p8, %r3, 2;
	@%p8 bra 	$L__BB0_54;
	cvt.u32.u64 	%r100, %rd26;
	mul.lo.s32 	%r101, %r100, %r100;
	shl.b32 	%r102, %r101, 2;
	add.s32 	%r16, %r98, %r102;
	and.b32  	%r17, %r1, 7;
	and.b32  	%r18, %r1, 2040;
	and.b64  	%rd9, %rd26, 3;
	and.b64  	%rd10, %rd26, 9223372036854775804;
	mov.b32 	%r169, 1;
$L__BB0_13:
	add.s32 	%r104, %r169, %r9;
	cvt.u64.u32 	%rd40, %r104;
	mul.lo.s64 	%rd13, %rd26, %rd40;
	mov.u32 	%r170, %r185;
$L__BB0_14:
	setp.eq.s32 	%p9, %r11, 0;
	cvt.u64.u32 	%rd41, %r170;
	add.s64 	%rd42, %rd13, %rd41;
	mul.lo.s64 	%rd14, %rd42, %rd26;
	mul.lo.s32 	%r28, %r170, %r10;
	mov.u32 	%r171, %r7;
	@%p9 bra 	$L__BB0_18;
	setp.eq.s32 	%p10, %r11, 1;
	cvt.u64.u32 	%rd43, %r7;
	add.s64 	%rd44, %rd14, %rd43;
	shl.b64 	%rd45, %rd44, 2;
	add.s64 	%rd15, %rd1, %rd45;
	ld.global.f32 	%f16, [%rd15];
	add.s32 	%r105, %r7, %r28;
	shl.b32 	%r106, %r105, 2;
	add.s32 	%r29, %r16, %r106;
	st.shared.f32 	[%r29], %f16;
	mov.u32 	%r171, %r12;
	@%p10 bra 	$L__BB0_18;
	add.s32 	%r171, %r7, 2;
	setp.eq.s32 	%p11, %r11, 2;
	ld.global.f32 	%f17, [%rd15+4];
	st.shared.f32 	[%r29+4], %f17;
	@%p11 bra 	$L__BB0_18;
	add.s32 	%r171, %r7, 3;
	ld.global.f32 	%f18, [%rd15+8];
	st.shared.f32 	[%r29+8], %f18;
$L__BB0_18:
	setp.lt.u32 	%p12, %r1, 4;
	@%p12 bra 	$L__BB0_20;
$L__BB0_19:
	cvt.u64.u32 	%rd46, %r171;
	add.s64 	%rd47, %rd14, %rd46;
	shl.b64 	%rd48, %rd47, 2;
	add.s64 	%rd49, %rd1, %rd48;
	ld.global.f32 	%f19, [%rd49];
	add.s32 	%r107, %r171, %r28;
	shl.b32 	%r108, %r107, 2;
	add.s32 	%r109, %r16, %r108;
	st.shared.f32 	[%r109], %f19;
	ld.global.f32 	%f20, [%rd49+4];
	st.shared.f32 	[%r109+4], %f20;
	ld.global.f32 	%f21, [%rd49+8];
	st.shared.f32 	[%r109+8], %f21;
	ld.global.f32 	%f22, [%rd49+12];
	st.shared.f32 	[%r109+12], %f22;
	add.s32 	%r171, %r171, 4;
	setp.lt.u32 	%p13, %r171, %r8;
	@%p13 bra 	$L__BB0_19;
$L__BB0_20:
	add.s32 	%r170, %r170, 1;
	setp.lt.u32 	%p14, %r170, %r6;
	@%p14 bra 	$L__BB0_14;
	setp.gt.s64 	%p15, %rd26, 0;
	bar.sync 	0;
	mov.u32 	%r176, %r185;
	@%p15 bra 	$L__BB0_22;
	bra.uni 	$L__BB0_33;
$L__BB0_22:
	mov.u32 	%r173, %r185;
$L__BB0_23:
	mul.lo.s32 	%r37, %r173, %r10;
	mov.u32 	%r174, %r7;
$L__BB0_24:
	setp.lt.u64 	%p25, %rd26, 4;
	mov.f32 	%f60, 0f00000000;
	mov.b32 	%r175, 0;
	@%p25 bra 	$L__BB0_27;
	mov.b64 	%rd61, 0;
	mov.f32 	%f60, 0f00000000;
$L__BB0_26:
	cvt.u32.u64 	%r130, %rd61;
	mad.lo.s32 	%r131, %r130, %r10, %r174;
	shl.b32 	%r132, %r131, 2;
	mov.u32 	%r133, shared;
	add.s32 	%r134, %r133, %r132;
	ld.shared.f32 	%f26, [%r134];
	add.s32 	%r135, %r130, %r37;
	shl.b32 	%r136, %r135, 2;
	add.s32 	%r137, %r16, %r136;
	ld.shared.f32 	%f27, [%r137];
	fma.rn.f32 	%f28, %f26, %f27, %f60;
	shl.b32 	%r138, %r10, 2;
	add.s32 	%r139, %r134, %r138;
	ld.shared.f32 	%f29, [%r139];
	ld.shared.f32 	%f30, [%r137+4];
	fma.rn.f32 	%f31, %f29, %f30, %f28;
	add.s32 	%r140, %r139, %r138;
	ld.shared.f32 	%f32, [%r140];
	ld.shared.f32 	%f33, [%r137+8];
	fma.rn.f32 	%f34, %f32, %f33, %f31;
	add.s32 	%r141, %r140, %r138;
	ld.shared.f32 	%f35, [%r141];
	ld.shared.f32 	%f36, [%r137+12];
	fma.rn.f32 	%f60, %f35, %f36, %f34;
	add.s64 	%rd61, %rd61, 4;
	cvt.u32.u64 	%r175, %rd61;
	setp.ne.s64 	%p26, %rd61, %rd10;
	@%p26 bra 	$L__BB0_26;
$L__BB0_27:
	setp.eq.s64 	%p27, %rd9, 0;
	@%p27 bra 	$L__BB0_31;
	setp.eq.s64 	%p28, %rd9, 1;
	mad.lo.s32 	%r142, %r175, %r10, %r174;
	shl.b32 	%r143, %r142, 2;
	mov.u32 	%r144, shared;
	add.s32 	%r41, %r144, %r143;
	ld.shared.f32 	%f37, [%r41];
	add.s32 	%r145, %r175, %r37;
	shl.b32 	%r146, %r145, 2;
	add.s32 	%r42, %r16, %r146;
	ld.shared.f32 	%f38, [%r42];
	fma.rn.f32 	%f60, %f37, %f38, %f60;
	@%p28 bra 	$L__BB0_31;
	setp.eq.s64 	%p29, %rd9, 2;
	shl.b32 	%r43, %r10, 2;
	add.s32 	%r44, %r41, %r43;
	ld.shared.f32 	%f39, [%r44];
	ld.shared.f32 	%f40, [%r42+4];
	fma.rn.f32 	%f60, %f39, %f40, %f60;
	@%p29 bra 	$L__BB0_31;
	add.s32 	%r147, %r44, %r43;
	ld.shared.f32 	%f41, [%r147];
	ld.shared.f32 	%f42, [%r42+8];
	fma.rn.f32 	%f60, %f41, %f42, %f60;
$L__BB0_31:
	add.s32 	%r148, %r174, %r37;
	shl.b32 	%r149, %r148, 2;
	add.s32 	%r150, %r15, %r149;
	st.shared.f32 	[%r150], %f60;
	add.s32 	%r174, %r174, 1;
	setp.lt.u32 	%p30, %r174, %r8;
	@%p30 bra 	$L__BB0_24;
	add.s32 	%r173, %r173, 1;
	setp.lt.u32 	%p31, %r173, %r6;
	@%p31 bra 	$L__BB0_23;
	bra.uni 	$L__BB0_45;
$L__BB0_33:
	setp.lt.u32 	%p16, %r1, 8;
	mul.lo.s32 	%r48, %r176, %r10;
	mov.u32 	%r179, %r7;
	@%p16 bra 	$L__BB0_36;
	mov.b32 	%r178, 0;
	mov.u32 	%r179, %r7;
$L__BB0_35:
	.pragma "nounroll";
	add.s32 	%r111, %r179, %r48;
	shl.b32 	%r112, %r111, 2;
	add.s32 	%r113, %r15, %r112;
	mov.b32 	%r114, 0;
	st.shared.u32 	[%r113], %r114;
	st.shared.u32 	[%r113+4], %r114;
	st.shared.u32 	[%r113+8], %r114;
	st.shared.u32 	[%r113+12], %r114;
	st.shared.u32 	[%r113+16], %r114;
	st.shared.u32 	[%r113+20], %r114;
	st.shared.u32 	[%r113+24], %r114;
	st.shared.u32 	[%r113+28], %r114;
	add.s32 	%r179, %r179, 8;
	add.s32 	%r178, %r178, 8;
	setp.ne.s32 	%p17, %r178, %r18;
	@%p17 bra 	$L__BB0_35;
$L__BB0_36:
	setp.eq.s32 	%p18, %r17, 0;
	@%p18 bra 	$L__BB0_44;
	add.s32 	%r115, %r17, -1;
	setp.lt.u32 	%p19, %r115, 3;
	@%p19 bra 	$L__BB0_39;
	add.s32 	%r116, %r179, %r48;
	shl.b32 	%r117, %r116, 2;
	add.s32 	%r118, %r15, %r117;
	mov.b32 	%r119, 0;
	st.shared.u32 	[%r118], %r119;
	st.shared.u32 	[%r118+4], %r119;
	st.shared.u32 	[%r118+8], %r119;
	st.shared.u32 	[%r118+12], %r119;
	add.s32 	%r179, %r179, 4;
$L__BB0_39:
	@%p9 bra 	$L__BB0_44;
	setp.eq.s32 	%p21, %r11, 1;
	@%p21 bra 	$L__BB0_42;
	add.s32 	%r120, %r179, %r48;
	shl.b32 	%r121, %r120, 2;
	add.s32 	%r122, %r15, %r121;
	mov.b32 	%r123, 0;
	st.shared.u32 	[%r122], %r123;
	st.shared.u32 	[%r122+4], %r123;
	add.s32 	%r179, %r179, 2;
$L__BB0_42:
	and.b32  	%r124, %r1, 1;
	setp.eq.b32 	%p22, %r124, 1;
	not.pred 	%p23, %p22;
	@%p23 bra 	$L__BB0_44;
	add.s32 	%r125, %r179, %r48;
	shl.b32 	%r126, %r125, 2;
	add.s32 	%r127, %r15, %r126;
	mov.b32 	%r128, 0;
	st.shared.u32 	[%r127], %r128;
$L__BB0_44:
	add.s32 	%r176, %r176, 1;
	setp.lt.u32 	%p24, %r176, %r6;
	@%p24 bra 	$L__BB0_33;
$L__BB0_45:
	mov.u32 	%r182, %r185;
$L__BB0_46:
	mul.lo.s32 	%r60, %r182, %r10;
	mov.u32 	%r183, %r7;
	@%p9 bra 	$L__BB0_50;
	setp.eq.s32 	%p33, %r11, 1;
	add.s32 	%r151, %r7, %r60;
	shl.b32 	%r152, %r151, 2;
	add.s32 	%r61, %r15, %r152;
	ld.shared.f32 	%f43, [%r61];
	mov.u32 	%r153, shared;
	add.s32 	%r62, %r153, %r152;
	st.shared.f32 	[%r62], %f43;
	mov.u32 	%r183, %r12;
	@%p33 bra 	$L__BB0_50;
	add.s32 	%r183, %r7, 2;
	setp.eq.s32 	%p34, %r11, 2;
	ld.shared.f32 	%f44, [%r61+4];
	st.shared.f32 	[%r62+4], %f44;
	@%p34 bra 	$L__BB0_50;
	add.s32 	%r183, %r7, 3;
	ld.shared.f32 	%f45, [%r61+8];
	st.shared.f32 	[%r62+8], %f45;
$L__BB0_50:
	@%p12 bra 	$L__BB0_52;
$L__BB0_51:
	add.s32 	%r154, %r183, %r60;
	shl.b32 	%r155, %r154, 2;
	add.s32 	%r156, %r15, %r155;
	ld.shared.f32 	%f46, [%r156];
	mov.u32 	%r157, shared;
	add.s32 	%r158, %r157, %r155;
	st.shared.f32 	[%r158], %f46;
	ld.shared.f32 	%f47, [%r156+4];
	st.shared.f32 	[%r158+4], %f47;
	ld.shared.f32 	%f48, [%r156+8];
	st.shared.f32 	[%r158+8], %f48;
	ld.shared.f32 	%f49, [%r156+12];
	st.shared.f32 	[%r158+12], %f49;
	add.s32 	%r183, %r183, 4;
	setp.lt.u32 	%p36, %r183, %r8;
	@%p36 bra 	$L__BB0_51;
$L__BB0_52:
	add.s32 	%r182, %r182, 1;
	setp.lt.u32 	%p37, %r182, %r6;
	@%p37 bra 	$L__BB0_46;
	add.s32 	%r169, %r169, 1;
	setp.ne.s32 	%p38, %r169, %r3;
	@%p38 bra 	$L__BB0_13;
$L__BB0_54:
	bar.sync 	0;
	cvt.u64.u32 	%rd51, %r2;
	mul.lo.s64 	%rd18, %rd26, %rd51;
	mov.u32 	%r160, shared;
	add.s32 	%r161, %r97, %r160;
	add.s32 	%r70, %r161, 8;
	add.s64 	%rd19, %rd2, 8;
$L__BB0_55:
	setp.eq.s32 	%p39, %r11, 0;
	mul.lo.s32 	%r72, %r185, %r10;
	cvt.u64.u32 	%rd52, %r185;
	add.s64 	%rd53, %rd18, %rd52;
	mul.lo.s64 	%rd20, %rd53, %rd26;
	mov.u32 	%r186, %r7;
	@%p39 bra 	$L__BB0_59;
	setp.eq.s32 	%p40, %r11, 1;
	add.s32 	%r162, %r7, %r72;
	shl.b32 	%r163, %r162, 2;
	add.s32 	%r73, %r15, %r163;
	ld.shared.f32 	%f50, [%r73];
	cvt.u64.u32 	%rd54, %r7;
	add.s64 	%rd55, %rd20, %rd54;
	shl.b64 	%rd56, %rd55, 2;
	add.s64 	%rd21, %rd2, %rd56;
	st.global.f32 	[%rd21], %f50;
	mov.u32 	%r186, %r12;
	@%p40 bra 	$L__BB0_59;
	add.s32 	%r186, %r7, 2;
	setp.eq.s32 	%p41, %r11, 2;
	ld.shared.f32 	%f51, [%r73+4];
	st.global.f32 	[%rd21+4], %f51;
	@%p41 bra 	$L__BB0_59;
	add.s32 	%r186, %r7, 3;
	ld.shared.f32 	%f52, [%r73+8];
	st.global.f32 	[%rd21+8], %f52;
$L__BB0_59:
	setp.lt.u32 	%p42, %r1, 4;
	@%p42 bra 	$L__BB0_62;
	add.s32 	%r164, %r186, %r72;
	shl.b32 	%r165, %r164, 2;
	add.s32 	%r187, %r70, %r165;
	cvt.u64.u32 	%rd57, %r186;
	add.s64 	%rd58, %rd20, %rd57;
	shl.b64 	%rd59, %rd58, 2;
	add.s64 	%rd62, %rd19, %rd59;
$L__BB0_61:
	ld.shared.f32 	%f53, [%r187+-8];
	st.global.f32 	[%rd62+-8], %f53;
	ld.shared.f32 	%f54, [%r187+-4];
	st.global.f32 	[%rd62+-4], %f54;
	ld.shared.f32 	%f55, [%r187];
	st.global.f32 	[%rd62], %f55;
	ld.shared.f32 	%f56, [%r187+4];
	st.global.f32 	[%rd62+4], %f56;
	add.s32 	%r186, %r186, 4;
	add.s32 	%r187, %r187, 16;
	add.s64 	%rd62, %rd62, 16;
	setp.lt.u32 	%p43, %r186, %r8;
	@%p43 bra 	$L__BB0_61;
$L__BB0_62:
	add.s32 	%r185, %r185, 1;
	setp.lt.u32 	%p44, %r185, %r6;
	@%p44 bra 	$L__BB0_55;
	ret;

}
	// .globl	_Z6phase2PfS_ll
.visible .entry _Z6phase2PfS_ll(
	.param .u64 .ptr .align 1 _Z6phase2PfS_ll_param_0,
	.param .u64 .ptr .align 1 _Z6phase2PfS_ll_param_1,
	.param .u64 _Z6phase2PfS_ll_param_2,
	.param .u64 _Z6phase2PfS_ll_param_3
)
{
	.reg .pred 	%p<38>;
	.reg .b32 	%r<129>;
	.reg .b32 	%f<54>;
	.reg .b64 	%rd<86>;

	ld.param.u64 	%rd28, [_Z6phase2PfS_ll_param_0];
	ld.param.u64 	%rd29, [_Z6phase2PfS_ll_param_1];
	ld.param.u64 	%rd26, [_Z6phase2PfS_ll_param_2];
	ld.param.u64 	%rd27, [_Z6phase2PfS_ll_param_3];
	cvta.to.global.u64 	%rd1, %rd28;
	cvta.to.global.u64 	%rd2, %rd29;
	mov.u32 	%r1, %ntid.x;
	mov.u32 	%r61, %tid.x;
	mov.u32 	%r62, %tid.y;
	mul.lo.s64 	%rd3, %rd27, %rd27;
	mul.lo.s32 	%r2, %r61, %r1;
	add.s32 	%r3, %r2, %r1;
	mul.lo.s32 	%r4, %r62, %r1;
	add.s32 	%r5, %r4, %r1;
	cvt.u32.u64 	%r6, %rd27;
	and.b32  	%r7, %r1, 3;
	cvt.u64.u32 	%rd4, %r4;
	add.s32 	%r8, %r4, 1;
	add.s32 	%r9, %r4, 2;
	add.s32 	%r10, %r4, 3;
	mov.u32 	%r110, %r2;
$L__BB1_1:
	setp.eq.s32 	%p1, %r7, 0;
	cvt.u64.u32 	%rd30, %r110;
	mul.lo.s64 	%rd8, %rd27, %rd30;
	mul.lo.s32 	%r16, %r110, %r6;
	mov.u32 	%r111, %r4;
	@%p1 bra 	$L__BB1_5;
	setp.eq.s32 	%p2, %r7, 1;
	add.s64 	%rd31, %rd8, %rd4;
	shl.b64 	%rd32, %rd31, 2;
	add.s64 	%rd9, %rd1, %rd32;
	ld.global.f32 	%f9, [%rd9];
	add.s32 	%r63, %r4, %r16;
	shl.b32 	%r64, %r63, 2;
	mov.u32 	%r65, shared;
	add.s32 	%r17, %r65, %r64;
	st.shared.f32 	[%r17], %f9;
	add.s64 	%rd33, %rd31, %rd3;
	shl.b64 	%rd34, %rd33, 2;
	add.s64 	%rd10, %rd2, %rd34;
	st.global.f32 	[%rd10], %f9;
	mov.u32 	%r111, %r8;
	@%p2 bra 	$L__BB1_5;
	setp.eq.s32 	%p3, %r7, 2;
	ld.global.f32 	%f10, [%rd9+4];
	st.shared.f32 	[%r17+4], %f10;
	st.global.f32 	[%rd10+4], %f10;
	mov.u32 	%r111, %r9;
	@%p3 bra 	$L__BB1_5;
	ld.global.f32 	%f11, [%rd9+8];
	st.shared.f32 	[%r17+8], %f11;
	st.global.f32 	[%rd10+8], %f11;
	mov.u32 	%r111, %r10;
$L__BB1_5:
	setp.lt.u32 	%p4, %r1, 4;
	@%p4 bra 	$L__BB1_7;
$L__BB1_6:
	cvt.u64.u32 	%rd35, %r111;
	add.s64 	%rd36, %rd8, %rd35;
	shl.b64 	%rd37, %rd36, 2;
	add.s64 	%rd38, %rd1, %rd37;
	ld.global.f32 	%f12, [%rd38];
	add.s32 	%r66, %r111, %r16;
	shl.b32 	%r67, %r66, 2;
	mov.u32 	%r68, shared;
	add.s32 	%r69, %r68, %r67;
	st.shared.f32 	[%r69], %f12;
	add.s64 	%rd39, %rd36, %rd3;
	shl.b64 	%rd40, %rd39, 2;
	add.s64 	%rd41, %rd2, %rd40;
	st.global.f32 	[%rd41], %f12;
	ld.global.f32 	%f13, [%rd38+4];
	st.shared.f32 	[%r69+4], %f13;
	st.global.f32 	[%rd41+4], %f13;
	ld.global.f32 	%f14, [%rd38+8];
	st.shared.f32 	[%r69+8], %f14;
	st.global.f32 	[%rd41+8], %f14;
	ld.global.f32 	%f15, [%rd38+12];
	st.shared.f32 	[%r69+12], %f15;
	st.global.f32 	[%rd41+12], %f15;
	add.s32 	%r111, %r111, 4;
	setp.lt.u32 	%p5, %r111, %r5;
	@%p5 bra 	$L__BB1_6;
$L__BB1_7:
	add.s32 	%r110, %r110, 1;
	setp.lt.u32 	%p6, %r110, %r3;
	@%p6 bra 	$L__BB1_1;
	setp.lt.s64 	%p7, %rd26, 3;
	@%p7 bra 	$L__BB1_52;
	cvt.u32.u64 	%r70, %rd3;
	shl.b32 	%r71, %r70, 2;
	mov.u32 	%r72, shared;
	add.s32 	%r11, %r72, %r71;
	and.b32  	%r12, %r1, 7;
	and.b32  	%r13, %r1, 2040;
	and.b64  	%rd5, %rd27, 3;
	and.b64  	%rd6, %rd27, 9223372036854775804;
	shl.b64 	%rd7, %rd27, 2;
	add.s32 	%r14, %r11, 8;
	mov.b64 	%rd83, 2;
$L__BB1_10:
	add.s64 	%rd43, %rd83, -1;
	mul.lo.s64 	%rd12, %rd27, %rd43;
	mov.u32 	%r113, %r2;
$L__BB1_11:
	setp.eq.s32 	%p8, %r7, 0;
	cvt.u64.u32 	%rd44, %r113;
	add.s64 	%rd13, %rd12, %rd44;
	mul.lo.s32 	%r23, %r113, %r6;
	mov.u32 	%r114, %r4;
	@%p8 bra 	$L__BB1_15;
	setp.eq.s32 	%p9, %r7, 1;
	mad.lo.s64 	%rd45, %rd13, %rd27, %rd4;
	shl.b64 	%rd46, %rd45, 2;
	add.s64 	%rd14, %rd1, %rd46;
	ld.global.f32 	%f16, [%rd14];
	add.s32 	%r73, %r4, %r23;
	shl.b32 	%r74, %r73, 2;
	add.s32 	%r24, %r11, %r74;
	st.shared.f32 	[%r24], %f16;
	mov.u32 	%r114, %r8;
	@%p9 bra 	$L__BB1_15;
	setp.eq.s32 	%p10, %r7, 2;
	ld.global.f32 	%f17, [%rd14+4];
	st.shared.f32 	[%r24+4], %f17;
	mov.u32 	%r114, %r9;
	@%p10 bra 	$L__BB1_15;
	ld.global.f32 	%f18, [%rd14+8];
	st.shared.f32 	[%r24+8], %f18;
	mov.u32 	%r114, %r10;
$L__BB1_15:
	setp.lt.u32 	%p11, %r1, 4;
	@%p11 bra 	$L__BB1_18;
	mul.wide.u32 	%rd47, %r114, 4;
	mad.lo.s64 	%rd48, %rd7, %rd13, %rd47;
	add.s64 	%rd49, %rd1, %rd48;
	add.s64 	%rd84, %rd49, 8;
	add.s32 	%r75, %r114, %r23;
	shl.b32 	%r76, %r75, 2;
	add.s32 	%r115, %r14, %r76;
$L__BB1_17:
	ld.global.f32 	%f19, [%rd84+-8];
	st.shared.f32 	[%r115+-8], %f19;
	ld.global.f32 	%f20, [%rd84+-4];
	st.shared.f32 	[%r115+-4], %f20;
	ld.global.f32 	%f21, [%rd84];
	st.shared.f32 	[%r115], %f21;
	ld.global.f32 	%f22, [%rd84+4];
	st.shared.f32 	[%r115+4], %f22;
	add.s32 	%r114, %r114, 4;
	add.s64 	%rd84, %rd84, 16;
	add.s32 	%r115, %r115, 16;
	setp.lt.u32 	%p12, %r114, %r5;
	@%p12 bra 	$L__BB1_17;
$L__BB1_18:
	add.s32 	%r113, %r113, 1;
	setp.lt.u32 	%p13, %r113, %r3;
	@%p13 bra 	$L__BB1_11;
	setp.gt.s64 	%p14, %rd27, 0;
	bar.sync 	0;
	mul.lo.s64 	%rd18, %rd27, %rd83;
	mov.u32 	%r120, %r2;
	@%p14 bra 	$L__BB1_20;
	bra.uni 	$L__BB1_31;
$L__BB1_20:
	mov.u32 	%r117, %r2;
$L__BB1_21:
	mul.lo.s32 	%r33, %r117, %r6;
	cvt.u64.u32 	%rd68, %r117;
	add.s64 	%rd69, %rd18, %rd68;
	mul.lo.s64 	%rd19, %rd69, %rd27;
	mov.u32 	%r118, %r4;
$L__BB1_22:
	setp.lt.u64 	%p24, %rd27, 4;
	mov.f32 	%f53, 0f00000000;
	mov.b32 	%r119, 0;
	@%p24 bra 	$L__BB1_25;
	mov.b64 	%rd85, 0;
	mov.f32 	%f53, 0f00000000;
$L__BB1_24:
	cvt.u32.u64 	%r85, %rd85;
	mad.lo.s32 	%r86, %r85, %r6, %r118;
	shl.b32 	%r87, %r86, 2;
	mov.u32 	%r88, shared;
	add.s32 	%r89, %r88, %r87;
	ld.shared.f32 	%f26, [%r89];
	add.s32 	%r90, %r85, %r33;
	shl.b32 	%r91, %r90, 2;
	add.s32 	%r92, %r11, %r91;
	ld.shared.f32 	%f27, [%r92];
	fma.rn.f32 	%f28, %f26, %f27, %f53;
	shl.b32 	%r93, %r6, 2;
	add.s32 	%r94, %r89, %r93;
	ld.shared.f32 	%f29, [%r94];
	ld.shared.f32 	%f30, [%r92+4];
	fma.rn.f32 	%f31, %f29, %f30, %f28;
	add.s32 	%r95, %r94, %r93;
	ld.shared.f32 	%f32, [%r95];
	ld.shared.f32 	%f33, [%r92+8];
	fma.rn.f32 	%f34, %f32, %f33, %f31;
	add.s32 	%r96, %r95, %r93;
	ld.shared.f32 	%f35, [%r96];
	ld.shared.f32 	%f36, [%r92+12];
	fma.rn.f32 	%f53, %f35, %f36, %f34;
	add.s64 	%rd85, %rd85, 4;
	cvt.u32.u64 	%r119, %rd85;
	setp.ne.s64 	%p25, %rd85, %rd6;
	@%p25 bra 	$L__BB1_24;
$L__BB1_25:
	setp.eq.s64 	%p26, %rd5, 0;
	@%p26 bra 	$L__BB1_29;
	setp.eq.s64 	%p27, %rd5, 1;
	mad.lo.s32 	%r97, %r119, %r6, %r118;
	shl.b32 	%r98, %r97, 2;
	mov.u32 	%r99, shared;
	add.s32 	%r37, %r99, %r98;
	ld.shared.f32 	%f37, [%r37];
	add.s32 	%r100, %r119, %r33;
	shl.b32 	%r101, %r100, 2;
	add.s32 	%r38, %r11, %r101;
	ld.shared.f32 	%f38, [%r38];
	fma.rn.f32 	%f53, %f37, %f38, %f53;
	@%p27 bra 	$L__BB1_29;
	setp.eq.s64 	%p28, %rd5, 2;
	shl.b32 	%r39, %r6, 2;
	add.s32 	%r40, %r37, %r39;
	ld.shared.f32 	%f39, [%r40];
	ld.shared.f32 	%f40, [%r38+4];
	fma.rn.f32 	%f53, %f39, %f40, %f53;
	@%p28 bra 	$L__BB1_29;
	add.s32 	%r102, %r40, %r39;
	ld.shared.f32 	%f41, [%r102];
	ld.shared.f32 	%f42, [%r38+8];
	fma.rn.f32 	%f53, %f41, %f42, %f53;
$L__BB1_29:
	cvt.u64.u32 	%rd71, %r118;
	add.s64 	%rd72, %rd19, %rd71;
	shl.b64 	%rd73, %rd72, 2;
	add.s64 	%rd74, %rd2, %rd73;
	st.global.f32 	[%rd74], %f53;
	add.s32 	%r118, %r118, 1;
	setp.lt.u32 	%p29, %r118, %r5;
	@%p29 bra 	$L__BB1_22;
	add.s32 	%r117, %r117, 1;
	setp.lt.u32 	%p30, %r117, %r3;
	@%p30 bra 	$L__BB1_21;
	bra.uni 	$L__BB1_43;
$L__BB1_31:
	setp.lt.u32 	%p15, %r1, 8;
	cvt.u64.u32 	%rd50, %r120;
	add.s64 	%rd51, %rd18, %rd50;
	mul.lo.s64 	%rd22, %rd51, %rd27;
	mov.u32 	%r123, %r4;
	@%p15 bra 	$L__BB1_34;
	mov.b32 	%r122, 0;
	mov.u32 	%r123, %r4;
$L__BB1_33:
	.pragma "nounroll";
	cvt.u64.u32 	%rd52, %r123;
	add.s64 	%rd53, %rd22, %rd52;
	shl.b64 	%rd54, %rd53, 2;
	add.s64 	%rd55, %rd2, %rd54;
	mov.b32 	%r78, 0;
	st.global.u32 	[%rd55], %r78;
	st.global.u32 	[%rd55+4], %r78;
	st.global.u32 	[%rd55+8], %r78;
	st.global.u32 	[%rd55+12], %r78;
	st.global.u32 	[%rd55+16], %r78;
	st.global.u32 	[%rd55+20], %r78;
	st.global.u32 	[%rd55+24], %r78;
	st.global.u32 	[%rd55+28], %r78;
	add.s32 	%r123, %r123, 8;
	add.s32 	%r122, %r122, 8;
	setp.ne.s32 	%p16, %r122, %r13;
	@%p16 bra 	$L__BB1_33;
$L__BB1_34:
	setp.eq.s32 	%p17, %r12, 0;
	@%p17 bra 	$L__BB1_42;
	add.s32 	%r79, %r12, -1;
	setp.lt.u32 	%p18, %r79, 3;
	@%p18 bra 	$L__BB1_37;
	cvt.u64.u32 	%rd56, %r123;
	add.s64 	%rd57, %rd22, %rd56;
	shl.b64 	%rd58, %rd57, 2;
	add.s64 	%rd59, %rd2, %rd58;
	mov.b32 	%r80, 0;
	st.global.u32 	[%rd59], %r80;
	st.global.u32 	[%rd59+4], %r80;
	st.global.u32 	[%rd59+8], %r80;
	st.global.u32 	[%rd59+12], %r80;
	add.s32 	%r123, %r123, 4;
$L__BB1_37:
	@%p8 bra 	$L__BB1_42;
	setp.eq.s32 	%p20, %r7, 1;
	@%p20 bra 	$L__BB1_40;
	cvt.u64.u32 	%rd60, %r123;
	add.s64 	%rd61, %rd22, %rd60;
	shl.b64 	%rd62, %rd61, 2;
	add.s64 	%rd63, %rd2, %rd62;
	mov.b32 	%r81, 0;
	st.global.u32 	[%rd63], %r81;
	st.global.u32 	[%rd63+4], %r81;
	add.s32 	%r123, %r123, 2;
$L__BB1_40:
	and.b32  	%r82, %r1, 1;
	setp.eq.b32 	%p21, %r82, 1;
	not.pred 	%p22, %p21;
	@%p22 bra 	$L__BB1_42;
	cvt.u64.u32 	%rd64, %r123;
	add.s64 	%rd65, %rd22, %rd64;
	shl.b64 	%rd66, %rd65, 2;
	add.s64 	%rd67, %rd2, %rd66;
	mov.b32 	%r83, 0;
	st.global.u32 	[%rd67], %r83;
$L__BB1_42:
	add.s32 	%r120, %r120, 1;
	setp.lt.u32 	%p23, %r120, %r3;
	@%p23 bra 	$L__BB1_31;
$L__BB1_43:
	bar.sync 	0;
	mov.u32 	%r126, %r2;
$L__BB1_44:
	cvt.u64.u32 	%rd75, %r126;
	add.s64 	%rd76, %rd18, %rd75;
	mul.lo.s64 	%rd23, %rd76, %rd27;
	mul.lo.s32 	%r55, %r126, %r6;
	mov.u32 	%r127, %r4;
	@%p8 bra 	$L__BB1_48;
	setp.eq.s32 	%p32, %r7, 1;
	add.s64 	%rd77, %rd23, %rd4;
	shl.b64 	%rd78, %rd77, 2;
	add.s64 	%rd24, %rd2, %rd78;
	ld.global.f32 	%f43, [%rd24];
	add.s32 	%r103, %r4, %r55;
	shl.b32 	%r104, %r103, 2;
	mov.u32 	%r105, shared;
	add.s32 	%r56, %r105, %r104;
	st.shared.f32 	[%r56], %f43;
	mov.u32 	%r127, %r8;
	@%p32 bra 	$L__BB1_48;
	setp.eq.s32 	%p33, %r7, 2;
	ld.global.f32 	%f44, [%rd24+4];
	st.shared.f32 	[%r56+4], %f44;
	mov.u32 	%r127, %r9;
	@%p33 bra 	$L__BB1_48;
	ld.global.f32 	%f45, [%rd24+8];
	st.shared.f32 	[%r56+8], %f45;
	mov.u32 	%r127, %r10;
$L__BB1_48:
	@%p11 bra 	$L__BB1_50;
$L__BB1_49:
	cvt.u64.u32 	%rd79, %r127;
	add.s64 	%rd80, %rd23, %rd79;
	shl.b64 	%rd81, %rd80, 2;
	add.s64 	%rd82, %rd2, %rd81;
	ld.global.f32 	%f46, [%rd82];
	add.s32 	%r106, %r127, %r55;
	shl.b32 	%r107, %r106, 2;
	mov.u32 	%r108, shared;
	add.s32 	%r109, %r108, %r107;
	st.shared.f32 	[%r109], %f46;
	ld.global.f32 	%f47, [%rd82+4];
	st.shared.f32 	[%r109+4], %f47;
	ld.global.f32 	%f48, [%rd82+8];
	st.shared.f32 	[%r109+8], %f48;
	ld.global.f32 	%f49, [%rd82+12];
	st.shared.f32 	[%r109+12], %f49;
	add.s32 	%r127, %r127, 4;
	setp.lt.u32 	%p35, %r127, %r5;
	@%p35 bra 	$L__BB1_49;
$L__BB1_50:
	add.s32 	%r126, %r126, 1;
	setp.lt.u32 	%p36, %r126, %r3;
	@%p36 bra 	$L__BB1_44;
	add.s64 	%rd83, %rd83, 1;
	setp.gt.s64 	%p37, %rd26, %rd83;
	@%p37 bra 	$L__BB1_10;
$L__BB1_52:
	ret;

}
	// .globl	_Z6phase3PfS_S_ll
.visible .entry _Z6phase3PfS_S_ll(
	.param .u64 .ptr .align 1 _Z6phase3PfS_S_ll_param_0,
	.param .u64 .ptr .align 1 _Z6phase3PfS_S_ll_param_1,
	.param .u64 .ptr .align 1 _Z6phase3PfS_S_ll_param_2,
	.param .u64 _Z6phase3PfS_S_ll_param_3,
	.param .u64 _Z6phase3PfS_S_ll_param_4
)
{
	.reg .pred 	%p<55>;
	.reg .b32 	%r<194>;
	.reg .b32 	%f<120>;
	.reg .b64 	%rd<172>;

	ld.param.u64 	%rd43, [_Z6phase3PfS_S_ll_param_0];
	ld.param.u64 	%rd44, [_Z6phase3PfS_S_ll_param_1];
	ld.param.u64 	%rd45, [_Z6phase3PfS_S_ll_param_2];
	ld.param.u64 	%rd41, [_Z6phase3PfS_S_ll_param_3];
	ld.param.u64 	%rd42, [_Z6phase3PfS_S_ll_param_4];
	cvta.to.global.u64 	%rd1, %rd44;
	cvta.to.global.u64 	%rd2, %rd43;
	cvta.to.global.u64 	%rd3, %rd45;
	mov.u32 	%r1, %ntid.x;
	mov.u32 	%r2, %tid.x;
	mov.u32 	%r3, %tid.y;
	mov.u32 	%r4, %ctaid.x;
	mov.u32 	%r91, %nctaid.x;
	cvt.u64.u32 	%rd4, %r91;
	and.b64  	%rd46, %rd41, -4294967296;
	setp.ne.s64 	%p1, %rd46, 0;
	@%p1 bra 	$L__BB2_2;
	cvt.u32.u64 	%r92, %rd4;
	cvt.u32.u64 	%r93, %rd41;
	div.u32 	%r94, %r93, %r92;
	cvt.u64.u32 	%rd165, %r94;
	bra.uni 	$L__BB2_3;
$L__BB2_2:
	div.s64 	%rd165, %rd41, %rd4;
$L__BB2_3:
	cvt.u32.u64 	%r5, %rd165;
	mul.lo.s64 	%rd8, %rd42, %rd42;
	mul.lo.s32 	%r6, %r4, %r5;
	add.s32 	%r7, %r6, %r5;
	setp.lt.s32 	%p2, %r5, 1;
	@%p2 bra 	$L__BB2_10;
	mul.lo.s32 	%r8, %r2, %r1;
	add.s32 	%r9, %r8, %r1;
	mul.lo.s32 	%r10, %r3, %r1;
	add.s32 	%r11, %r10, %r1;
	cvt.u64.u32 	%rd47, %r4;
	mul.lo.s64 	%rd9, %rd8, %rd47;
	mov.u32 	%r167, %r6;
$L__BB2_5:
	cvt.u64.u32 	%rd48, %r167;
	mul.lo.s64 	%rd10, %rd8, %rd48;
	mov.u32 	%r168, %r8;
$L__BB2_6:
	cvt.u64.u32 	%rd49, %r168;
	mul.lo.s64 	%rd50, %rd42, %rd49;
	add.s64 	%rd11, %rd50, %rd9;
	add.s64 	%rd12, %rd50, %rd10;
	mov.u32 	%r169, %r10;
$L__BB2_7:
	cvt.u64.u32 	%rd51, %r169;
	add.s64 	%rd52, %rd11, %rd51;
	shl.b64 	%rd53, %rd52, 2;
	add.s64 	%rd54, %rd1, %rd53;
	ld.global.f32 	%f24, [%rd54];
	add.s64 	%rd55, %rd12, %rd51;
	shl.b64 	%rd56, %rd55, 2;
	add.s64 	%rd57, %rd3, %rd56;
	st.global.f32 	[%rd57], %f24;
	add.s32 	%r169, %r169, 1;
	setp.lt.u32 	%p3, %r169, %r11;
	@%p3 bra 	$L__BB2_7;
	add.s32 	%r168, %r168, 1;
	setp.lt.u32 	%p4, %r168, %r9;
	@%p4 bra 	$L__BB2_6;
	add.s32 	%r167, %r167, 1;
	setp.lt.s32 	%p5, %r167, %r7;
	@%p5 bra 	$L__BB2_5;
$L__BB2_10:
	setp.lt.s32 	%p6, %r5, 1;
	bar.sync 	0;
	@%p6 bra 	$L__BB2_50;
	cvt.u32.u64 	%r95, %rd8;
	shl.b32 	%r96, %r95, 2;
	mov.u32 	%r97, shared;
	add.s32 	%r18, %r97, %r96;
	shl.b64 	%rd58, %rd42, 1;
	cvt.u32.u64 	%r24, %rd42;
	cvt.u32.u64 	%r98, %rd58;
	mul.lo.s32 	%r99, %r98, %r24;
	shl.b32 	%r100, %r99, 2;
	add.s32 	%r19, %r97, %r100;
	mul.lo.s32 	%r20, %r2, %r1;
	add.s32 	%r21, %r20, %r1;
	mul.lo.s32 	%r22, %r3, %r1;
	add.s32 	%r23, %r22, %r1;
	cvt.u64.u32 	%rd59, %r4;
	mul.lo.s64 	%rd13, %rd42, %rd59;
	and.b32  	%r25, %r1, 7;
	and.b32  	%r26, %r1, 3;
	add.s64 	%rd14, %rd42, -1;
	and.b64  	%rd15, %rd42, 7;
	add.s64 	%rd16, %rd15, -1;
	and.b64  	%rd17, %rd42, 3;
	and.b64  	%rd18, %rd42, 9223372036854775800;
	and.b64  	%rd19, %rd42, 1;
	and.b32  	%r27, %r1, 2040;
	and.b64  	%rd20, %rd42, 9223372036854775804;
	add.s32 	%r28, %r22, 1;
	add.s32 	%r29, %r22, 2;
	mov.u32 	%r170, %r6;
$L__BB2_12:
	setp.gt.s64 	%p7, %rd42, 0;
	bar.sync 	0;
	mov.u32 	%r173, %r20;
	@%p7 bra 	$L__BB2_13;
	bra.uni 	$L__BB2_35;
$L__BB2_13:
	mov.u32 	%r171, %r20;
$L__BB2_14:
	cvt.u64.u32 	%rd64, %r171;
	cvt.u64.u32 	%rd65, %r6;
	mad.lo.s64 	%rd66, %rd42, %rd65, %rd64;
	mul.lo.s64 	%rd21, %rd66, %rd42;
	mul.lo.s64 	%rd22, %rd42, %rd64;
	mul.lo.s32 	%r32, %r171, %r24;
	mov.u32 	%r172, %r22;
$L__BB2_15:
	setp.eq.s32 	%p11, %r4, 0;
	@%p11 bra 	$L__BB2_16;
	bra.uni 	$L__BB2_24;
$L__BB2_16:
	cvt.u64.u32 	%rd143, %r172;
	add.s64 	%rd144, %rd22, %rd143;
	shl.b64 	%rd145, %rd144, 2;
	add.s64 	%rd146, %rd2, %rd145;
	ld.global.f32 	%f108, [%rd146];
$L__BB2_17:
	add.s32 	%r104, %r172, %r32;
	shl.b32 	%r105, %r104, 2;
	mov.u32 	%r106, shared;
	add.s32 	%r107, %r106, %r105;
	st.shared.f32 	[%r107], %f108;
	add.s32 	%r172, %r172, 1;
	setp.lt.u32 	%p19, %r172, %r23;
	@%p19 bra 	$L__BB2_15;
	add.s32 	%r171, %r171, 1;
	setp.lt.u32 	%p20, %r171, %r21;
	@%p20 bra 	$L__BB2_14;
$L__BB2_19:
	setp.ge.s32 	%p21, %r6, %r170;
	mov.u32 	%r176, %r6;
	@%p21 bra 	$L__BB2_41;
$L__BB2_20:
	add.s32 	%r176, %r176, 1;
	cvt.u64.u32 	%rd147, %r176;
	mul.lo.s64 	%rd35, %rd42, %rd147;
	mov.u32 	%r177, %r20;
$L__BB2_21:
	cvt.u64.u32 	%rd148, %r177;
	add.s64 	%rd149, %rd35, %rd148;
	mul.lo.s64 	%rd36, %rd149, %rd42;
	mul.lo.s32 	%r46, %r177, %r24;
	mov.u32 	%r178, %r22;
$L__BB2_22:
	cvt.u64.u32 	%rd150, %r178;
	add.s64 	%rd151, %rd36, %rd150;
	shl.b64 	%rd152, %rd151, 2;
	add.s64 	%rd153, %rd2, %rd152;
	ld.global.f32 	%f72, [%rd153];
	add.s32 	%r108, %r178, %r46;
	shl.b32 	%r109, %r108, 2;
	add.s32 	%r110, %r18, %r109;
	st.shared.f32 	[%r110], %f72;
	add.s32 	%r178, %r178, 1;
	setp.lt.u32 	%p22, %r178, %r23;
	@%p22 bra 	$L__BB2_22;
	add.s32 	%r177, %r177, 1;
	setp.lt.u32 	%p23, %r177, %r21;
	@%p23 bra 	$L__BB2_21;
	bra.uni 	$L__BB2_51;
$L__BB2_24:
	setp.lt.u64 	%p12, %rd14, 7;
	cvt.u64.u32 	%rd25, %r172;
	mov.f32 	%f108, 0f00000000;
	mov.b64 	%rd168, 0;
	@%p12 bra 	$L__BB2_27;
	mov.f32 	%f108, 0f00000000;
	mov.b64 	%rd166, 0;
$L__BB2_26:
	.pragma "nounroll";
	add.s64 	%rd69, %rd166, %rd13;
	mad.lo.s64 	%rd70, %rd69, %rd42, %rd25;
	shl.b64 	%rd71, %rd70, 2;
	add.s64 	%rd72, %rd1, %rd71;
	ld.global.f32 	%f29, [%rd72];
	add.s64 	%rd73, %rd166, %rd21;
	shl.b64 	%rd74, %rd73, 2;
	add.s64 	%rd75, %rd2, %rd74;
	ld.global.f32 	%f30, [%rd75];
	fma.rn.f32 	%f31, %f29, %f30, %f108;
	shl.b64 	%rd76, %rd42, 2;
	add.s64 	%rd77, %rd72, %rd76;
	ld.global.f32 	%f32, [%rd77];
	ld.global.f32 	%f33, [%rd75+4];
	fma.rn.f32 	%f34, %f32, %f33, %f31;
	add.s64 	%rd78, %rd77, %rd76;
	ld.global.f32 	%f35, [%rd78];
	ld.global.f32 	%f36, [%rd75+8];
	fma.rn.f32 	%f37, %f35, %f36, %f34;
	add.s64 	%rd79, %rd78, %rd76;
	ld.global.f32 	%f38, [%rd79];
	ld.global.f32 	%f39, [%rd75+12];
	fma.rn.f32 	%f40, %f38, %f39, %f37;
	add.s64 	%rd80, %rd79, %rd76;
	ld.global.f32 	%f41, [%rd80];
	ld.global.f32 	%f42, [%rd75+16];
	fma.rn.f32 	%f43, %f41, %f42, %f40;
	add.s64 	%rd81, %rd80, %rd76;
	ld.global.f32 	%f44, [%rd81];
	ld.global.f32 	%f45, [%rd75+20];
	fma.rn.f32 	%f46, %f44, %f45, %f43;
	add.s64 	%rd82, %rd81, %rd76;
	ld.global.f32 	%f47, [%rd82];
	ld.global.f32 	%f48, [%rd75+24];
	fma.rn.f32 	%f49, %f47, %f48, %f46;
	add.s64 	%rd83, %rd82, %rd76;
	ld.global.f32 	%f50, [%rd83];
	ld.global.f32 	%f51, [%rd75+28];
	fma.rn.f32 	%f108, %f50, %f51, %f49;
	add.s64 	%rd166, %rd166, 8;
	setp.eq.s64 	%p13, %rd166, %rd18;
	mov.u64 	%rd168, %rd18;
	@%p13 bra 	$L__BB2_27;
	bra.uni 	$L__BB2_26;
$L__BB2_27:
	setp.eq.s64 	%p14, %rd15, 0;
	@%p14 bra 	$L__BB2_17;
	setp.lt.u64 	%p15, %rd16, 3;
	@%p15 bra 	$L__BB2_30;
	add.s64 	%rd84, %rd168, %rd13;
	mad.lo.s64 	%rd85, %rd84, %rd42, %rd25;
	shl.b64 	%rd86, %rd85, 2;
	add.s64 	%rd87, %rd1, %rd86;
	ld.global.f32 	%f53, [%rd87];
	add.s64 	%rd88, %rd168, %rd21;
	shl.b64 	%rd89, %rd88, 2;
	add.s64 	%rd90, %rd2, %rd89;
	ld.global.f32 	%f54, [%rd90];
	fma.rn.f32 	%f55, %f53, %f54, %f108;
	add.s64 	%rd91, %rd168, 1;
	and.b64  	%rd92, %rd91, 4294967295;
	add.s64 	%rd93, %rd92, %rd13;
	mad.lo.s64 	%rd94, %rd93, %rd42, %rd25;
	shl.b64 	%rd95, %rd94, 2;
	add.s64 	%rd96, %rd1, %rd95;
	ld.global.f32 	%f56, [%rd96];
	add.s64 	%rd97, %rd92, %rd21;
	shl.b64 	%rd98, %rd97, 2;
	add.s64 	%rd99, %rd2, %rd98;
	ld.global.f32 	%f57, [%rd99];
	fma.rn.f32 	%f58, %f56, %f57, %f55;
	add.s64 	%rd100, %rd168, 2;
	and.b64  	%rd101, %rd100, 4294967295;
	add.s64 	%rd102, %rd101, %rd13;
	mad.lo.s64 	%rd103, %rd102, %rd42, %rd25;
	shl.b64 	%rd104, %rd103, 2;
	add.s64 	%rd105, %rd1, %rd104;
	ld.global.f32 	%f59, [%rd105];
	add.s64 	%rd106, %rd101, %rd21;
	shl.b64 	%rd107, %rd106, 2;
	add.s64 	%rd108, %rd2, %rd107;
	ld.global.f32 	%f60, [%rd108];
	fma.rn.f32 	%f61, %f59, %f60, %f58;
	add.s64 	%rd109, %rd168, 3;
	and.b64  	%rd110, %rd109, 4294967295;
	add.s64 	%rd111, %rd110, %rd13;
	mad.lo.s64 	%rd112, %rd111, %rd42, %rd25;
	shl.b64 	%rd113, %rd112, 2;
	add.s64 	%rd114, %rd1, %rd113;
	ld.global.f32 	%f62, [%rd114];
	add.s64 	%rd115, %rd110, %rd21;
	shl.b64 	%rd116, %rd115, 2;
	add.s64 	%rd117, %rd2, %rd116;
	ld.global.f32 	%f63, [%rd117];
	fma.rn.f32 	%f108, %f62, %f63, %f61;
	add.s64 	%rd118, %rd168, 4;
	and.b64  	%rd168, %rd118, 4294967295;
$L__BB2_30:
	setp.eq.s64 	%p16, %rd17, 0;
	@%p16 bra 	$L__BB2_17;
	setp.eq.s64 	%p17, %rd17, 1;
	@%p17 bra 	$L__BB2_33;
	add.s64 	%rd119, %rd168, %rd13;
	mad.lo.s64 	%rd120, %rd119, %rd42, %rd25;
	shl.b64 	%rd121, %rd120, 2;
	add.s64 	%rd122, %rd1, %rd121;
	ld.global.f32 	%f65, [%rd122];
	add.s64 	%rd123, %rd168, %rd21;
	shl.b64 	%rd124, %rd123, 2;
	add.s64 	%rd125, %rd2, %rd124;
	ld.global.f32 	%f66, [%rd125];
	fma.rn.f32 	%f67, %f65, %f66, %f108;
	add.s64 	%rd126, %rd168, 1;
	and.b64  	%rd127, %rd126, 4294967295;
	add.s64 	%rd128, %rd127, %rd13;
	mad.lo.s64 	%rd129, %rd128, %rd42, %rd25;
	shl.b64 	%rd130, %rd129, 2;
	add.s64 	%rd131, %rd1, %rd130;
	ld.global.f32 	%f68, [%rd131];
	add.s64 	%rd132, %rd127, %rd21;
	shl.b64 	%rd133, %rd132, 2;
	add.s64 	%rd134, %rd2, %rd133;
	ld.global.f32 	%f69, [%rd134];
	fma.rn.f32 	%f108, %f68, %f69, %f67;
	add.s64 	%rd135, %rd168, 2;
	and.b64  	%rd168, %rd135, 4294967295;
$L__BB2_33:
	setp.eq.s64 	%p18, %rd19, 0;
	@%p18 bra 	$L__BB2_17;
	add.s64 	%rd136, %rd168, %rd13;
	mad.lo.s64 	%rd137, %rd136, %rd42, %rd25;
	shl.b64 	%rd138, %rd137, 2;
	add.s64 	%rd139, %rd1, %rd138;
	ld.global.f32 	%f70, [%rd139];
	add.s64 	%rd140, %rd168, %rd21;
	shl.b64 	%rd141, %rd140, 2;
	add.s64 	%rd142, %rd2, %rd141;
	ld.global.f32 	%f71, [%rd142];
	fma.rn.f32 	%f108, %f70, %f71, %f108;
	bra.uni 	$L__BB2_17;
$L__BB2_35:
	cvt.u64.u32 	%rd60, %r173;
	mad.lo.s32 	%r101, %r173, %r24, %r22;
	shl.b32 	%r102, %r101, 2;
	mov.u32 	%r103, shared;
	add.s32 	%r174, %r103, %r102;
	cvt.u64.u32 	%rd61, %r22;
	mad.lo.s64 	%rd62, %rd42, %rd60, %rd61;
	shl.b64 	%rd63, %rd62, 2;
	add.s64 	%rd170, %rd2, %rd63;
	mov.u32 	%r175, %r22;
$L__BB2_36:
	setp.ne.s32 	%p8, %r4, 0;
	mov.f32 	%f115, 0f00000000;
	@%p8 bra 	$L__BB2_38;
	ld.global.f32 	%f115, [%rd170];
$L__BB2_38:
	st.shared.f32 	[%r174], %f115;
	add.s32 	%r175, %r175, 1;
	add.s32 	%r174, %r174, 4;
	add.s64 	%rd170, %rd170, 4;
	setp.lt.u32 	%p9, %r175, %r23;
	@%p9 bra 	$L__BB2_36;
	add.s32 	%r173, %r173, 1;
	setp.lt.u32 	%p10, %r173, %r21;
	@%p10 bra 	$L__BB2_35;
	bra.uni 	$L__BB2_19;
$L__BB2_40:
	setp.ne.s32 	%p47, %r176, %r170;
	@%p47 bra 	$L__BB2_20;
$L__BB2_41:
	cvt.u64.u32 	%rd155, %r170;
	mul.lo.s64 	%rd34, %rd42, %rd155;
	mov.u32 	%r191, %r20;
$L__BB2_42:
	setp.eq.s32 	%p48, %r26, 0;
	mul.lo.s32 	%r83, %r191, %r24;
	cvt.u64.u32 	%rd156, %r191;
	add.s64 	%rd157, %rd34, %rd156;
	mul.lo.s64 	%rd39, %rd157, %rd42;
	mov.u32 	%r192, %r22;
	@%p48 bra 	$L__BB2_46;
	setp.eq.s32 	%p49, %r26, 1;
	add.s32 	%r160, %r22, %r83;
	shl.b32 	%r161, %r160, 2;
	mov.u32 	%r162, shared;
	add.s32 	%r84, %r162, %r161;
	ld.shared.f32 	%f100, [%r84];
	cvt.u64.u32 	%rd158, %r22;
	add.s64 	%rd159, %rd39, %rd158;
	shl.b64 	%rd160, %rd159, 2;
	add.s64 	%rd40, %rd3, %rd160;
	st.global.f32 	[%rd40], %f100;
	mov.u32 	%r192, %r28;
	@%p49 bra 	$L__BB2_46;
	setp.eq.s32 	%p50, %r26, 2;
	ld.shared.f32 	%f101, [%r84+4];
	st.global.f32 	[%rd40+4], %f101;
	mov.u32 	%r192, %r29;
	@%p50 bra 	$L__BB2_46;
	add.s32 	%r192, %r22, 3;
	ld.shared.f32 	%f102, [%r84+8];
	st.global.f32 	[%rd40+8], %f102;
$L__BB2_46:
	setp.lt.u32 	%p51, %r1, 4;
	@%p51 bra 	$L__BB2_48;
$L__BB2_47:
	add.s32 	%r163, %r192, %r83;
	shl.b32 	%r164, %r163, 2;
	mov.u32 	%r165, shared;
	add.s32 	%r166, %r165, %r164;
	ld.shared.f32 	%f103, [%r166];
	cvt.u64.u32 	%rd161, %r192;
	add.s64 	%rd162, %rd39, %rd161;
	shl.b64 	%rd163, %rd162, 2;
	add.s64 	%rd164, %rd3, %rd163;
	st.global.f32 	[%rd164], %f103;
	ld.shared.f32 	%f104, [%r166+4];
	st.global.f32 	[%rd164+4], %f104;
	ld.shared.f32 	%f105, [%r166+8];
	st.global.f32 	[%rd164+8], %f105;
	ld.shared.f32 	%f106, [%r166+12];
	st.global.f32 	[%rd164+12], %f106;
	add.s32 	%r192, %r192, 4;
	setp.lt.u32 	%p52, %r192, %r23;
	@%p52 bra 	$L__BB2_47;
$L__BB2_48:
	add.s32 	%r191, %r191, 1;
	setp.lt.u32 	%p53, %r191, %r21;
	@%p53 bra 	$L__BB2_42;
	add.s32 	%r170, %r170, 1;
	setp.lt.s32 	%p54, %r170, %r7;
	@%p54 bra 	$L__BB2_12;
$L__BB2_50:
	ret;
$L__BB2_51:
	bar.sync 	0;
	mov.u32 	%r182, %r20;
	@%p7 bra 	$L__BB2_52;
	bra.uni 	$L__BB2_63;
$L__BB2_52:
	mov.u32 	%r179, %r20;
$L__BB2_53:
	mul.lo.s32 	%r51, %r179, %r24;
	mov.u32 	%r180, %r22;
$L__BB2_54:
	setp.lt.u64 	%p34, %rd14, 3;
	mov.f32 	%f119, 0f00000000;
	mov.b32 	%r181, 0;
	@%p34 bra 	$L__BB2_57;
	mov.b64 	%rd171, 0;
	mov.f32 	%f119, 0f00000000;
$L__BB2_56:
	cvt.u32.u64 	%r131, %rd171;
	mad.lo.s32 	%r132, %r131, %r24, %r180;
	shl.b32 	%r133, %r132, 2;
	mov.u32 	%r134, shared;
	add.s32 	%r135, %r134, %r133;
	ld.shared.f32 	%f76, [%r135];
	add.s32 	%r136, %r131, %r51;
	shl.b32 	%r137, %r136, 2;
	add.s32 	%r138, %r18, %r137;
	ld.shared.f32 	%f77, [%r138];
	fma.rn.f32 	%f78, %f76, %f77, %f119;
	shl.b32 	%r139, %r24, 2;
	add.s32 	%r140, %r135, %r139;
	ld.shared.f32 	%f79, [%r140];
	ld.shared.f32 	%f80, [%r138+4];
	fma.rn.f32 	%f81, %f79, %f80, %f78;
	add.s32 	%r141, %r140, %r139;
	ld.shared.f32 	%f82, [%r141];
	ld.shared.f32 	%f83, [%r138+8];
	fma.rn.f32 	%f84, %f82, %f83, %f81;
	add.s32 	%r142, %r141, %r139;
	ld.shared.f32 	%f85, [%r142];
	ld.shared.f32 	%f86, [%r138+12];
	fma.rn.f32 	%f119, %f85, %f86, %f84;
	add.s64 	%rd171, %rd171, 4;
	cvt.u32.u64 	%r181, %rd171;
	setp.ne.s64 	%p35, %rd171, %rd20;
	@%p35 bra 	$L__BB2_56;
$L__BB2_57:
	setp.eq.s64 	%p36, %rd17, 0;
	@%p36 bra 	$L__BB2_61;
	setp.eq.s64 	%p37, %rd17, 1;
	mad.lo.s32 	%r143, %r181, %r24, %r180;
	shl.b32 	%r144, %r143, 2;
	mov.u32 	%r145, shared;
	add.s32 	%r55, %r145, %r144;
	ld.shared.f32 	%f87, [%r55];
	add.s32 	%r146, %r181, %r51;
	shl.b32 	%r147, %r146, 2;
	add.s32 	%r56, %r18, %r147;
	ld.shared.f32 	%f88, [%r56];
	fma.rn.f32 	%f119, %f87, %f88, %f119;
	@%p37 bra 	$L__BB2_61;
	setp.eq.s64 	%p38, %rd17, 2;
	shl.b32 	%r57, %r24, 2;
	add.s32 	%r58, %r55, %r57;
	ld.shared.f32 	%f89, [%r58];
	ld.shared.f32 	%f90, [%r56+4];
	fma.rn.f32 	%f119, %f89, %f90, %f119;
	@%p38 bra 	$L__BB2_61;
	add.s32 	%r148, %r58, %r57;
	ld.shared.f32 	%f91, [%r148];
	ld.shared.f32 	%f92, [%r56+8];
	fma.rn.f32 	%f119, %f91, %f92, %f119;
$L__BB2_61:
	add.s32 	%r149, %r180, %r51;
	shl.b32 	%r150, %r149, 2;
	add.s32 	%r151, %r19, %r150;
	st.shared.f32 	[%r151], %f119;
	add.s32 	%r180, %r180, 1;
	setp.lt.u32 	%p39, %r180, %r23;
	@%p39 bra 	$L__BB2_54;
	add.s32 	%r179, %r179, 1;
	setp.lt.u32 	%p40, %r179, %r21;
	@%p40 bra 	$L__BB2_53;
	bra.uni 	$L__BB2_75;
$L__BB2_63:
	setp.lt.u32 	%p25, %r1, 8;
	mul.lo.s32 	%r62, %r182, %r24;
	mov.u32 	%r185, %r22;
	@%p25 bra 	$L__BB2_66;
	mov.b32 	%r184, 0;
	mov.u32 	%r185, %r22;
$L__BB2_65:
	.pragma "nounroll";
	add.s32 	%r112, %r185, %r62;
	shl.b32 	%r113, %r112, 2;
	add.s32 	%r114, %r19, %r113;
	mov.b32 	%r115, 0;
	st.shared.u32 	[%r114], %r115;
	st.shared.u32 	[%r114+4], %r115;
	st.shared.u32 	[%r114+8], %r115;
	st.shared.u32 	[%r114+12], %r115;
	st.shared.u32 	[%r114+16], %r115;
	st.shared.u32 	[%r114+20], %r115;
	st.shared.u32 	[%r114+24], %r115;
	st.shared.u32 	[%r114+28], %r115;
	add.s32 	%r185, %r185, 8;
	add.s32 	%r184, %r184, 8;
	setp.ne.s32 	%p26, %r184, %r27;
	@%p26 bra 	$L__BB2_65;
$L__BB2_66:
	setp.eq.s32 	%p27, %r25, 0;
	@%p27 bra 	$L__BB2_74;
	add.s32 	%r116, %r25, -1;
	setp.lt.u32 	%p28, %r116, 3;
	@%p28 bra 	$L__BB2_69;
	add.s32 	%r117, %r185, %r62;
	shl.b32 	%r118, %r117, 2;
	add.s32 	%r119, %r19, %r118;
	mov.b32 	%r120, 0;
	st.shared.u32 	[%r119], %r120;
	st.shared.u32 	[%r119+4], %r120;
	st.shared.u32 	[%r119+8], %r120;
	st.shared.u32 	[%r119+12], %r120;
	add.s32 	%r185, %r185, 4;
$L__BB2_69:
	setp.eq.s32 	%p29, %r26, 0;
	@%p29 bra 	$L__BB2_74;
	setp.eq.s32 	%p30, %r26, 1;
	@%p30 bra 	$L__BB2_72;
	add.s32 	%r121, %r185, %r62;
	shl.b32 	%r122, %r121, 2;
	add.s32 	%r123, %r19, %r122;
	mov.b32 	%r124, 0;
	st.shared.u32 	[%r123], %r124;
	st.shared.u32 	[%r123+4], %r124;
	add.s32 	%r185, %r185, 2;
$L__BB2_72:
	and.b32  	%r125, %r1, 1;
	setp.eq.b32 	%p31, %r125, 1;
	not.pred 	%p32, %p31;
	@%p32 bra 	$L__BB2_74;
	add.s32 	%r126, %r185, %r62;
	shl.b32 	%r127, %r126, 2;
	add.s32 	%r128, %r19, %r127;
	mov.b32 	%r129, 0;
	st.shared.u32 	[%r128], %r129;
$L__BB2_74:
	add.s32 	%r182, %r182, 1;
	setp.lt.u32 	%p33, %r182, %r21;
	@%p33 bra 	$L__BB2_63;
$L__BB2_75:
	mov.u32 	%r188, %r20;
$L__BB2_76:
	setp.eq.s32 	%p41, %r26, 0;
	mul.lo.s32 	%r74, %r188, %r24;
	mov.u32 	%r189, %r22;
	@%p41 bra 	$L__BB2_80;
	setp.eq.s32 	%p42, %r26, 1;
	add.s32 	%r152, %r22, %r74;
	shl.b32 	%r153, %r152, 2;
	add.s32 	%r75, %r19, %r153;
	ld.shared.f32 	%f93, [%r75];
	mov.u32 	%r154, shared;
	add.s32 	%r76, %r154, %r153;
	st.shared.f32 	[%r76], %f93;
	mov.u32 	%r189, %r28;
	@%p42 bra 	$L__BB2_80;
	setp.eq.s32 	%p43, %r26, 2;
	ld.shared.f32 	%f94, [%r75+4];
	st.shared.f32 	[%r76+4], %f94;
	mov.u32 	%r189, %r29;
	@%p43 bra 	$L__BB2_80;
	add.s32 	%r189, %r22, 3;
	ld.shared.f32 	%f95, [%r75+8];
	st.shared.f32 	[%r76+8], %f95;
$L__BB2_80:
	setp.lt.u32 	%p44, %r1, 4;
	@%p44 bra 	$L__BB2_82;
$L__BB2_81:
	add.s32 	%r155, %r189, %r74;
	shl.b32 	%r156, %r155, 2;
	add.s32 	%r157, %r19, %r156;
	ld.shared.f32 	%f96, [%r157];
	mov.u32 	%r158, shared;
	add.s32 	%r159, %r158, %r156;
	st.shared.f32 	[%r159], %f96;
	ld.shared.f32 	%f97, [%r157+4];
	st.shared.f32 	[%r159+4], %f97;
	ld.shared.f32 	%f98, [%r157+8];
	st.shared.f32 	[%r159+8], %f98;
	ld.shared.f32 	%f99, [%r157+12];
	st.shared.f32 	[%r159+12], %f99;
	add.s32 	%r189, %r189, 4;
	setp.lt.u32 	%p45, %r189, %r23;
	@%p45 bra 	$L__BB2_81;
$L__BB2_82:
	add.s32 	%r188, %r188, 1;
	setp.lt.u32 	%p46, %r188, %r21;
	@%p46 bra 	$L__BB2_76;
	bra.uni 	$L__BB2_40;

}


// ===== COMPILED SASS (sm_100) =====

	.target	sm_100

	.elftype	@"ET_EXEC"


//--------------------- .note.nv.tkinfo           --------------------------
	.section	.note.nv.tkinfo,"",@"SHT_NOTE"
	.sectionflags	@"SHF_NOTE_NV_TKINFO"
	.tkinfo
        /*0018*/ 	.word	0x00000002
        /*0030*/ 	.string	""
        /*0030*/ 	.string	"ptxas"
        /*0030*/ 	.string	"Cuda compilation tools, release 13.0, V13.0.88"
        /*0030*/ 	.string	"Build cuda_13.0.r13.0/compiler.36424714_0"
        /*0030*/ 	.string	"-arch sm_100 -m 64 "



//--------------------- .note.nv.cuinfo           --------------------------
	.section	.note.nv.cuinfo,"",@"SHT_NOTE"
	.sectionflags	@"SHF_NOTE_NV_CUINFO"
        /*0018*/ 	.short	0x0002
        /*001a*/ 	.short	0x0064
        /*001c*/ 	.short	0x0082
	.zero		2


//--------------------- .nv.info                  --------------------------
	.section	.nv.info,"",@"SHT_CUDA_INFO"
	.align	4


	//----- nvinfo : EIATTR_REGCOUNT
	.align		4
        /*0000*/ 	.byte	0x04, 0x2f
        /*0002*/ 	.short	(.L_1 - .L_0)
	.align		4
.L_0:
        /*0004*/ 	.word	index@(_Z6phase1PfS_ll)
        /*0008*/ 	.word	0x00000020


	//----- nvinfo : EIATTR_FRAME_SIZE
	.align		4
.L_1:
        /*000c*/ 	.byte	0x04, 0x11
        /*000e*/ 	.short	(.L_3 - .L_2)
	.align		4
.L_2:
        /*0010*/ 	.word	index@($__internal_1_$__cuda_sm20_div_s64)
        /*0014*/ 	.word	0x00000000


	//----- nvinfo : EIATTR_FRAME_SIZE
	.align		4
.L_3:
        /*0018*/ 	.byte	0x04, 0x11
        /*001a*/ 	.short	(.L_5 - .L_4)
	.align		4
.L_4:
        /*001c*/ 	.word	index@(_Z6phase1PfS_ll)
        /*0020*/ 	.word	0x00000000


	//----- nvinfo : EIATTR_REGCOUNT
	.align		4
.L_5:
        /*0024*/ 	.byte	0x04, 0x2f
        /*0026*/ 	.short	(.L_7 - .L_6)
	.align		4
.L_6:
        /*0028*/ 	.word	index@(_Z6phase2PfS_ll)
        /*002c*/ 	.word	0x00000020


	//----- nvinfo : EIATTR_FRAME_SIZE
	.align		4
.L_7:
        /*0030*/ 	.byte	0x04, 0x11
        /*0032*/ 	.short	(.L_9 - .L_8)
	.align		4
.L_8:
        /*0034*/ 	.word	index@(_Z6phase2PfS_ll)
        /*0038*/ 	.word	0x00000000


	//----- nvinfo : EIATTR_REGCOUNT
	.align		4
.L_9:
        /*003c*/ 	.byte	0x04, 0x2f
        /*003e*/ 	.short	(.L_11 - .L_10)
	.align		4
.L_10:
        /*0040*/ 	.word	index@(_Z6phase3PfS_S_ll)
        /*0044*/ 	.word	0x00000020


	//----- nvinfo : EIATTR_FRAME_SIZE
	.align		4
.L_11:
        /*0048*/ 	.byte	0x04, 0x11
        /*004a*/ 	.short	(.L_13 - .L_12)
	.align		4
.L_12:
        /*004c*/ 	.word	index@($__internal_0_$__cuda_sm20_div_s64)
        /*0050*/ 	.word	0x00000000


	//----- nvinfo : EIATTR_FRAME_SIZE
	.align		4
.L_13:
        /*0054*/ 	.byte	0x04, 0x11
        /*0056*/ 	.short	(.L_15 - .L_14)
	.align		4
.L_14:
        /*0058*/ 	.word	index@(_Z6phase3PfS_S_ll)
        /*005c*/ 	.word	0x00000000


	//----- nvinfo : EIATTR_MIN_STACK_SIZE
	.align		4
.L_15:
        /*0060*/ 	.byte	0x04, 0x12
        /*0062*/ 	.short	(.L_17 - .L_16)
	.align		4
.L_16:
        /*0064*/ 	.word	index@(_Z6phase3PfS_S_ll)
        /*0068*/ 	.word	0x00000000


	//----- nvinfo : EIATTR_MIN_STACK_SIZE
	.align		4
.L_17:
        /*006c*/ 	.byte	0x04, 0x12
        /*006e*/ 	.short	(.L_19 - .L_18)
	.align		4
.L_18:
        /*0070*/ 	.word	index@(_Z6phase2PfS_ll)
        /*0074*/ 	.word	0x00000000


	//----- nvinfo : EIATTR_MIN_STACK_SIZE
	.align		4
.L_19:
        /*0078*/ 	.byte	0x04, 0x12
        /*007a*/ 	.short	(.L_21 - .L_20)
	.align		4
.L_20:
        /*007c*/ 	.word	index@(_Z6phase1PfS_ll)
        /*0080*/ 	.word	0x00000000
.L_21:


//--------------------- .nv.compat                --------------------------
	.section	.nv.compat,"",@"SHT_CUDA_COMPAT_INFO"
	.align	4
        /*0000*/ 	.byte	0x02, 0x09, 0x00, 0x00, 0x02, 0x02, 0x01, 0x00, 0x02, 0x05, 0x05, 0x00, 0x03, 0x07, 0x01, 0x01
        /*0010*/ 	.byte	0x02, 0x03, 0x00, 0x00, 0x02, 0x06, 0x01, 0x00, 0x04, 0x0b, 0x08, 0x00, 0x09, 0x00, 0x00, 0x00
        /*0020*/ 	.byte	0x00, 0x00, 0x00, 0x00


//--------------------- .nv.info._Z6phase3PfS_S_ll --------------------------
	.section	.nv.info._Z6phase3PfS_S_ll,"",@"SHT_CUDA_INFO"
	.sectionflags	@""
	.align	4


	//----- nvinfo : EIATTR_CUDA_API_VERSION
	.align		4
        /*0000*/ 	.byte	0x04, 0x37
        /*0002*/ 	.short	(.L_23 - .L_22)
.L_22:
        /*0004*/ 	.word	0x00000082


	//----- nvinfo : EIATTR_KPARAM_INFO
	.align		4
.L_23:
        /*0008*/ 	.byte	0x04, 0x17
        /*000a*/ 	.short	(.L_25 - .L_24)
.L_24:
        /*000c*/ 	.word	0x00000000
        /*0010*/ 	.short	0x0004
        /*0012*/ 	.short	0x0020
        /*0014*/ 	.byte	0x00, 0xf0, 0x21, 0x00


	//----- nvinfo : EIATTR_KPARAM_INFO
	.align		4
.L_25:
        /*0018*/ 	.byte	0x04, 0x17
        /*001a*/ 	.short	(.L_27 - .L_26)
.L_26:
        /*001c*/ 	.word	0x00000000
        /*0020*/ 	.short	0x0003
        /*0022*/ 	.short	0x0018
        /*0024*/ 	.byte	0x00, 0xf0, 0x21, 0x00


	//----- nvinfo : EIATTR_KPARAM_INFO
	.align		4
.L_27:
        /*0028*/ 	.byte	0x04, 0x17
        /*002a*/ 	.short	(.L_29 - .L_28)
.L_28:
        /*002c*/ 	.word	0x00000000
        /*0030*/ 	.short	0x0002
        /*0032*/ 	.short	0x0010
        /*0034*/ 	.byte	0x00, 0xf5, 0x21, 0x00


	//----- nvinfo : EIATTR_KPARAM_INFO
	.align		4
.L_29:
        /*0038*/ 	.byte	0x04, 0x17
        /*003a*/ 	.short	(.L_31 - .L_30)
.L_30:
        /*003c*/ 	.word	0x00000000
        /*0040*/ 	.short	0x0001
        /*0042*/ 	.short	0x0008
        /*0044*/ 	.byte	0x00, 0xf5, 0x21, 0x00


	//----- nvinfo : EIATTR_KPARAM_INFO
	.align		4
.L_31:
        /*0048*/ 	.byte	0x04, 0x17
        /*004a*/ 	.short	(.L_33 - .L_32)
.L_32:
        /*004c*/ 	.word	0x00000000
        /*0050*/ 	.short	0x0000
        /*0052*/ 	.short	0x0000
        /*0054*/ 	.byte	0x00, 0xf5, 0x21, 0x00


	//----- nvinfo : EIATTR_SPARSE_MMA_MASK
	.align		4
.L_33:
        /*0058*/ 	.byte	0x03, 0x50
        /*005a*/ 	.short	0x0000


	//----- nvinfo : EIATTR_MAXREG_COUNT
	.align		4
        /*005c*/ 	.byte	0x03, 0x1b
        /*005e*/ 	.short	0x00ff


	//----- nvinfo : EIATTR_NUM_BARRIERS
	.align		4
        /*0060*/ 	.byte	0x02, 0x4c
        /*0062*/ 	.byte	0x01
	.zero		1


	//----- nvinfo : EIATTR_MERCURY_ISA_VERSION
	.align		4
        /*0064*/ 	.byte	0x03, 0x5f
        /*0066*/ 	.short	0x0101


	//----- nvinfo : EIATTR_VRC_CTA_INIT_COUNT
	.align		4
        /*0068*/ 	.byte	0x02, 0x4a
	.zero		1
	.zero		1


	//----- nvinfo : EIATTR_EXIT_INSTR_OFFSETS
	.align		4
        /*006c*/ 	.byte	0x04, 0x1c
        /*006e*/ 	.short	(.L_35 - .L_34)


	//   ....[0]....
.L_34:
        /*0070*/ 	.word	0x00000640


	//   ....[1]....
        /*0074*/ 	.word	0x00005000


	//----- nvinfo : EIATTR_CRS_STACK_SIZE
	.align		4
.L_35:
        /*0078*/ 	.byte	0x04, 0x1e
        /*007a*/ 	.short	(.L_37 - .L_36)
.L_36:
        /*007c*/ 	.word	0x00000000


	//----- nvinfo : EIATTR_CBANK_PARAM_SIZE
	.align		4
.L_37:
        /*0080*/ 	.byte	0x03, 0x19
        /*0082*/ 	.short	0x0028


	//----- nvinfo : EIATTR_PARAM_CBANK
	.align		4
        /*0084*/ 	.byte	0x04, 0x0a
        /*0086*/ 	.short	(.L_39 - .L_38)
	.align		4
.L_38:
        /*0088*/ 	.word	index@(.nv.constant0._Z6phase3PfS_S_ll)
        /*008c*/ 	.short	0x0380
        /*008e*/ 	.short	0x0028


	//----- nvinfo : EIATTR_SW_WAR
	.align		4
.L_39:
        /*0090*/ 	.byte	0x04, 0x36
        /*0092*/ 	.short	(.L_41 - .L_40)
.L_40:
        /*0094*/ 	.word	0x00000008
.L_41:


//--------------------- .nv.info._Z6phase2PfS_ll  --------------------------
	.section	.nv.info._Z6phase2PfS_ll,"",@"SHT_CUDA_INFO"
	.sectionflags	@""
	.align	4


	//----- nvinfo : EIATTR_CUDA_API_VERSION
	.align		4
        /*0000*/ 	.byte	0x04, 0x37
        /*0002*/ 	.short	(.L_43 - .L_42)
.L_42:
        /*0004*/ 	.word	0x00000082


	//----- nvinfo : EIATTR_KPARAM_INFO
	.align		4
.L_43:
        /*0008*/ 	.byte	0x04, 0x17
        /*000a*/ 	.short	(.L_45 - .L_44)
.L_44:
        /*000c*/ 	.word	0x00000000
        /*0010*/ 	.short	0x0003
        /*0012*/ 	.short	0x0018
        /*0014*/ 	.byte	0x00, 0xf0, 0x21, 0x00


	//----- nvinfo : EIATTR_KPARAM_INFO
	.align		4
.L_45:
        /*0018*/ 	.byte	0x04, 0x17
        /*001a*/ 	.short	(.L_47 - .L_46)
.L_46:
        /*001c*/ 	.word	0x00000000
        /*0020*/ 	.short	0x0002
        /*0022*/ 	.short	0x0010
        /*0024*/ 	.byte	0x00, 0xf0, 0x21, 0x00


	//----- nvinfo : EIATTR_KPARAM_INFO
	.align		4
.L_47:
        /*0028*/ 	.byte	0x04, 0x17
        /*002a*/ 	.short	(.L_49 - .L_48)
.L_48:
        /*002c*/ 	.word	0x00000000
        /*0030*/ 	.short	0x0001
        /*0032*/ 	.short	0x0008
        /*0034*/ 	.byte	0x00, 0xf5, 0x21, 0x00


	//----- nvinfo : EIATTR_KPARAM_INFO
	.align		4
.L_49:
        /*0038*/ 	.byte	0x04, 0x17
        /*003a*/ 	.short	(.L_51 - .L_50)
.L_50:
        /*003c*/ 	.word	0x00000000
        /*0040*/ 	.short	0x0000
        /*0042*/ 	.short	0x0000
        /*0044*/ 	.byte	0x00, 0xf5, 0x21, 0x00


	//----- nvinfo : EIATTR_SPARSE_MMA_MASK
	.align		4
.L_51:
        /*0048*/ 	.byte	0x03, 0x50
        /*004a*/ 	.short	0x0000


	//----- nvinfo : EIATTR_MAXREG_COUNT
	.align		4
        /*004c*/ 	.byte	0x03, 0x1b
        /*004e*/ 	.short	0x00ff


	//----- nvinfo : EIATTR_NUM_BARRIERS
	.align		4
        /*0050*/ 	.byte	0x02, 0x4c
        /*0052*/ 	.byte	0x01
	.zero		1


	//----- nvinfo : EIATTR_MERCURY_ISA_VERSION
	.align		4
        /*0054*/ 	.byte	0x03, 0x5f
        /*0056*/ 	.short	0x0101


	//----- nvinfo : EIATTR_VRC_CTA_INIT_COUNT
	.align		4
        /*0058*/ 	.byte	0x02, 0x4a
	.zero		1
	.zero		1


	//----- nvinfo : EIATTR_EXIT_INSTR_OFFSETS
	.align		4
        /*005c*/ 	.byte	0x04, 0x1c
        /*005e*/ 	.short	(.L_53 - .L_52)


	//   ....[0]....
.L_52:
        /*0060*/ 	.word	0x00000630


	//   ....[1]....
        /*0064*/ 	.word	0x00003530


	//----- nvinfo : EIATTR_CRS_STACK_SIZE
	.align		4
.L_53:
        /*0068*/ 	.byte	0x04, 0x1e
        /*006a*/ 	.short	(.L_55 - .L_54)
.L_54:
        /*006c*/ 	.word	0x00000000


	//----- nvinfo : EIATTR_CBANK_PARAM_SIZE
	.align		4
.L_55:
        /*0070*/ 	.byte	0x03, 0x19
        /*0072*/ 	.short	0x0020


	//----- nvinfo : EIATTR_PARAM_CBANK
	.align		4
        /*0074*/ 	.byte	0x04, 0x0a
        /*0076*/ 	.short	(.L_57 - .L_56)
	.align		4
.L_56:
        /*0078*/ 	.word	index@(.nv.constant0._Z6phase2PfS_ll)
        /*007c*/ 	.short	0x0380
        /*007e*/ 	.short	0x0020


	//----- nvinfo : EIATTR_SW_WAR
	.align		4
.L_57:
        /*0080*/ 	.byte	0x04, 0x36
        /*0082*/ 	.short	(.L_59 - .L_58)
.L_58:
        /*0084*/ 	.word	0x00000008
.L_59:


//--------------------- .nv.info._Z6phase1PfS_ll  --------------------------
	.section	.nv.info._Z6phase1PfS_ll,"",@"SHT_CUDA_INFO"
	.sectionflags	@""
	.align	4


	//----- nvinfo : EIATTR_CUDA_API_VERSION
	.align		4
        /*0000*/ 	.byte	0x04, 0x37
        /*0002*/ 	.short	(.L_61 - .L_60)
.L_60:
        /*0004*/ 	.word	0x00000082


	//----- nvinfo : EIATTR_KPARAM_INFO
	.align		4
.L_61:
        /*0008*/ 	.byte	0x04, 0x17
        /*000a*/ 	.short	(.L_63 - .L_62)
.L_62:
        /*000c*/ 	.word	0x00000000
        /*0010*/ 	.short	0x0003
        /*0012*/ 	.short	0x0018
        /*0014*/ 	.byte	0x00, 0xf0, 0x21, 0x00


	//----- nvinfo : EIATTR_KPARAM_INFO
	.align		4
.L_63:
        /*0018*/ 	.byte	0x04, 0x17
        /*001a*/ 	.short	(.L_65 - .L_64)
.L_64:
        /*001c*/ 	.word	0x00000000
        /*0020*/ 	.short	0x0002
        /*0022*/ 	.short	0x0010
        /*0024*/ 	.byte	0x00, 0xf0, 0x21, 0x00


	//----- nvinfo : EIATTR_KPARAM_INFO
	.align		4
.L_65:
        /*0028*/ 	.byte	0x04, 0x17
        /*002a*/ 	.short	(.L_67 - .L_66)
.L_66:
        /*002c*/ 	.word	0x00000000
        /*0030*/ 	.short	0x0001
        /*0032*/ 	.short	0x0008
        /*0034*/ 	.byte	0x00, 0xf5, 0x21, 0x00


	//----- nvinfo : EIATTR_KPARAM_INFO
	.align		4
.L_67:
        /*0038*/ 	.byte	0x04, 0x17
        /*003a*/ 	.short	(.L_69 - .L_68)
.L_68:
        /*003c*/ 	.word	0x00000000
        /*0040*/ 	.short	0x0000
        /*0042*/ 	.short	0x0000
        /*0044*/ 	.byte	0x00, 0xf5, 0x21, 0x00


	//----- nvinfo : EIATTR_SPARSE_MMA_MASK
	.align		4
.L_69:
        /*0048*/ 	.byte	0x03, 0x50
        /*004a*/ 	.short	0x0000


	//----- nvinfo : EIATTR_MAXREG_COUNT
	.align		4
        /*004c*/ 	.byte	0x03, 0x1b
        /*004e*/ 	.short	0x00ff


	//----- nvinfo : EIATTR_NUM_BARRIERS
	.align		4
        /*0050*/ 	.byte	0x02, 0x4c
        /*0052*/ 	.byte	0x01
	.zero		1


	//----- nvinfo : EIATTR_MERCURY_ISA_VERSION
	.align		4
        /*0054*/ 	.byte	0x03, 0x5f
        /*0056*/ 	.short	0x0101


	//----- nvinfo : EIATTR_VRC_CTA_INIT_COUNT
	.align		4
        /*0058*/ 	.byte	0x02, 0x4a
	.zero		1
	.zero		1


	//----- nvinfo : EIATTR_EXIT_INSTR_OFFSETS
	.align		4
        /*005c*/ 	.byte	0x04, 0x1c
        /*005e*/ 	.short	(.L_71 - .L_70)


	//   ....[0]....
.L_70:
        /*0060*/ 	.word	0x000040e0


	//----- nvinfo : EIATTR_CRS_STACK_SIZE
	.align		4
.L_71:
        /*0064*/ 	.byte	0x04, 0x1e
        /*0066*/ 	.short	(.L_73 - .L_72)
.L_72:
        /*0068*/ 	.word	0x00000000


	//----- nvinfo : EIATTR_CBANK_PARAM_SIZE
	.align		4
.L_73:
        /*006c*/ 	.byte	0x03, 0x19
        /*006e*/ 	.short	0x0020


	//----- nvinfo : EIATTR_PARAM_CBANK
	.align		4
        /*0070*/ 	.byte	0x04, 0x0a
        /*0072*/ 	.short	(.L_75 - .L_74)
	.align		4
.L_74:
        /*0074*/ 	.word	index@(.nv.constant0._Z6phase1PfS_ll)
        /*0078*/ 	.short	0x0380
        /*007a*/ 	.short	0x0020


	//----- nvinfo : EIATTR_SW_WAR
	.align		4
.L_75:
        /*007c*/ 	.byte	0x04, 0x36
        /*007e*/ 	.short	(.L_77 - .L_76)
.L_76:
        /*0080*/ 	.word	0x00000008
.L_77:


//--------------------- .nv.callgraph             --------------------------
	.section	.nv.callgraph,"",@"SHT_CUDA_CALLGRAPH"
	.align	4
	.sectionentsize	8
	.align		4
        /*0000*/ 	.word	0x00000000
	.align		4
        /*0004*/ 	.word	0xffffffff
	.align		4
        /*0008*/ 	.word	0x00000000
	.align		4
        /*000c*/ 	.word	0xfffffffe
	.align		4
        /*0010*/ 	.word	0x00000000
	.align		4
        /*0014*/ 	.word	0xfffffffd
	.align		4
        /*0018*/ 	.word	0x00000000
	.align		4
        /*001c*/ 	.word	0xfffffffc


//--------------------- .text._Z6phase3PfS_S_ll   --------------------------
	.section	.text._Z6phase3PfS_S_ll,"ax",@progbits
	.align	128
        .global         _Z6phase3PfS_S_ll
        .type           _Z6phase3PfS_S_ll,@function
        .size           _Z6phase3PfS_S_ll,(.L_x_201 - _Z6phase3PfS_S_ll)
        .other          _Z6phase3PfS_S_ll,@"STO_CUDA_ENTRY STV_DEFAULT"
_Z6phase3PfS_S_ll:
.text._Z6phase3PfS_S_ll:
[----:B------:R-:W-:Y:S01]  /*0000*/  LDC R1, c[0x0][0x37c] ;  /* 0x0000df00ff017b82 */ /* 0x000fe20000000800 */
[----:B------:R-:W0:Y:S07]  /*0010*/  LDCU UR4, c[0x0][0x39c] ;  /* 0x00007380ff0477ac */ /* 0x000e2e0008000800 */
[----:B------:R-:W1:Y:S01]  /*0020*/  S2UR UR15, SR_CTAID.X ;  /* 0x00000000000f79c3 */ /* 0x000e620000002500 */
[----:B------:R-:W2:Y:S01]  /*0030*/  LDCU UR14, c[0x0][0x360] ;  /* 0x00006c00ff0e77ac */ /* 0x000ea20008000800 */
[----:B------:R-:W3:Y:S01]  /*0040*/  LDCU.64 UR12, c[0x0][0x358] ;  /* 0x00006b00ff0c77ac */ /* 0x000ee20008000a00 */
[----:B------:R-:W4:Y:S01]  /*0050*/  LDCU UR6, c[0x0][0x370] ;  /* 0x00006e00ff0677ac */ /* 0x000f220008000800 */
[----:B0-----:R-:W-:-:S09]  /*0060*/  UISETP.NE.U32.AND UP0, UPT, UR4, URZ, UPT ;  /* 0x000000ff0400728c */ /* 0x001fd2000bf05070 */
[----:B--23--:R-:W-:Y:S05]  /*0070*/  BRA.U UP0, `(.L_x_0) ;  /* 0x0000000100547547 */ /* 0x00cfea000b800000 */
[----:B----4-:R-:W0:Y:S01]  /*0080*/  I2F.U32.RP R0, UR6 ;  /* 0x0000000600007d06 */ /* 0x010e220008209000 */
[----:B------:R-:W2:Y:S01]  /*0090*/  LDCU UR8, c[0x0][0x398] ;  /* 0x00007300ff0877ac */ /* 0x000ea20008000800 */
[----:B------:R-:W-:Y:S01]  /*00a0*/  UMOV UR4, URZ ;  /* 0x000000ff00047c82 */ /* 0x000fe20008000000 */
[----:B------:R-:W-:-:S05]  /*00b0*/  UISETP.NE.U32.AND UP2, UPT, UR6, URZ, UPT ;  /* 0x000000ff0600728c */ /* 0x000fca000bf45070 */
[----:B0-----:R-:W0:Y:S02]  /*00c0*/  MUFU.RCP R0, R0 ;  /* 0x0000000000007308 */ /* 0x001e240000001000 */
[----:B0-----:R-:W-:-:S06]  /*00d0*/  VIADD R2, R0, 0xffffffe ;  /* 0x0ffffffe00027836 */ /* 0x001fcc0000000000 */
[----:B------:R-:W0:Y:S02]  /*00e0*/  F2I.FTZ.U32.TRUNC.NTZ R2, R2 ;  /* 0x0000000200027305 */ /* 0x000e24000021f000 */
[----:B0-----:R-:W-:-:S13]  /*00f0*/  R2UR UR5, R2 ;  /* 0x00000000020572ca */ /* 0x001fda00000e0000 */
[----:B------:R-:W-:-:S04]  /*0100*/  UIADD3 UR7, UPT, UPT, URZ, -UR5, URZ ;  /* 0x80000005ff077290 */ /* 0x000fc8000fffe0ff */
[----:B------:R-:W-:-:S04]  /*0110*/  UIMAD UR7, UR7, UR6, URZ ;  /* 0x00000006070772a4 */ /* 0x000fc8000f8e02ff */
[----:B------:R-:W-:-:S04]  /*0120*/  UIMAD.WIDE.U32 UR4, UR5, UR7, UR4 ;  /* 0x00000007050472a5 */ /* 0x000fc8000f8e0004 */
[----:B--2---:R-:W-:-:S04]  /*0130*/  UIMAD.WIDE.U32 UR4, UR5, UR8, URZ ;  /* 0x00000008050472a5 */ /* 0x004fc8000f8e00ff */
[----:B------:R-:W-:-:S04]  /*0140*/  UIADD3 UR4, UPT, UPT, -UR5, URZ, URZ ;  /* 0x000000ff05047290 */ /* 0x000fc8000fffe1ff */
[----:B------:R-:W-:-:S04]  /*0150*/  UIMAD UR4, UR6, UR4, UR8 ;  /* 0x00000004060472a4 */ /* 0x000fc8000f8e0208 */
[----:B------:R-:W-:-:S11]  /*0160*/  UISETP.GE.U32.AND UP0, UPT, UR4, UR6, UPT ;  /* 0x000000060400728c */ /* 0x000fd6000bf06070 */
[----:B------:R-:W-:Y:S02]  /*0170*/  @UP0 UIADD3 UR4, UPT, UPT, UR4, -UR6, URZ ;  /* 0x8000000604040290 */ /* 0x000fe4000fffe0ff */
[----:B------:R-:W-:Y:S02]  /*0180*/  @UP0 UIADD3 UR5, UPT, UPT, UR5, 0x1, URZ ;  /* 0x0000000105050890 */ /* 0x000fe4000fffe0ff */
[----:B------:R-:W-:-:S11]  /*0190*/  UISETP.GE.U32.AND UP1, UPT, UR4, UR6, UPT ;  /* 0x000000060400728c */ /* 0x000fd6000bf26070 */
[----:B------:R-:W-:Y:S02]  /*01a0*/  @UP1 UIADD3 UR5, UPT, UPT, UR5, 0x1, URZ ;  /* 0x0000000105051890 */ /* 0x000fe4000fffe0ff */
[----:B------:R-:W-:Y:S01]  /*01b0*/  @!UP2 ULOP3.LUT UR5, URZ, UR6, URZ, 0x33, !UPT ;  /* 0x00000006ff05a292 */ /* 0x000fe2000f8e33ff */
[----:B------:R-:W-:Y:S11]  /*01c0*/  BRA `(.L_x_1) ;  /* 0x0000000000087947 */ /* 0x000ff60003800000 */
.L_x_0:
[----:B------:R-:W-:-:S07]  /*01d0*/  MOV R4, 0x1f0 ;  /* 0x000001f000047802 */ /* 0x000fce0000000f00 */
[----:B-1--4-:R-:W-:Y:S05]  /*01e0*/  CALL.REL.NOINC `($__internal_0_$__cuda_sm20_div_s64) ;  /* 0x0000004c00887944 */ /* 0x012fea0003c00000 */
.L_x_1:
[----:B------:R-:W0:Y:S01]  /*01f0*/  LDCU.64 UR6, c[0x0][0x3a0] ;  /* 0x00007400ff0677ac */ /* 0x000e220008000a00 */
[----:B------:R-:W2:Y:S01]  /*0200*/  S2R R14, SR_TID.X ;  /* 0x00000000000e7919 */ /* 0x000ea20000002100 */
[----:B------:R-:W-:Y:S01]  /*0210*/  UISETP.GE.AND UP0, UPT, UR5, 0x1, UPT ;  /* 0x000000010500788c */ /* 0x000fe2000bf06270 */
[----:B------:R-:W3:Y:S01]  /*0220*/  S2R R15, SR_TID.Y ;  /* 0x00000000000f7919 */ /* 0x000ee20000002200 */
[----:B-1----:R-:W-:-:S04]  /*0230*/  UIMAD UR4, UR15, UR5, URZ ;  /* 0x000000050f0472a4 */ /* 0x002fc8000f8e02ff */
[----:B------:R-:W-:Y:S01]  /*0240*/  UIADD3 UR9, UPT, UPT, UR4, UR5, URZ ;  /* 0x0000000504097290 */ /* 0x000fe2000fffe0ff */
[----:B0-----:R-:W-:Y:S01]  /*0250*/  IMAD.U32 R13, RZ, RZ, UR6 ;  /* 0x00000006ff0d7e24 */ /* 0x001fe2000f8e00ff */
[----:B------:R-:W-:-:S03]  /*0260*/  MOV R0, UR7 ;  /* 0x0000000700007c02 */ /* 0x000fc60008000f00 */
[----:B------:R-:W-:-:S05]  /*0270*/  IMAD.WIDE.U32 R2, R13, R13, RZ ;  /* 0x0000000d0d027225 */ /* 0x000fca00078e00ff */
[----:B------:R-:W-:Y:S02]  /*0280*/  R2UR UR17, R3 ;  /* 0x00000000031172ca */ /* 0x000fe400000e0000 */
[----:B------:R-:W-:Y:S01]  /*0290*/  R2UR UR16, R2 ;  /* 0x00000000021072ca */ /* 0x000fe200000e0000 */
[----:B------:R-:W-:-:S04]  /*02a0*/  IMAD R2, R0, R13, RZ ;  /* 0x0000000d00027224 */ /* 0x000fc800078e02ff */
[----:B------:R-:W-:Y:S01]  /*02b0*/  IMAD R2, R13, R0, R2 ;  /* 0x000000000d027224 */ /* 0x000fe200078e0202 */
[----:B--23--:R-:W-:Y:S09]  /*02c0*/  BRA.U !UP0, `(.L_x_2) ;  /* 0x0000000108d07547 */ /* 0x00cff2000b800000 */
[----:B------:R-:W-:Y:S01]  /*02d0*/  VIADD R12, R2, UR17 ;  /* 0x00000011020c7c36 */ /* 0x000fe20008000000 */
[----:B------:R-:W-:Y:S01]  /*02e0*/  UIMAD.WIDE.U32 UR6, UR16, UR15, URZ ;  /* 0x0000000f100672a5 */ /* 0x000fe2000f8e00ff */
[----:B------:R-:W-:Y:S02]  /*02f0*/  IMAD R14, R14, UR14, RZ ;  /* 0x0000000e0e0e7c24 */ /* 0x000fe4000f8e02ff */
[----:B------:R-:W-:Y:S02]  /*0300*/  IMAD R15, R15, UR14, RZ ;  /* 0x0000000e0f0f7c24 */ /* 0x000fe4000f8e02ff */
[----:B------:R-:W-:Y:S01]  /*0310*/  IMAD R19, R12, UR15, RZ ;  /* 0x0000000f0c137c24 */ /* 0x000fe2000f8e02ff */
[----:B------:R-:W-:Y:S01]  /*0320*/  IADD3 R16, PT, PT, R14, UR14, RZ ;  /* 0x0000000e0e107c10 */ /* 0x000fe2000fffe0ff */
[----:B------:R-:W-:Y:S02]  /*0330*/  IMAD.U32 R17, RZ, RZ, UR4 ;  /* 0x00000004ff117e24 */ /* 0x000fe4000f8e00ff */
[----:B------:R-:W-:-:S02]  /*0340*/  VIADD R18, R15, UR14 ;  /* 0x0000000e0f127c36 */ /* 0x000fc40008000000 */
[----:B------:R-:W-:-:S07]  /*0350*/  VIADD R19, R19, UR7 ;  /* 0x0000000713137c36 */ /* 0x000fce0008000000 */
.L_x_7:
[----:B------:R-:W-:Y:S01]  /*0360*/  IMAD R23, R12, R17, RZ ;  /* 0x000000110c177224 */ /* 0x000fe200078e02ff */
[----:B------:R-:W-:Y:S01]  /*0370*/  BSSY.RECONVERGENT B0, `(.L_x_3) ;  /* 0x0000028000007945 */ /* 0x000fe20003800200 */
[C---:B------:R-:W-:Y:S01]  /*0380*/  IMAD.WIDE.U32 R2, R17.reuse, UR16, RZ ;  /* 0x0000001011027c25 */ /* 0x040fe2000f8e00ff */
[----:B------:R-:W-:Y:S01]  /*0390*/  IADD3 R17, PT, PT, R17, 0x1, RZ ;  /* 0x0000000111117810 */ /* 0x000fe20007ffe0ff */
[----:B------:R-:W0:Y:S02]  /*03a0*/  LDCU.64 UR18, c[0x0][0x390] ;  /* 0x00007200ff1277ac */ /* 0x000e240008000a00 */
[----:B------:R-:W-:Y:S01]  /*03b0*/  IMAD.MOV.U32 R21, RZ, RZ, R14 ;  /* 0x000000ffff157224 */ /* 0x000fe200078e000e */
[----:B------:R-:W-:Y:S01]  /*03c0*/  ISETP.GE.AND P0, PT, R17, UR9, PT ;  /* 0x0000000911007c0c */ /* 0x000fe2000bf06270 */
[----:B------:R-:W-:Y:S01]  /*03d0*/  IMAD.IADD R23, R3, 0x1, R23 ;  /* 0x0000000103177824 */ /* 0x000fe200078e0217 */
[----:B--2---:R-:W1:Y:S11]  /*03e0*/  LDCU.64 UR10, c[0x0][0x388] ;  /* 0x00007100ff0a77ac */ /* 0x004e760008000a00 */
.L_x_6:
[----:B--2---:R-:W2:Y:S01]  /*03f0*/  LDCU.64 UR20, c[0x0][0x3a0] ;  /* 0x00007400ff1477ac */ /* 0x004ea20008000a00 */
[----:B------:R-:W-:Y:S01]  /*0400*/  IMAD.U32 R5, RZ, RZ, UR7 ;  /* 0x00000007ff057e24 */ /* 0x000fe2000f8e00ff */
[----:B------:R-:W-:Y:S01]  /*0410*/  MOV R4, UR6 ;  /* 0x0000000600047c02 */ /* 0x000fe20008000f00 */
[----:B------:R-:W-:Y:S01]  /*0420*/  IMAD.MOV.U32 R6, RZ, RZ, R2 ;  /* 0x000000ffff067224 */ /* 0x000fe200078e0002 */
[----:B------:R-:W-:Y:S01]  /*0430*/  MOV R5, R19 ;  /* 0x0000001300057202 */ /* 0x000fe20000000f00 */
[----:B------:R-:W-:Y:S01]  /*0440*/  IMAD.MOV.U32 R7, RZ, RZ, R23 ;  /* 0x000000ffff077224 */ /* 0x000fe200078e0017 */
[----:B------:R-:W-:Y:S01]  /*0450*/  BSSY.RECONVERGENT B1, `(.L_x_4) ;  /* 0x0000018000017945 */ /* 0x000fe20003800200 */
[----:B------:R-:W-:Y:S01]  /*0460*/  IMAD.MOV.U32 R25, RZ, RZ, R15 ;  /* 0x000000ffff197224 */ /* 0x000fe200078e000f */
[----:B--2---:R-:W-:Y:S01]  /*0470*/  MOV R0, UR21 ;  /* 0x0000001500007c02 */ /* 0x004fe20008000f00 */
[----:B------:R-:W-:-:S04]  /*0480*/  IMAD.U32 R13, RZ, RZ, UR20 ;  /* 0x00000014ff0d7e24 */ /* 0x000fc8000f8e00ff */
[----:B------:R-:W-:-:S04]  /*0490*/  IMAD.WIDE.U32 R4, R21, R13, R4 ;  /* 0x0000000d15047225 */ /* 0x000fc800078e0004 */
[----:B------:R-:W-:-:S04]  /*04a0*/  IMAD.WIDE.U32 R6, R21, R13, R6 ;  /* 0x0000000d15067225 */ /* 0x000fc800078e0006 */
[C---:B------:R-:W-:Y:S02]  /*04b0*/  IMAD R9, R21.reuse, R0, RZ ;  /* 0x0000000015097224 */ /* 0x040fe400078e02ff */
[----:B------:R-:W-:Y:S02]  /*04c0*/  VIADD R21, R21, 0x1 ;  /* 0x0000000115157836 */ /* 0x000fe40000000000 */
[----:B------:R-:W-:Y:S01]  /*04d0*/  IMAD.IADD R24, R9, 0x1, R7 ;  /* 0x0000000109187824 */ /* 0x000fe200078e0207 */
[----:B------:R-:W-:Y:S02]  /*04e0*/  IADD3 R22, PT, PT, R5, R9, RZ ;  /* 0x0000000905167210 */ /* 0x000fe40007ffe0ff */
[----:B------:R-:W-:-:S13]  /*04f0*/  ISETP.GE.U32.AND P1, PT, R21, R16, PT ;  /* 0x000000101500720c */ /* 0x000fda0003f26070 */
.L_x_5:
[----:B--2---:R-:W-:-:S05]  /*0500*/  IADD3 R9, P2, PT, R25, R4, RZ ;  /* 0x0000000419097210 */ /* 0x004fca0007f5e0ff */
[----:B------:R-:W-:Y:S01]  /*0510*/  IMAD.X R10, RZ, RZ, R22, P2 ;  /* 0x000000ffff0a7224 */ /* 0x000fe200010e0616 */
[----:B-1----:R-:W-:-:S04]  /*0520*/  LEA R8, P2, R9, UR10, 0x2 ;  /* 0x0000000a09087c11 */ /* 0x002fc8000f8410ff */
[----:B------:R-:W-:-:S06]  /*0530*/  LEA.HI.X R9, R9, UR11, R10, 0x2, P2 ;  /* 0x0000000b09097c11 */ /* 0x000fcc00090f140a */
[----:B------:R-:W2:Y:S01]  /*0540*/  LDG.E R9, desc[UR12][R8.64] ;  /* 0x0000000c08097981 */ /* 0x000ea2000c1e1900 */
[C---:B------:R-:W-:Y:S01]  /*0550*/  IADD3 R11, P2, PT, R25.reuse, R6, RZ ;  /* 0x00000006190b7210 */ /* 0x040fe20007f5e0ff */
[----:B------:R-:W-:-:S03]  /*0560*/  VIADD R25, R25, 0x1 ;  /* 0x0000000119197836 */ /* 0x000fc60000000000 */
[----:B------:R-:W-:Y:S02]  /*0570*/  IADD3.X R20, PT, PT, RZ, R24, RZ, P2, !PT ;  /* 0x00000018ff147210 */ /* 0x000fe400017fe4ff */
[----:B0-----:R-:W-:-:S04]  /*0580*/  LEA R10, P2, R11, UR18, 0x2 ;  /* 0x000000120b0a7c11 */ /* 0x001fc8000f8410ff */
[----:B------:R-:W-:Y:S02]  /*0590*/  LEA.HI.X R11, R11, UR19, R20, 0x2, P2 ;  /* 0x000000130b0b7c11 */ /* 0x000fe400090f1414 */
[----:B------:R-:W-:-:S03]  /*05a0*/  ISETP.GE.U32.AND P2, PT, R25, R18, PT ;  /* 0x000000121900720c */ /* 0x000fc60003f46070 */
[----:B--2---:R2:W-:Y:S10]  /*05b0*/  STG.E desc[UR12][R10.64], R9 ;  /* 0x000000090a007986 */ /* 0x0045f4000c10190c */
[----:B------:R-:W-:Y:S05]  /*05c0*/  @!P2 BRA `(.L_x_5) ;  /* 0xfffffffc00cca947 */ /* 0x000fea000383ffff */
[----:B------:R-:W-:Y:S05]  /*05d0*/  BSYNC.RECONVERGENT B1 ;  /* 0x0000000000017941 */ /* 0x000fea0003800200 */
.L_x_4:
[----:B------:R-:W-:Y:S05]  /*05e0*/  @!P1 BRA `(.L_x_6) ;  /* 0xfffffffc00809947 */ /* 0x000fea000383ffff */
[----:B------:R-:W-:Y:S05]  /*05f0*/  BSYNC.RECONVERGENT B0 ;  /* 0x0000000000007941 */ /* 0x000fea0003800200 */
.L_x_3:
[----:B------:R-:W-:Y:S05]  /*0600*/  @!P0 BRA `(.L_x_7) ;  /* 0xfffffffc00548947 */ /* 0x000fea000383ffff */
.L_x_2:
[----:B------:R-:W-:Y:S01]  /*0610*/  BAR.SYNC.DEFER_BLOCKING 0x0 ;  /* 0x0000000000007b1d */ /* 0x000fe20000010000 */
[----:B------:R-:W-:-:S06]  /*0620*/  UISETP.GE.AND UP0, UPT, UR5, 0x1, UPT ;  /* 0x000000010500788c */ /* 0x000fcc000bf06270 */
[----:B------:R-:W-:-:S13]  /*0630*/  PLOP3.LUT P0, PT, PT, PT, UP0, 0x80, 0x8 ;  /* 0x000000000008781c */ /* 0x000fda0003f0f008 */
[----:B------:R-:W-:Y:S05]  /*0640*/  @!P0 EXIT ;  /* 0x000000000000894d */ /* 0x000fea0003800000 */
[----:B------:R-:W0:Y:S01]  /*0650*/  S2UR UR6, SR_CgaCtaId ;  /* 0x00000000000679c3 */ /* 0x000e220000008800 */
[C---:B------:R-:W-:Y:S01]  /*0660*/  LOP3.LUT R24, R13.reuse, 0x7, RZ, 0xc0, !PT ;  /* 0x000000070d187812 */ /* 0x040fe200078ec0ff */
[----:B------:R-:W-:Y:S01]  /*0670*/  UMOV UR5, 0x400 ;  /* 0x0000040000057882 */ /* 0x000fe20000000000 */
[C---:B------:R-:W-:Y:S02]  /*0680*/  LOP3.LUT R22, R13.reuse, 0x3, RZ, 0xc0, !PT ;  /* 0x000000030d167812 */ /* 0x040fe400078ec0ff */
[----:B------:R-:W-:Y:S02]  /*0690*/  IADD3 R2, P0, PT, R24, -0x1, RZ ;  /* 0xffffffff18027810 */ /* 0x000fe40007f1e0ff */
[C---:B------:R-:W-:Y:S02]  /*06a0*/  LOP3.LUT R21, R13.reuse, 0xfffffff8, RZ, 0xc0, !PT ;  /* 0xfffffff80d157812 */ /* 0x040fe400078ec0ff */
[----:B------:R-:W-:Y:S01]  /*06b0*/  ISETP.GE.U32.AND P1, PT, R2, 0x3, PT ;  /* 0x000000030200780c */ /* 0x000fe20003f26070 */
[----:B------:R-:W-:Y:S01]  /*06c0*/  IMAD.X R3, RZ, RZ, -0x1, P0 ;  /* 0xffffffffff037424 */ /* 0x000fe200000e06ff */
[----:B------:R-:W-:-:S02]  /*06d0*/  SHF.L.U32 R2, R13, 0x1, RZ ;  /* 0x000000010d027819 */ /* 0x000fc400000006ff */
[----:B------:R-:W-:Y:S02]  /*06e0*/  IADD3 R23, P0, PT, R13, -0x1, RZ ;  /* 0xffffffff0d177810 */ /* 0x000fe40007f1e0ff */
[----:B------:R-:W-:Y:S01]  /*06f0*/  ISETP.GE.U32.AND.EX P1, PT, R3, RZ, PT, P1 ;  /* 0x000000ff0300720c */ /* 0x000fe20003f26110 */
[----:B------:R-:W-:Y:S01]  /*0700*/  IMAD R7, R2, R13, RZ ;  /* 0x0000000d02077224 */ /* 0x000fe200078e02ff */
[----:B------:R-:W-:Y:S02]  /*0710*/  LOP3.LUT R20, R13, 0xfffffffc, RZ, 0xc0, !PT ;  /* 0xfffffffc0d147812 */ /* 0x000fe400078ec0ff */
[C---:B--2---:R-:W-:Y:S02]  /*0720*/  LOP3.LUT R9, R0.reuse, 0x7fffffff, RZ, 0xc0, !PT ;  /* 0x7fffffff00097812 */ /* 0x044fe400078ec0ff */
[----:B------:R-:W-:Y:S01]  /*0730*/  IADD3.X R8, PT, PT, R0, -0x1, RZ, P0, !PT ;  /* 0xffffffff00087810 */ /* 0x000fe200007fe4ff */
[----:B0-----:R-:W-:-:S04]  /*0740*/  ULEA UR5, UR6, UR5, 0x18 ;  /* 0x0000000506057291 */ /* 0x001fc8000f8ec0ff */
[----:B------:R-:W-:Y:S02]  /*0750*/  ULEA UR10, UR16, UR5, 0x2 ;  /* 0x00000005100a7291 */ /* 0x000fe4000f8e10ff */
[----:B------:R-:W-:Y:S01]  /*0760*/  LEA R7, R7, UR5, 0x2 ;  /* 0x0000000507077c11 */ /* 0x000fe2000f8e10ff */
[----:B------:R-:W-:-:S09]  /*0770*/  UMOV UR5, UR4 ;  /* 0x0000000400057c82 */ /* 0x000fd20008000000 */
.L_x_89:
[----:B0-----:R-:W0:Y:S01]  /*0780*/  LDCU.64 UR6, c[0x0][0x3a0] ;  /* 0x00007400ff0677ac */ /* 0x001e220008000a00 */
[----:B-1----:R-:W1:Y:S01]  /*0790*/  S2R R6, SR_TID.X ;  /* 0x0000000000067919 */ /* 0x002e620000002100 */
[----:B0-----:R-:W-:-:S04]  /*07a0*/  UISETP.GT.U32.AND UP0, UPT, UR6, URZ, UPT ;  /* 0x000000ff0600728c */ /* 0x001fc8000bf04070 */
[----:B------:R-:W-:Y:S01]  /*07b0*/  UISETP.GT.AND.EX UP0, UPT, UR7, URZ, UPT, UP0 ;  /* 0x000000ff0700728c */ /* 0x000fe2000bf04300 */
[----:B-1----:R-:W-:Y:S01]  /*07c0*/  IMAD R6, R6, UR14, RZ ;  /* 0x0000000e06067c24 */ /* 0x002fe2000f8e02ff */
[----:B------:R-:W-:Y:S07]  /*07d0*/  BAR.SYNC.DEFER_BLOCKING 0x0 ;  /* 0x0000000000007b1d */ /* 0x000fee0000010000 */
[----:B--2---:R-:W-:Y:S05]  /*07e0*/  BRA.U UP0, `(.L_x_8) ;  /* 0x0000000500ac7547 */ /* 0x004fea000b800000 */
[----:B------:R-:W-:Y:S01]  /*07f0*/  BSSY.RECONVERGENT B0, `(.L_x_9) ;  /* 0x0000069000007945 */ /* 0x000fe20003800200 */
[----:B------:R-:W-:-:S07]  /*0800*/  IMAD.MOV.U32 R11, RZ, RZ, R6 ;  /* 0x000000ffff0b7224 */ /* 0x000fce00078e0006 */
.L_x_20:
[----:B0-----:R-:W0:Y:S01]  /*0810*/  S2R R2, SR_TID.Y ;  /* 0x0000000000027919 */ /* 0x001e220000002200 */
[----:B-1----:R-:W1:Y:S01]  /*0820*/  S2UR UR7, SR_CgaCtaId ;  /* 0x00000000000779c3 */ /* 0x002e620000008800 */
[----:B------:R-:W2:Y:S01]  /*0830*/  LDCU.64 UR18, c[0x0][0x3a0] ;  /* 0x00007400ff1277ac */ /* 0x000ea20008000a00 */
[----:B------:R-:W-:Y:S01]  /*0840*/  HFMA2 R3, -RZ, RZ, 0, 0 ;  /* 0x00000000ff037431 */ /* 0x000fe200000001ff */
[----:B------:R-:W-:Y:S01]  /*0850*/  BSSY.RECONVERGENT B1, `(.L_x_10) ;  /* 0x000001b000017945 */ /* 0x000fe20003800200 */
[----:B------:R-:W3:Y:S01]  /*0860*/  LDCU.64 UR16, c[0x0][0x380] ;  /* 0x00007000ff1077ac */ /* 0x000ee20008000a00 */
[----:B------:R-:W-:Y:S02]  /*0870*/  UMOV UR6, 0x400 ;  /* 0x0000040000067882 */ /* 0x000fe40000000000 */
[----:B-1----:R-:W-:Y:S01]  /*0880*/  ULEA UR6, UR7, UR6, 0x18 ;  /* 0x0000000607067291 */ /* 0x002fe2000f8ec0ff */
[----:B0-----:R-:W-:-:S04]  /*0890*/  IMAD R2, R2, UR14, RZ ;  /* 0x0000000e02027c24 */ /* 0x001fc8000f8e02ff */
[----:B------:R-:W-:Y:S02]  /*08a0*/  VIADD R13, R2, UR14 ;  /* 0x0000000e020d7c36 */ /* 0x000fe40008000000 */
[----:B--2---:R-:W-:-:S03]  /*08b0*/  IMAD.WIDE.U32 R4, R11, UR18, R2 ;  /* 0x000000120b047c25 */ /* 0x004fc6000f8e0002 */
[----:B------:R-:W-:Y:S01]  /*08c0*/  ISETP.GE.U32.AND P2, PT, R2, R13, PT ;  /* 0x0000000d0200720c */ /* 0x000fe20003f46070 */
[C---:B------:R-:W-:Y:S01]  /*08d0*/  IMAD R5, R11.reuse, UR19, R5 ;  /* 0x000000130b057c24 */ /* 0x040fe2000f8e0205 */
[C---:B---3--:R-:W-:Y:S01]  /*08e0*/  LEA R0, P0, R4.reuse, UR16, 0x2 ;  /* 0x0000001004007c11 */ /* 0x048fe2000f8010ff */
[--C-:B------:R-:W-:Y:S02]  /*08f0*/  IMAD R10, R11, UR18, R2.reuse ;  /* 0x000000120b0a7c24 */ /* 0x100fe4000f8e0202 */
[----:B------:R-:W-:Y:S01]  /*0900*/  IMAD.MOV.U32 R12, RZ, RZ, R2 ;  /* 0x000000ffff0c7224 */ /* 0x000fe200078e0002 */
[----:B------:R-:W-:Y:S02]  /*0910*/  LEA.HI.X R5, R4, UR17, R5, 0x2, P0 ;  /* 0x0000001104057c11 */ /* 0x000fe400080f1405 */
[----:B------:R-:W-:Y:S02]  /*0920*/  LEA R10, R10, UR6, 0x2 ;  /* 0x000000060a0a7c11 */ /* 0x000fe4000f8e10ff */
[----:B------:R-:W-:-:S03]  /*0930*/  PLOP3.LUT P0, PT, PT, PT, PT, 0x80, 0x8 ;  /* 0x000000000008781c */ /* 0x000fc60003f0f070 */
[----:B------:R-:W-:Y:S10]  /*0940*/  @!P2 BRA `(.L_x_11) ;  /* 0x00000000002ca947 */ /* 0x000ff40003800000 */
[----:B------:R-:W-:Y:S01]  /*0950*/  ISETP.NE.AND P0, PT, RZ, UR15, PT ;  /* 0x0000000fff007c0c */ /* 0x000fe2000bf05270 */
[----:B------:R-:W-:-:S12]  /*0960*/  IMAD.MOV.U32 R15, RZ, RZ, RZ ;  /* 0x000000ffff0f7224 */ /* 0x000fd800078e00ff */
[----:B------:R-:W-:Y:S01]  /*0970*/  @!P0 MOV R2, R0 ;  /* 0x0000000000028202 */ /* 0x000fe20000000f00 */
[----:B------:R-:W-:-:S05]  /*0980*/  @!P0 IMAD.MOV.U32 R3, RZ, RZ, R5 ;  /* 0x000000ffff038224 */ /* 0x000fca00078e0005 */
[----:B------:R-:W2:Y:S01]  /*0990*/  @!P0 LDG.E R15, desc[UR12][R2.64] ;  /* 0x0000000c020f8981 */ /* 0x000ea2000c1e1900 */
[----:B------:R-:W-:Y:S01]  /*09a0*/  IADD3 R0, P2, PT, R0, 0x4, RZ ;  /* 0x0000000400007810 */ /* 0x000fe20007f5e0ff */
[----:B------:R-:W-:Y:S01]  /*09b0*/  VIADD R12, R12, 0x1 ;  /* 0x000000010c0c7836 */ /* 0x000fe20000000000 */
[----:B------:R-:W-:Y:S02]  /*09c0*/  PLOP3.LUT P0, PT, PT, PT, PT, 0x8, 0x80 ;  /* 0x000000000080781c */ /* 0x000fe40003f0e170 */
[----:B------:R-:W-:Y:S01]  /*09d0*/  IADD3.X R5, PT, PT, RZ, R5, RZ, P2, !PT ;  /* 0x00000005ff057210 */ /* 0x000fe200017fe4ff */
[----:B--2---:R0:W-:Y:S02]  /*09e0*/  STS [R10], R15 ;  /* 0x0000000f0a007388 */ /* 0x0041e40000000800 */
[----:B0-----:R-:W-:-:S08]  /*09f0*/  VIADD R10, R10, 0x4 ;  /* 0x000000040a0a7836 */ /* 0x001fd00000000000 */
.L_x_11:
[----:B------:R-:W-:Y:S05]  /*0a00*/  BSYNC.RECONVERGENT B1 ;  /* 0x0000000000017941 */ /* 0x000fea0003800200 */
.L_x_10:
[C---:B------:R-:W-:Y:S01]  /*0a10*/  IMAD.IADD R2, R13.reuse, 0x1, -R12 ;  /* 0x000000010d027824 */ /* 0x040fe200078e0a0c */
[----:B------:R-:W-:Y:S01]  /*0a20*/  ISETP.GT.U32.AND P2, PT, R13, R12, PT ;  /* 0x0000000c0d00720c */ /* 0x000fe20003f44070 */
[----:B------:R-:W-:Y:S01]  /*0a30*/  BSSY.RECONVERGENT B1, `(.L_x_12) ;  /* 0x000001e000017945 */ /* 0x000fe20003800200 */
[----:B------:R-:W-:Y:S02]  /*0a40*/  IADD3 R4, PT, PT, R6, UR14, RZ ;  /* 0x0000000e06047c10 */ /* 0x000fe4000fffe0ff */
[----:B------:R-:W-:-:S13]  /*0a50*/  ISETP.LE.U32.OR P2, PT, R2, 0x3, !P2 ;  /* 0x000000030200780c */ /* 0x000fda0005743470 */
[----:B------:R-:W-:Y:S05]  /*0a60*/  @P2 BRA `(.L_x_13) ;  /* 0x0000000000682947 */ /* 0x000fea0003800000 */
[----:B------:R-:W-:Y:S01]  /*0a70*/  UISETP.NE.AND UP1, UPT, UR15, URZ, UPT ;  /* 0x000000ff0f00728c */ /* 0x000fe2000bf25270 */
[----:B------:R-:W-:Y:S01]  /*0a80*/  PLOP3.LUT P0, PT, PT, PT, PT, 0x8, 0x80 ;  /* 0x000000000080781c */ /* 0x000fe20003f0e170 */
[----:B------:R-:W-:Y:S01]  /*0a90*/  VIADD R15, R13, 0xfffffffd ;  /* 0xfffffffd0d0f7836 */ /* 0x000fe20000000000 */
[----:B------:R-:W-:-:S03]  /*0aa0*/  ISETP.NE.AND P3, PT, RZ, UR15, PT ;  /* 0x0000000fff007c0c */ /* 0x000fc6000bf65270 */
[----:B------:R-:W-:-:S13]  /*0ab0*/  PLOP3.LUT P2, PT, PT, PT, UP1, 0x80, 0x8 ;  /* 0x000000000008781c */ /* 0x000fda0003f4f018 */
.L_x_14:
[----:B------:R-:W-:Y:S01]  /*0ac0*/  IMAD.MOV.U32 R17, RZ, RZ, RZ ;  /* 0x000000ffff117224 */ /* 0x000fe200078e00ff */
[----:B------:R-:W-:Y:S01]  /*0ad0*/  MOV R2, R0 ;  /* 0x0000000000027202 */ /* 0x000fe20000000f00 */
[----:B------:R-:W-:Y:S02]  /*0ae0*/  IMAD.MOV.U32 R3, RZ, RZ, R5 ;  /* 0x000000ffff037224 */ /* 0x000fe400078e0005 */
[----:B------:R-:W-:-:S03]  /*0af0*/  HFMA2 R25, -RZ, RZ, 0, 0 ;  /* 0x00000000ff197431 */ /* 0x000fc600000001ff */
[----:B------:R-:W2:Y:S01]  /*0b00*/  @!P2 LDG.E R17, desc[UR12][R2.64] ;  /* 0x0000000c0211a981 */ /* 0x000ea2000c1e1900 */
[----:B------:R-:W-:Y:S01]  /*0b10*/  PLOP3.LUT P2, PT, P3, PT, PT, 0x80, 0x8 ;  /* 0x000000000008781c */ /* 0x000fe20001f4f070 */
[----:B------:R-:W-:Y:S02]  /*0b20*/  IMAD.MOV.U32 R19, RZ, RZ, RZ ;  /* 0x000000ffff137224 */ /* 0x000fe400078e00ff */
[----:B------:R-:W-:-:S10]  /*0b30*/  IMAD.MOV.U32 R27, RZ, RZ, RZ ;  /* 0x000000ffff1b7224 */ /* 0x000fd400078e00ff */
[----:B------:R-:W3:Y:S04]  /*0b40*/  @!P2 LDG.E R19, desc[UR12][R2.64+0x4] ;  /* 0x0000040c0213a981 */ /* 0x000ee8000c1e1900 */
[----:B------:R-:W4:Y:S04]  /*0b50*/  @!P2 LDG.E R25, desc[UR12][R2.64+0x8] ;  /* 0x0000080c0219a981 */ /* 0x000f28000c1e1900 */
[----:B------:R-:W5:Y:S01]  /*0b60*/  @!P2 LDG.E R27, desc[UR12][R2.64+0xc] ;  /* 0x00000c0c021ba981 */ /* 0x000f62000c1e1900 */
[----:B------:R-:W-:Y:S01]  /*0b70*/  VIADD R12, R12, 0x4 ;  /* 0x000000040c0c7836 */ /* 0x000fe20000000000 */
[----:B------:R-:W-:-:S04]  /*0b80*/  IADD3 R0, P5, PT, R2, 0x10, RZ ;  /* 0x0000001002007810 */ /* 0x000fc80007fbe0ff */
[----:B------:R-:W-:Y:S02]  /*0b90*/  ISETP.GE.U32.AND P4, PT, R12, R15, PT ;  /* 0x0000000f0c00720c */ /* 0x000fe40003f86070 */
[----:B------:R-:W-:Y:S01]  /*0ba0*/  IADD3.X R5, PT, PT, RZ, R3, RZ, P5, !PT ;  /* 0x00000003ff057210 */ /* 0x000fe20002ffe4ff */
[----:B--2---:R-:W-:Y:S04]  /*0bb0*/  STS [R10], R17 ;  /* 0x000000110a007388 */ /* 0x004fe80000000800 */
[----:B---3--:R-:W-:Y:S04]  /*0bc0*/  STS [R10+0x4], R19 ;  /* 0x000004130a007388 */ /* 0x008fe80000000800 */
[----:B----4-:R-:W-:Y:S04]  /*0bd0*/  STS [R10+0x8], R25 ;  /* 0x000008190a007388 */ /* 0x010fe80000000800 */
[----:B-----5:R0:W-:Y:S02]  /*0be0*/  STS [R10+0xc], R27 ;  /* 0x00000c1b0a007388 */ /* 0x0201e40000000800 */
[----:B0-----:R-:W-:Y:S01]  /*0bf0*/  VIADD R10, R10, 0x10 ;  /* 0x000000100a0a7836 */ /* 0x001fe20000000000 */
[----:B------:R-:W-:Y:S06]  /*0c00*/  @!P4 BRA `(.L_x_14) ;  /* 0xfffffffc00acc947 */ /* 0x000fec000383ffff */
.L_x_13:
[----:B------:R-:W-:Y:S05]  /*0c10*/  BSYNC.RECONVERGENT B1 ;  /* 0x0000000000017941 */ /* 0x000fea0003800200 */
.L_x_12:
[C---:B------:R-:W-:Y:S01]  /*0c20*/  IMAD.IADD R2, R13.reuse, 0x1, -R12 ;  /* 0x000000010d027824 */ /* 0x040fe200078e0a0c */
[----:B------:R-:W-:Y:S01]  /*0c30*/  ISETP.GT.U32.AND P2, PT, R13, R12, PT ;  /* 0x0000000c0d00720c */ /* 0x000fe20003f44070 */
[----:B------:R-:W-:Y:S01]  /*0c40*/  BSSY.RECONVERGENT B1, `(.L_x_15) ;  /* 0x0000018000017945 */ /* 0x000fe20003800200 */
[----:B------:R-:W-:Y:S02]  /*0c50*/  IADD3 R11, PT, PT, R11, 0x1, RZ ;  /* 0x000000010b0b7810 */ /* 0x000fe40007ffe0ff */
[----:B------:R-:W-:Y:S02]  /*0c60*/  ISETP.LE.U32.OR P2, PT, R2, 0x1, !P2 ;  /* 0x000000010200780c */ /* 0x000fe40005743470 */
[----:B------:R-:W-:-:S11]  /*0c70*/  ISETP.GE.U32.AND P3, PT, R11, R4, PT ;  /* 0x000000040b00720c */ /* 0x000fd60003f66070 */
[----:B------:R-:W-:Y:S05]  /*0c80*/  @P2 BRA `(.L_x_16) ;  /* 0x00000000004c2947 */ /* 0x000fea0003800000 */
[----:B------:R-:W-:Y:S01]  /*0c90*/  ISETP.NE.AND P0, PT, RZ, UR15, PT ;  /* 0x0000000fff007c0c */ /* 0x000fe2000bf05270 */
[----:B------:R-:W-:Y:S02]  /*0ca0*/  IMAD.MOV.U32 R15, RZ, RZ, RZ ;  /* 0x000000ffff0f7224 */ /* 0x000fe400078e00ff */
[----:B------:R-:W-:-:S10]  /*0cb0*/  IMAD.MOV.U32 R17, RZ, RZ, RZ ;  /* 0x000000ffff117224 */ /* 0x000fd400078e00ff */
[----:B------:R-:W-:Y:S01]  /*0cc0*/  @!P0 MOV R2, R0 ;  /* 0x0000000000028202 */ /* 0x000fe20000000f00 */
[----:B------:R-:W-:Y:S02]  /*0cd0*/  @!P0 IMAD.MOV.U32 R3, RZ, RZ, R5 ;  /* 0x000000ffff038224 */ /* 0x000fe400078e0005 */
[----:B------:R-:W-:-:S03]  /*0ce0*/  @!P0 IMAD.MOV.U32 R4, RZ, RZ, R0 ;  /* 0x000000ffff048224 */ /* 0x000fc600078e0000 */
[----:B------:R-:W2:Y:S04]  /*0cf0*/  @!P0 LDG.E R15, desc[UR12][R2.64] ;  /* 0x0000000c020f8981 */ /* 0x000ea8000c1e1900 */
[----:B------:R0:W3:Y:S01]  /*0d00*/  @!P0 LDG.E R17, desc[UR12][R4.64+0x4] ;  /* 0x0000040c04118981 */ /* 0x0000e2000c1e1900 */
[----:B------:R-:W-:Y:S01]  /*0d10*/  IADD3 R0, P4, PT, R0, 0x4, RZ ;  /* 0x0000000400007810 */ /* 0x000fe20007f9e0ff */
[----:B------:R-:W-:Y:S01]  /*0d20*/  VIADD R14, R10, 0x4 ;  /* 0x000000040a0e7836 */ /* 0x000fe20000000000 */
[----:B------:R-:W-:Y:S02]  /*0d30*/  IADD3 R12, PT, PT, R12, 0x1, RZ ;  /* 0x000000010c0c7810 */ /* 0x000fe40007ffe0ff */
[----:B------:R-:W-:Y:S01]  /*0d40*/  IADD3 R0, P2, PT, R0, 0x4, RZ ;  /* 0x0000000400007810 */ /* 0x000fe20007f5e0ff */
[----:B------:R-:W-:Y:S01]  /*0d50*/  IMAD.X R16, RZ, RZ, R5, P4 ;  /* 0x000000ffff107224 */ /* 0x000fe200020e0605 */
[----:B------:R-:W-:-:S02]  /*0d60*/  PLOP3.LUT P0, PT, PT, PT, PT, 0x8, 0x80 ;  /* 0x000000000080781c */ /* 0x000fc40003f0e170 */
[----:B------:R-:W-:Y:S01]  /*0d70*/  IADD3 R12, PT, PT, R12, 0x1, RZ ;  /* 0x000000010c0c7810 */ /* 0x000fe20007ffe0ff */
[----:B0-----:R-:W-:Y:S01]  /*0d80*/  IMAD.X R5, RZ, RZ, R16, P2 ;  /* 0x000000ffff057224 */ /* 0x001fe200010e0610 */
[----:B--2---:R-:W-:Y:S04]  /*0d90*/  STS [R10], R15 ;  /* 0x0000000f0a007388 */ /* 0x004fe80000000800 */
[----:B---3--:R0:W-:Y:S02]  /*0da0*/  STS [R10+0x4], R17 ;  /* 0x000004110a007388 */ /* 0x0081e40000000800 */
[----:B0-----:R-:W-:-:S07]  /*0db0*/  VIADD R10, R14, 0x4 ;  /* 0x000000040e0a7836 */ /* 0x001fce0000000000 */
.L_x_16:
[----:B------:R-:W-:Y:S05]  /*0dc0*/  BSYNC.RECONVERGENT B1 ;  /* 0x0000000000017941 */ /* 0x000fea0003800200 */
.L_x_15:
[----:B------:R-:W-:Y:S01]  /*0dd0*/  ISETP.LT.U32.OR P0, PT, R12, R13, P0 ;  /* 0x0000000d0c00720c */ /* 0x000fe20000701470 */
[----:B------:R-:W-:Y:S01]  /*0de0*/  BSSY.RECONVERGENT B1, `(.L_x_17) ;  /* 0x0000008000017945 */ /* 0x000fe20003800200 */
[----:B------:R-:W-:-:S11]  /*0df0*/  MOV R4, R0 ;  /* 0x0000000000047202 */ /* 0x000fd60000000f00 */
[----:B------:R-:W-:Y:S05]  /*0e00*/  @!P0 BRA `(.L_x_18) ;  /* 0x0000000000148947 */ /* 0x000fea0003800000 */
[----:B------:R-:W-:Y:S01]  /*0e10*/  UISETP.NE.AND UP1, UPT, UR15, URZ, UPT ;  /* 0x000000ff0f00728c */ /* 0x000fe2000bf25270 */
[----:B------:R-:W-:-:S08]  /*0e20*/  IMAD.MOV.U32 R3, RZ, RZ, RZ ;  /* 0x000000ffff037224 */ /* 0x000fd000078e00ff */
[----:B------:R-:W-:Y:S05]  /*0e30*/  BRA.U UP1, `(.L_x_19) ;  /* 0x0000000101047547 */ /* 0x000fea000b800000 */
[----:B------:R0:W5:Y:S02]  /*0e40*/  LDG.E R3, desc[UR12][R4.64] ;  /* 0x0000000c04037981 */ /* 0x000164000c1e1900 */
.L_x_19:
[----:B-----5:R1:W-:Y:S02]  /*0e50*/  STS [R10], R3 ;  /* 0x000000030a007388 */ /* 0x0203e40000000800 */
.L_x_18:
[----:B------:R-:W-:Y:S05]  /*0e60*/  BSYNC.RECONVERGENT B1 ;  /* 0x0000000000017941 */ /* 0x000fea0003800200 */
.L_x_17:
[----:B------:R-:W-:Y:S05]  /*0e70*/  @!P3 BRA `(.L_x_20) ;  /* 0xfffffff80064b947 */ /* 0x000fea000383ffff */
[----:B------:R-:W-:Y:S05]  /*0e80*/  BSYNC.RECONVERGENT B0 ;  /* 0x0000000000007941 */ /* 0x000fea0003800200 */
.L_x_9:
[----:B------:R-:W-:Y:S05]  /*0e90*/  BRA `(.L_x_21) ;  /* 0x00000010006c7947 */ /* 0x000fea0003800000 */
.L_x_8:
[----:B------:R-:W-:Y:S01]  /*0ea0*/  BSSY.RECONVERGENT B2, `(.L_x_21) ;  /* 0x000011a000027945 */ /* 0x000fe20003800200 */
[----:B------:R-:W-:Y:S01]  /*0eb0*/  IMAD.MOV.U32 R4, RZ, RZ, R6 ;  /* 0x000000ffff047224 */ /* 0x000fe200078e0006 */
[----:B------:R-:W0:Y:S06]  /*0ec0*/  LDCU.128 UR16, c[0x0][0x380] ;  /* 0x00007000ff1077ac */ /* 0x000e2c0008000c00 */
.L_x_35:
[----:B------:R-:W1:Y:S01]  /*0ed0*/  S2R R0, SR_TID.Y ;  /* 0x0000000000007919 */ /* 0x000e620000002200 */
[----:B------:R-:W2:Y:S01]  /*0ee0*/  LDCU.64 UR6, c[0x0][0x3a0] ;  /* 0x00007400ff0677ac */ /* 0x000ea20008000a00 */
[----:B------:R-:W-:Y:S01]  /*0ef0*/  HFMA2 R3, -RZ, RZ, 0, 0 ;  /* 0x00000000ff037431 */ /* 0x000fe200000001ff */
[----:B------:R-:W-:Y:S01]  /*0f00*/  MOV R5, R4 ;  /* 0x0000000400057202 */ /* 0x000fe20000000f00 */
[----:B------:R-:W-:Y:S01]  /*0f10*/  IMAD.MOV.U32 R2, RZ, RZ, R4 ;  /* 0x000000ffff027224 */ /* 0x000fe200078e0004 */
[----:B------:R-:W-:Y:S01]  /*0f20*/  BSSY.RECONVERGENT B1, `(.L_x_22) ;  /* 0x0000110000017945 */ /* 0x000fe20003800200 */
[----:B------:R-:W-:Y:S02]  /*0f30*/  VIADD R11, R6, UR14 ;  /* 0x0000000e060b7c36 */ /* 0x000fe40008000000 */
[----:B------:R-:W-:-:S05]  /*0f40*/  VIADD R4, R4, 0x1 ;  /* 0x0000000104047836 */ /* 0x000fca0000000000 */
[----:B------:R-:W-:Y:S01]  /*0f50*/  ISETP.GE.U32.AND P2, PT, R4, R11, PT ;  /* 0x0000000b0400720c */ /* 0x000fe20003f46070 */
[----:B--2---:R-:W-:Y:S01]  /*0f60*/  IMAD.U32 R13, RZ, RZ, UR6 ;  /* 0x00000006ff0d7e24 */ /* 0x004fe2000f8e00ff */
[----:B------:R-:W-:-:S03]  /*0f70*/  MOV R15, UR7 ;  /* 0x00000007000f7c02 */ /* 0x000fc60008000f00 */
[----:B------:R-:W-:-:S04]  /*0f80*/  IMAD.WIDE.U32 R10, R13, UR4, R2 ;  /* 0x000000040d0a7c25 */ /* 0x000fc8000f8e0002 */
[----:B------:R-:W-:Y:S02]  /*0f90*/  IMAD R3, R15, UR4, R11 ;  /* 0x000000040f037c24 */ /* 0x000fe4000f8e020b */
[----:B-1----:R-:W-:-:S07]  /*0fa0*/  IMAD R2, R0, UR14, RZ ;  /* 0x0000000e00027c24 */ /* 0x002fce000f8e02ff */
.L_x_34:
[----:B------:R-:W-:Y:S01]  /*0fb0*/  UISETP.NE.AND UP1, UPT, UR15, URZ, UPT ;  /* 0x000000ff0f00728c */ /* 0x000fe2000bf25270 */
[----:B------:R-:W-:Y:S08]  /*0fc0*/  BSSY.RECONVERGENT B0, `(.L_x_23) ;  /* 0x00000f8000007945 */ /* 0x000ff00003800200 */
[----:B------:R-:W-:Y:S05]  /*0fd0*/  BRA.U !UP1, `(.L_x_24) ;  /* 0x0000000d09b47547 */ /* 0x000fea000b800000 */
[----:B------:R-:W-:Y:S01]  /*0fe0*/  ISETP.GE.U32.AND P0, PT, R23, 0x7, PT ;  /* 0x000000071700780c */ /* 0x000fe20003f06070 */
[----:B------:R-:W-:Y:S01]  /*0ff0*/  BSSY.RECONVERGENT B3, `(.L_x_25) ;  /* 0x000004a000037945 */ /* 0x000fe20003800200 */
[----:B------:R-:W-:Y:S01]  /*1000*/  IMAD.MOV.U32 R0, RZ, RZ, RZ ;  /* 0x000000ffff007224 */ /* 0x000fe200078e00ff */
[----:B------:R-:W-:Y:S01]  /*1010*/  MOV R29, RZ ;  /* 0x000000ff001d7202 */ /* 0x000fe20000000f00 */
[----:B------:R-:W-:Y:S01]  /*1020*/  IMAD.MOV.U32 R26, RZ, RZ, RZ ;  /* 0x000000ffff1a7224 */ /* 0x000fe200078e00ff */
[----:B------:R-:W-:-:S13]  /*1030*/  ISETP.GE.U32.AND.EX P0, PT, R8, RZ, PT, P0 ;  /* 0x000000ff0800720c */ /* 0x000fda0003f06100 */
[----:B------:R-:W-:Y:S05]  /*1040*/  @!P0 BRA `(.L_x_26) ;  /* 0x0000000400108947 */ /* 0x000fea0003800000 */
[----:B------:R-:W1:Y:S01]  /*1050*/  LDC.64 R12, c[0x0][0x3a0] ;  /* 0x0000e800ff0c7b82 */ /* 0x000e620000000a00 */
[----:B------:R-:W-:Y:S01]  /*1060*/  BSSY.RECONVERGENT B4, `(.L_x_27) ;  /* 0x0000040000047945 */ /* 0x000fe20003800200 */
[----:B------:R-:W-:Y:S01]  /*1070*/  IMAD.MOV.U32 R0, RZ, RZ, RZ ;  /* 0x000000ffff007224 */ /* 0x000fe200078e00ff */
[----:B------:R-:W-:Y:S02]  /*1080*/  CS2R R14, SRZ ;  /* 0x00000000000e7805 */ /* 0x000fe4000001ff00 */
[C---:B-1----:R-:W-:Y:S01]  /*1090*/  SHF.L.U64.HI R26, R12.reuse, 0x2, R13 ;  /* 0x000000020c1a7819 */ /* 0x042fe2000001020d */
[----:B------:R-:W-:-:S07]  /*10a0*/  IMAD.SHL.U32 R25, R12, 0x4, RZ ;  /* 0x000000040c197824 */ /* 0x000fce00078e00ff */
.L_x_28:
[----:B------:R-:W-:Y:S01]  /*10b0*/  IMAD.WIDE.U32 R16, R12, UR15, R14 ;  /* 0x0000000f0c107c25 */ /* 0x000fe2000f8e000e */
[----:B------:R-:W-:-:S03]  /*10c0*/  MOV R18, R2 ;  /* 0x0000000200127202 */ /* 0x000fc60000000f00 */
[----:B------:R-:W-:Y:S02]  /*10d0*/  IMAD R17, R13, UR15, R17 ;  /* 0x0000000f0d117c24 */ /* 0x000fe4000f8e0211 */
[----:B------:R-:W-:Y:S02]  /*10e0*/  IMAD.MOV.U32 R19, RZ, RZ, RZ ;  /* 0x000000ffff137224 */ /* 0x000fe400078e00ff */
[-C--:B------:R-:W-:Y:S02]  /*10f0*/  IMAD R17, R17, R12.reuse, RZ ;  /* 0x0000000c11117224 */ /* 0x080fe400078e02ff */
[----:B------:R-:W-:-:S04]  /*1100*/  IMAD.WIDE.U32 R18, R16, R12, R18 ;  /* 0x0000000c10127225 */ /* 0x000fc800078e0012 */
[-C--:B------:R-:W-:Y:S01]  /*1110*/  IMAD R17, R16, R13.reuse, R17 ;  /* 0x0000000d10117224 */ /* 0x080fe200078e0211 */
[----:B0-----:R-:W-:Y:S01]  /*1120*/  LEA R16, P0, R18, UR18, 0x2 ;  /* 0x0000001212107c11 */ /* 0x001fe2000f8010ff */
[----:B------:R-:W-:Y:S02]  /*1130*/  IMAD R27, R3, R12, RZ ;  /* 0x0000000c031b7224 */ /* 0x000fe400078e02ff */
[----:B------:R-:W-:Y:S02]  /*1140*/  IMAD.IADD R17, R19, 0x1, R17 ;  /* 0x0000000113117824 */ /* 0x000fe400078e0211 */
[----:B------:R-:W-:-:S03]  /*1150*/  IMAD R27, R10, R13, R27 ;  /* 0x0000000d0a1b7224 */ /* 0x000fc600078e021b */
[----:B------:R-:W-:Y:S01]  /*1160*/  LEA.HI.X R17, R18, UR19, R17, 0x2, P0 ;  /* 0x0000001312117c11 */ /* 0x000fe200080f1411 */
[----:B------:R-:W-:-:S05]  /*1170*/  IMAD.WIDE.U32 R18, R10, R12, R14 ;  /* 0x0000000c0a127225 */ /* 0x000fca00078e000e */
[----:B------:R-:W-:Y:S02]  /*1180*/  IADD3 R19, PT, PT, R19, R27, RZ ;  /* 0x0000001b13137210 */ /* 0x000fe40007ffe0ff */
[----:B------:R-:W-:-:S04]  /*1190*/  LEA R28, P0, R18, UR16, 0x2 ;  /* 0x00000010121c7c11 */ /* 0x000fc8000f8010ff */
[----:B------:R-:W-:Y:S02]  /*11a0*/  LEA.HI.X R29, R18, UR17, R19, 0x2, P0 ;  /* 0x00000011121d7c11 */ /* 0x000fe400080f1413 */
[----:B------:R-:W2:Y:S04]  /*11b0*/  LDG.E R19, desc[UR12][R16.64] ;  /* 0x0000000c10137981 */ /* 0x000ea8000c1e1900 */
[----:B------:R-:W2:Y:S02]  /*11c0*/  LDG.E R18, desc[UR12][R28.64] ;  /* 0x0000000c1c127981 */ /* 0x000ea4000c1e1900 */
[----:B--2---:R-:W-:Y:S01]  /*11d0*/  FFMA R0, R19, R18, R0 ;  /* 0x0000001213007223 */ /* 0x004fe20000000000 */
[----:B------:R-:W-:Y:S02]  /*11e0*/  IADD3 R18, P0, PT, R25, R16, RZ ;  /* 0x0000001019127210 */ /* 0x000fe40007f1e0ff */
[----:B------:R-:W2:Y:S03]  /*11f0*/  LDG.E R16, desc[UR12][R28.64+0x4] ;  /* 0x0000040c1c107981 */ /* 0x000ea6000c1e1900 */
[----:B------:R-:W-:-:S05]  /*1200*/  IMAD.X R19, R26, 0x1, R17, P0 ;  /* 0x000000011a137824 */ /* 0x000fca00000e0611 */
[----:B------:R0:W2:Y:S02]  /*1210*/  LDG.E R27, desc[UR12][R18.64] ;  /* 0x0000000c121b7981 */ /* 0x0000a4000c1e1900 */
[----:B0-----:R-:W-:-:S04]  /*1220*/  IADD3 R18, P0, PT, R18, R25, RZ ;  /* 0x0000001912127210 */ /* 0x001fc80007f1e0ff */
[----:B------:R-:W-:Y:S01]  /*1230*/  IADD3.X R19, PT, PT, R19, R26, RZ, P0, !PT ;  /* 0x0000001a13137210 */ /* 0x000fe200007fe4ff */
[----:B--2---:R-:W-:-:S04]  /*1240*/  FFMA R0, R27, R16, R0 ;  /* 0x000000101b007223 */ /* 0x004fc80000000000 */
        /* <DEDUP_REMOVED lines=16> */
[----:B------:R-:W2:Y:S02]  /*1350*/  LDG.E R27, desc[UR12][R18.64] ;  /* 0x0000000c121b7981 */ /* 0x000ea4000c1e1900 */
[----:B--2---:R-:W-:Y:S01]  /*1360*/  FFMA R0, R27, R16, R0 ;  /* 0x000000101b007223 */ /* 0x004fe20000000000 */
[-C--:B------:R-:W-:Y:S01]  /*1370*/  IADD3 R16, P0, PT, R18, R25.reuse, RZ ;  /* 0x0000001912107210 */ /* 0x080fe20007f1e0ff */
[----:B------:R-:W2:Y:S03]  /*1380*/  LDG.E R27, desc[UR12][R28.64+0x1c] ;  /* 0x00001c0c1c1b7981 */ /* 0x000ea6000c1e1900 */
[----:B------:R-:W-:Y:S01]  /*1390*/  IADD3.X R17, PT, PT, R19, R26, RZ, P0, !PT ;  /* 0x0000001a13117210 */ /* 0x000fe200007fe4ff */
[----:B------:R-:W3:Y:S04]  /*13a0*/  LDG.E R18, desc[UR12][R28.64+0x18] ;  /* 0x0000180c1c127981 */ /* 0x000ee8000c1e1900 */
[----:B------:R0:W3:Y:S02]  /*13b0*/  LDG.E R19, desc[UR12][R16.64] ;  /* 0x0000000c10137981 */ /* 0x0000e4000c1e1900 */
[----:B0-----:R-:W-:-:S05]  /*13c0*/  IADD3 R16, P0, PT, R16, R25, RZ ;  /* 0x0000001910107210 */ /* 0x001fca0007f1e0ff */
[----:B------:R-:W-:Y:S01]  /*13d0*/  IMAD.X R17, R17, 0x1, R26, P0 ;  /* 0x0000000111117824 */ /* 0x000fe200000e061a */
[----:B------:R-:W-:Y:S01]  /*13e0*/  IADD3 R14, P0, PT, R14, 0x8, RZ ;  /* 0x000000080e0e7810 */ /* 0x000fe20007f1e0ff */
[----:B---3--:R-:W-:-:S03]  /*13f0*/  FFMA R0, R19, R18, R0 ;  /* 0x0000001213007223 */ /* 0x008fc60000000000 */
[----:B------:R-:W2:Y:S01]  /*1400*/  LDG.E R19, desc[UR12][R16.64] ;  /* 0x0000000c10137981 */ /* 0x000ea2000c1e1900 */
[----:B------:R-:W-:Y:S02]  /*1410*/  IADD3.X R15, PT, PT, RZ, R15, RZ, P0, !PT ;  /* 0x0000000fff0f7210 */ /* 0x000fe400007fe4ff */
[----:B------:R-:W-:-:S04]  /*1420*/  ISETP.NE.U32.AND P0, PT, R14, R21, PT ;  /* 0x000000150e00720c */ /* 0x000fc80003f05070 */
[----:B------:R-:W-:Y:S01]  /*1430*/  ISETP.NE.AND.EX P0, PT, R15, R9, PT, P0 ;  /* 0x000000090f00720c */ /* 0x000fe20003f05300 */
[----:B--2---:R-:W-:-:S12]  /*1440*/  FFMA R0, R19, R27, R0 ;  /* 0x0000001b13007223 */ /* 0x004fd80000000000 */
[----:B------:R-:W-:Y:S05]  /*1450*/  @P0 BRA `(.L_x_28) ;  /* 0xfffffffc00140947 */ /* 0x000fea000383ffff */
[----:B------:R-:W-:Y:S05]  /*1460*/  BSYNC.RECONVERGENT B4 ;  /* 0x0000000000047941 */ /* 0x000fea0003800200 */
.L_x_27:
[----:B------:R-:W-:Y:S01]  /*1470*/  IMAD.MOV.U32 R26, RZ, RZ, R21 ;  /* 0x000000ffff1a7224 */ /* 0x000fe200078e0015 */
[----:B------:R-:W-:-:S07]  /*1480*/  MOV R29, R9 ;  /* 0x00000009001d7202 */ /* 0x000fce0000000f00 */
.L_x_26:
[----:B0-----:R-:W-:Y:S05]  /*1490*/  BSYNC.RECONVERGENT B3 ;  /* 0x0000000000037941 */ /* 0x001fea0003800200 */
.L_x_25:
[----:B------:R-:W-:-:S04]  /*14a0*/  ISETP.NE.U32.AND P0, PT, R24, RZ, PT ;  /* 0x000000ff1800720c */ /* 0x000fc80003f05070 */
[----:B------:R-:W-:-:S13]  /*14b0*/  ISETP.NE.AND.EX P0, PT, RZ, RZ, PT, P0 ;  /* 0x000000ffff00720c */ /* 0x000fda0003f05300 */
[----:B------:R-:W-:Y:S05]  /*14c0*/  @!P0 BRA `(.L_x_29) ;  /* 0x00000008009c8947 */ /* 0x000fea0003800000 */
[----:B------:R-:W-:Y:S01]  /*14d0*/  ISETP.NE.U32.AND P0, PT, R22, RZ, PT ;  /* 0x000000ff1600720c */ /* 0x000fe20003f05070 */
[----:B------:R-:W-:Y:S03]  /*14e0*/  BSSY.RECONVERGENT B3, `(.L_x_30) ;  /* 0x0000051000037945 */ /* 0x000fe60003800200 */
[----:B------:R-:W-:Y:S01]  /*14f0*/  ISETP.NE.AND.EX P0, PT, RZ, RZ, PT, P0 ;  /* 0x000000ffff00720c */ /* 0x000fe20003f05300 */
[----:B------:R-:W-:-:S12]  /*1500*/  @!P1 BRA `(.L_x_31) ;  /* 0x0000000400389947 */ /* 0x000fd80003800000 */
[----:B------:R-:W0:Y:S01]  /*1510*/  S2R R27, SR_CTAID.X ;  /* 0x00000000001b7919 */ /* 0x000e220000002500 */
[----:B------:R-:W1:Y:S01]  /*1520*/  LDCU.64 UR6, c[0x0][0x3a0] ;  /* 0x00007400ff0677ac */ /* 0x000e620008000a00 */
[----:B------:R-:W-:Y:S01]  /*1530*/  MOV R17, R29 ;  /* 0x0000001d00117202 */ /* 0x000fe20000000f00 */
[----:B------:R-:W-:Y:S01]  /*1540*/  IMAD.MOV.U32 R16, RZ, RZ, R26 ;  /* 0x000000ffff107224 */ /* 0x000fe200078e001a */
[----:B------:R-:W2:Y:S01]  /*1550*/  LDCU.128 UR20, c[0x0][0x380] ;  /* 0x00007000ff1477ac */ /* 0x000ea20008000c00 */
[----:B-1----:R-:W-:Y:S01]  /*1560*/  UIMAD UR8, UR15, UR7, URZ ;  /* 0x000000070f0872a4 */ /* 0x002fe2000f8e02ff */
[----:B------:R-:W-:-:S04]  /*1570*/  IMAD R25, R3, UR6, RZ ;  /* 0x0000000603197c24 */ /* 0x000fc8000f8e02ff */
[----:B------:R-:W-:Y:S02]  /*1580*/  IMAD R25, R10, UR7, R25 ;  /* 0x000000070a197c24 */ /* 0x000fe4000f8e0219 */
[----:B0-----:R-:W-:-:S04]  /*1590*/  IMAD.WIDE.U32 R14, R27, UR6, R16 ;  /* 0x000000061b0e7c25 */ /* 0x001fc8000f8e0010 */
[----:B------:R-:W-:-:S04]  /*15a0*/  VIADD R12, R15, UR8 ;  /* 0x000000080f0c7c36 */ /* 0x000fc80008000000 */
[----:B------:R-:W-:Y:S01]  /*15b0*/  IMAD R13, R12, UR6, RZ ;  /* 0x000000060c0d7c24 */ /* 0x000fe2000f8e02ff */
[----:B------:R-:W-:-:S03]  /*15c0*/  MOV R12, R2 ;  /* 0x00000002000c7202 */ /* 0x000fc60000000f00 */
[C---:B------:R-:W-:Y:S02]  /*15d0*/  IMAD R19, R14.reuse, UR7, R13 ;  /* 0x000000070e137c24 */ /* 0x040fe4000f8e020d */
[----:B------:R-:W-:Y:S02]  /*15e0*/  IMAD.MOV.U32 R13, RZ, RZ, RZ ;  /* 0x000000ffff0d7224 */ /* 0x000fe400078e00ff */
[----:B------:R-:W-:-:S05]  /*15f0*/  IMAD.WIDE.U32 R14, R14, UR6, R12 ;  /* 0x000000060e0e7c25 */ /* 0x000fca000f8e000c */
[----:B------:R-:W-:Y:S02]  /*1600*/  IADD3 R15, PT, PT, R15, R19, RZ ;  /* 0x000000130f0f7210 */ /* 0x000fe40007ffe0ff */
[----:B--2---:R-:W-:-:S04]  /*1610*/  LEA R28, P3, R14, UR22, 0x2 ;  /* 0x000000160e1c7c11 */ /* 0x004fc8000f8610ff */
[----:B------:R-:W-:Y:S01]  /*1620*/  LEA.HI.X R29, R14, UR23, R15, 0x2, P3 ;  /* 0x000000170e1d7c11 */ /* 0x000fe200098f140f */
[----:B------:R-:W-:-:S04]  /*1630*/  IMAD.WIDE.U32 R14, R10, UR6, R16 ;  /* 0x000000060a0e7c25 */ /* 0x000fc8000f8e0010 */
[----:B------:R-:W-:Y:S01]  /*1640*/  IMAD.IADD R15, R25, 0x1, R15 ;  /* 0x00000001190f7824 */ /* 0x000fe200078e020f */
[C---:B------:R-:W-:Y:S01]  /*1650*/  LEA R18, P3, R14.reuse, UR20, 0x2 ;  /* 0x000000140e127c11 */ /* 0x040fe2000f8610ff */
[----:B------:R-:W2:Y:S03]  /*1660*/  LDG.E R29, desc[UR12][R28.64] ;  /* 0x0000000c1c1d7981 */ /* 0x000ea6000c1e1900 */
[----:B------:R-:W-:-:S05]  /*1670*/  LEA.HI.X R19, R14, UR21, R15, 0x2, P3 ;  /* 0x000000150e137c11 */ /* 0x000fca00098f140f */
[----:B------:R-:W2:Y:S01]  /*1680*/  LDG.E R18, desc[UR12][R18.64] ;  /* 0x0000000c12127981 */ /* 0x000ea2000c1e1900 */
[----:B------:R-:W-:Y:S01]  /*1690*/  IADD3 R14, PT, PT, R26, 0x1, RZ ;  /* 0x000000011a0e7810 */ /* 0x000fe20007ffe0ff */
[----:B------:R-:W-:-:S04]  /*16a0*/  IMAD.MOV.U32 R15, RZ, RZ, RZ ;  /* 0x000000ffff0f7224 */ /* 0x000fc800078e00ff */
[----:B------:R-:W-:-:S04]  /*16b0*/  IMAD.WIDE.U32 R16, R27, UR6, R14 ;  /* 0x000000061b107c25 */ /* 0x000fc8000f8e000e */
[----:B------:R-:W-:Y:S01]  /*16c0*/  IMAD.WIDE.U32 R14, R10, UR6, R14 ;  /* 0x000000060a0e7c25 */ /* 0x000fe2000f8e000e */
[----:B------:R-:W-:-:S05]  /*16d0*/  IADD3 R17, PT, PT, R17, UR8, RZ ;  /* 0x0000000811117c10 */ /* 0x000fca000fffe0ff */
[----:B------:R-:W-:Y:S01]  /*16e0*/  IMAD R17, R17, UR6, RZ ;  /* 0x0000000611117c24 */ /* 0x000fe2000f8e02ff */
[----:B------:R-:W-:Y:S01]  /*16f0*/  IADD3 R15, PT, PT, R25, R15, RZ ;  /* 0x0000000f190f7210 */ /* 0x000fe20007ffe0ff */
[----:B--2---:R-:W-:Y:S02]  /*1700*/  FFMA R0, R29, R18, R0 ;  /* 0x000000121d007223 */ /* 0x004fe40000000000 */
[C---:B------:R-:W-:Y:S02]  /*1710*/  IMAD R29, R16.reuse, UR7, R17 ;  /* 0x00000007101d7c24 */ /* 0x040fe4000f8e0211 */
[----:B------:R-:W-:-:S04]  /*1720*/  IMAD.WIDE.U32 R16, R16, UR6, R12 ;  /* 0x0000000610107c25 */ /* 0x000fc8000f8e000c */
[----:B------:R-:W-:Y:S01]  /*1730*/  IMAD.IADD R17, R17, 0x1, R29 ;  /* 0x0000000111117824 */ /* 0x000fe200078e021d */
[----:B------:R-:W-:-:S04]  /*1740*/  LEA R28, P3, R16, UR22, 0x2 ;  /* 0x00000016101c7c11 */ /* 0x000fc8000f8610ff */
[----:B------:R-:W-:Y:S02]  /*1750*/  LEA.HI.X R29, R16, UR23, R17, 0x2, P3 ;  /* 0x00000017101d7c11 */ /* 0x000fe400098f1411 */
[----:B------:R-:W-:-:S04]  /*1760*/  LEA R18, P3, R14, UR20, 0x2 ;  /* 0x000000140e127c11 */ /* 0x000fc8000f8610ff */
[----:B------:R-:W-:Y:S01]  /*1770*/  LEA.HI.X R19, R14, UR21, R15, 0x2, P3 ;  /* 0x000000150e137c11 */ /* 0x000fe200098f140f */
[----:B------:R-:W2:Y:S05]  /*1780*/  LDG.E R29, desc[UR12][R28.64] ;  /* 0x0000000c1c1d7981 */ /* 0x000eaa000c1e1900 */
[----:B------:R0:W2:Y:S02]  /*1790*/  LDG.E R19, desc[UR12][R18.64] ;  /* 0x0000000c12137981 */ /* 0x0000a4000c1e1900 */
[----:B0-----:R-:W-:Y:S02]  /*17a0*/  VIADD R18, R26, 0x2 ;  /* 0x000000021a127836 */ /* 0x001fe40000000000 */
[----:B--2---:R-:W-:Y:S01]  /*17b0*/  FFMA R0, R29, R19, R0 ;  /* 0x000000131d007223 */ /* 0x004fe20000000000 */
[----:B------:R-:W-:-:S03]  /*17c0*/  HFMA2 R19, -RZ, RZ, 0, 0 ;  /* 0x00000000ff137431 */ /* 0x000fc600000001ff */
[----:B------:R-:W-:-:S04]  /*17d0*/  IMAD.WIDE.U32 R16, R27, UR6, R18 ;  /* 0x000000061b107c25 */ /* 0x000fc8000f8e0012 */
[----:B------:R-:W-:Y:S02]  /*17e0*/  VIADD R14, R17, UR8 ;  /* 0x00000008110e7c36 */ /* 0x000fe40008000000 */
[----:B------:R-:W-:-:S04]  /*17f0*/  IMAD.WIDE.U32 R18, R10, UR6, R18 ;  /* 0x000000060a127c25 */ /* 0x000fc8000f8e0012 */
[----:B------:R-:W-:-:S04]  /*1800*/  IMAD R15, R14, UR6, RZ ;  /* 0x000000060e0f7c24 */ /* 0x000fc8000f8e02ff */
[C---:B------:R-:W-:Y:S02]  /*1810*/  IMAD R15, R16.reuse, UR7, R15 ;  /* 0x00000007100f7c24 */ /* 0x040fe4000f8e020f */
[----:B------:R-:W-:-:S05]  /*1820*/  IMAD.WIDE.U32 R16, R16, UR6, R12 ;  /* 0x0000000610107c25 */ /* 0x000fca000f8e000c */
[----:B------:R-:W-:Y:S02]  /*1830*/  IADD3 R15, PT, PT, R17, R15, RZ ;  /* 0x0000000f110f7210 */ /* 0x000fe40007ffe0ff */
[----:B------:R-:W-:Y:S01]  /*1840*/  LEA R14, P3, R16, UR22, 0x2 ;  /* 0x00000016100e7c11 */ /* 0x000fe2000f8610ff */
[----:B------:R-:W-:-:S03]  /*1850*/  IMAD.IADD R17, R25, 0x1, R19 ;  /* 0x0000000119117824 */ /* 0x000fc600078e0213 */
[----:B------:R-:W-:Y:S02]  /*1860*/  LEA.HI.X R15, R16, UR23, R15, 0x2, P3 ;  /* 0x00000017100f7c11 */ /* 0x000fe400098f140f */
[----:B------:R-:W-:-:S04]  /*1870*/  LEA R16, P3, R18, UR20, 0x2 ;  /* 0x0000001412107c11 */ /* 0x000fc8000f8610ff */
[----:B------:R-:W-:Y:S01]  /*1880*/  LEA.HI.X R17, R18, UR21, R17, 0x2, P3 ;  /* 0x0000001512117c11 */ /* 0x000fe200098f1411 */
[----:B------:R0:W2:Y:S04]  /*1890*/  LDG.E R15, desc[UR12][R14.64] ;  /* 0x0000000c0e0f7981 */ /* 0x0000a8000c1e1900 */
[----:B------:R-:W2:Y:S01]  /*18a0*/  LDG.E R16, desc[UR12][R16.64] ;  /* 0x0000000c10107981 */ /* 0x000ea2000c1e1900 */
[----:B------:R-:W-:Y:S01]  /*18b0*/  IADD3 R18, PT, PT, R26, 0x3, RZ ;  /* 0x000000031a127810 */ /* 0x000fe20007ffe0ff */
[----:B------:R-:W-:-:S04]  /*18c0*/  IMAD.MOV.U32 R19, RZ, RZ, RZ ;  /* 0x000000ffff137224 */ /* 0x000fc800078e00ff */
[----:B------:R-:W-:-:S04]  /*18d0*/  IMAD.WIDE.U32 R28, R27, UR6, R18 ;  /* 0x000000061b1c7c25 */ /* 0x000fc8000f8e0012 */
[----:B------:R-:W-:Y:S01]  /*18e0*/  IMAD.WIDE.U32 R18, R10, UR6, R18 ;  /* 0x000000060a127c25 */ /* 0x000fe2000f8e0012 */
[----:B------:R-:W-:-:S03]  /*18f0*/  IADD3 R27, PT, PT, R29, UR8, RZ ;  /* 0x000000081d1b7c10 */ /* 0x000fc6000fffe0ff */
[----:B------:R-:W-:Y:S01]  /*1900*/  IMAD.WIDE.U32 R12, R28, UR6, R12 ;  /* 0x000000061c0c7c25 */ /* 0x000fe2000f8e000c */
[----:B0-----:R-:W-:-:S03]  /*1910*/  LEA R14, P4, R18, UR20, 0x2 ;  /* 0x00000014120e7c11 */ /* 0x001fc6000f8810ff */
[----:B------:R-:W-:Y:S02]  /*1920*/  IMAD R27, R27, UR6, RZ ;  /* 0x000000061b1b7c24 */ /* 0x000fe4000f8e02ff */
[----:B------:R-:W-:Y:S02]  /*1930*/  IMAD.IADD R25, R25, 0x1, R19 ;  /* 0x0000000119197824 */ /* 0x000fe400078e0213 */
[----:B------:R-:W-:-:S05]  /*1940*/  IMAD R27, R28, UR7, R27 ;  /* 0x000000071c1b7c24 */ /* 0x000fca000f8e021b */
[----:B------:R-:W-:Y:S01]  /*1950*/  IADD3 R13, PT, PT, R13, R27, RZ ;  /* 0x0000001b0d0d7210 */ /* 0x000fe20007ffe0ff */
[----:B--2---:R-:W-:Y:S01]  /*1960*/  FFMA R0, R15, R16, R0 ;  /* 0x000000100f007223 */ /* 0x004fe20000000000 */
[----:B------:R-:W-:Y:S02]  /*1970*/  LEA R16, P3, R12, UR22, 0x2 ;  /* 0x000000160c107c11 */ /* 0x000fe4000f8610ff */
[----:B------:R-:W-:Y:S02]  /*1980*/  LEA.HI.X R15, R18, UR21, R25, 0x2, P4 ;  /* 0x00000015120f7c11 */ /* 0x000fe4000a0f1419 */
[----:B------:R-:W-:-:S03]  /*1990*/  LEA.HI.X R17, R12, UR23, R13, 0x2, P3 ;  /* 0x000000170c117c11 */ /* 0x000fc600098f140d */
[----:B------:R-:W2:Y:S04]  /*19a0*/  LDG.E R14, desc[UR12][R14.64] ;  /* 0x0000000c0e0e7981 */ /* 0x000ea8000c1e1900 */
[----:B------:R-:W2:Y:S01]  /*19b0*/  LDG.E R17, desc[UR12][R16.64] ;  /* 0x0000000c10117981 */ /* 0x000ea2000c1e1900 */
[----:B------:R-:W-:Y:S01]  /*19c0*/  VIADD R26, R26, 0x4 ;  /* 0x000000041a1a7836 */ /* 0x000fe20000000000 */
[----:B------:R-:W-:Y:S01]  /*19d0*/  MOV R29, RZ ;  /* 0x000000ff001d7202 */ /* 0x000fe20000000f00 */
[----:B--2---:R-:W-:-:S07]  /*19e0*/  FFMA R0, R17, R14, R0 ;  /* 0x0000000e11007223 */ /* 0x004fce0000000000 */
.L_x_31:
[----:B------:R-:W-:Y:S05]  /*19f0*/  BSYNC.RECONVERGENT B3 ;  /* 0x0000000000037941 */ /* 0x000fea0003800200 */
.L_x_30:
[----:B------:R-:W-:Y:S05]  /*1a00*/  @!P0 BRA `(.L_x_29) ;  /* 0x00000004004c8947 */ /* 0x000fea0003800000 */
[----:B------:R-:W-:Y:S01]  /*1a10*/  ISETP.NE.U32.AND P0, PT, R22, 0x1, PT ;  /* 0x000000011600780c */ /* 0x000fe20003f05070 */
[----:B------:R-:W-:Y:S03]  /*1a20*/  BSSY.RECONVERGENT B3, `(.L_x_32) ;  /* 0x000002e000037945 */ /* 0x000fe60003800200 */
[----:B------:R-:W-:-:S13]  /*1a30*/  ISETP.NE.AND.EX P0, PT, RZ, RZ, PT, P0 ;  /* 0x000000ffff00720c */ /* 0x000fda0003f05300 */
[----:B------:R-:W-:Y:S05]  /*1a40*/  @!P0 BRA `(.L_x_33) ;  /* 0x0000000000ac8947 */ /* 0x000fea0003800000 */
[----:B------:R-:W0:Y:S01]  /*1a50*/  LDC.64 R12, c[0x0][0x3a0] ;  /* 0x0000e800ff0c7b82 */ /* 0x000e220000000a00 */
[----:B------:R-:W-:Y:S01]  /*1a60*/  MOV R15, R29 ;  /* 0x0000001d000f7202 */ /* 0x000fe20000000f00 */
[----:B------:R-:W-:Y:S01]  /*1a70*/  IMAD.MOV.U32 R14, RZ, RZ, R26 ;  /* 0x000000ffff0e7224 */ /* 0x000fe200078e001a */
[----:B------:R-:W1:Y:S01]  /*1a80*/  LDCU.128 UR20, c[0x0][0x380] ;  /* 0x00007000ff1477ac */ /* 0x000e620008000c00 */
[----:B------:R-:W-:Y:S01]  /*1a90*/  MOV R18, R2 ;  /* 0x0000000200127202 */ /* 0x000fe20000000f00 */
[----:B------:R-:W-:Y:S02]  /*1aa0*/  IMAD.MOV.U32 R19, RZ, RZ, RZ ;  /* 0x000000ffff137224 */ /* 0x000fe400078e00ff */
[----:B0-----:R-:W-:Y:S02]  /*1ab0*/  IMAD R27, R13, UR15, RZ ;  /* 0x0000000f0d1b7c24 */ /* 0x001fe4000f8e02ff */
[----:B------:R-:W-:-:S04]  /*1ac0*/  IMAD.WIDE.U32 R16, R12, UR15, R14 ;  /* 0x0000000f0c107c25 */ /* 0x000fc8000f8e000e */
[----:B------:R-:W-:-:S04]  /*1ad0*/  IMAD.IADD R17, R27, 0x1, R17 ;  /* 0x000000011b117824 */ /* 0x000fc800078e0211 */
[----:B------:R-:W-:-:S04]  /*1ae0*/  IMAD R17, R17, R12, RZ ;  /* 0x0000000c11117224 */ /* 0x000fc800078e02ff */
[C---:B------:R-:W-:Y:S02]  /*1af0*/  IMAD R25, R16.reuse, R13, R17 ;  /* 0x0000000d10197224 */ /* 0x040fe400078e0211 */
[----:B------:R-:W-:-:S05]  /*1b00*/  IMAD.WIDE.U32 R16, R16, R12, R18 ;  /* 0x0000000c10107225 */ /* 0x000fca00078e0012 */
[----:B------:R-:W-:Y:S02]  /*1b10*/  IADD3 R25, PT, PT, R17, R25, RZ ;  /* 0x0000001911197210 */ /* 0x000fe40007ffe0ff */
[----:B-1----:R-:W-:-:S04]  /*1b20*/  LEA R28, P0, R16, UR22, 0x2 ;  /* 0x00000016101c7c11 */ /* 0x002fc8000f8010ff */
[----:B------:R-:W-:Y:S01]  /*1b30*/  LEA.HI.X R29, R16, UR23, R25, 0x2, P0 ;  /* 0x00000017101d7c11 */ /* 0x000fe200080f1419 */
[-C--:B------:R-:W-:Y:S02]  /*1b40*/  IMAD R25, R3, R12.reuse, RZ ;  /* 0x0000000c03197224 */ /* 0x080fe400078e02ff */
[----:B------:R-:W-:-:S03]  /*1b50*/  IMAD.WIDE.U32 R16, R10, R12, R14 ;  /* 0x0000000c0a107225 */ /* 0x000fc600078e000e */
[----:B------:R-:W2:Y:S01]  /*1b60*/  LDG.E R29, desc[UR12][R28.64] ;  /* 0x0000000c1c1d7981 */ /* 0x000ea2000c1e1900 */
[----:B------:R-:W-:Y:S01]  /*1b70*/  IMAD R25, R10, R13, R25 ;  /* 0x0000000d0a197224 */ /* 0x000fe200078e0219 */
[----:B------:R-:W-:-:S03]  /*1b80*/  LEA R14, P0, R16, UR20, 0x2 ;  /* 0x00000014100e7c11 */ /* 0x000fc6000f8010ff */
[----:B------:R-:W-:-:S05]  /*1b90*/  IMAD.IADD R15, R25, 0x1, R17 ;  /* 0x00000001190f7824 */ /* 0x000fca00078e0211 */
[----:B------:R-:W-:-:S05]  /*1ba0*/  LEA.HI.X R15, R16, UR21, R15, 0x2, P0 ;  /* 0x00000015100f7c11 */ /* 0x000fca00080f140f */
[----:B------:R-:W2:Y:S01]  /*1bb0*/  LDG.E R14, desc[UR12][R14.64] ;  /* 0x0000000c0e0e7981 */ /* 0x000ea2000c1e1900 */
[----:B------:R-:W-:Y:S01]  /*1bc0*/  IADD3 R16, PT, PT, R26, 0x1, RZ ;  /* 0x000000011a107810 */ /* 0x000fe20007ffe0ff */
[----:B------:R-:W-:Y:S02]  /*1bd0*/  IMAD.MOV.U32 R17, RZ, RZ, RZ ;  /* 0x000000ffff117224 */ /* 0x000fe400078e00ff */
[----:B--2---:R-:W-:Y:S02]  /*1be0*/  FFMA R0, R29, R14, R0 ;  /* 0x0000000e1d007223 */ /* 0x004fe40000000000 */
[----:B------:R-:W-:-:S04]  /*1bf0*/  IMAD.WIDE.U32 R28, R12, UR15, R16 ;  /* 0x0000000f0c1c7c25 */ /* 0x000fc8000f8e0010 */
[----:B------:R-:W-:Y:S01]  /*1c00*/  IMAD.WIDE.U32 R16, R10, R12, R16 ;  /* 0x0000000c0a107225 */ /* 0x000fe200078e0010 */
[----:B------:R-:W-:-:S03]  /*1c10*/  IADD3 R27, PT, PT, R27, R29, RZ ;  /* 0x0000001d1b1b7210 */ /* 0x000fc60007ffe0ff */
[----:B------:R-:W-:-:S04]  /*1c20*/  IMAD.WIDE.U32 R18, R28, R12, R18 ;  /* 0x0000000c1c127225 */ /* 0x000fc800078e0012 */
[----:B------:R-:W-:Y:S01]  /*1c30*/  IMAD R27, R27, R12, RZ ;  /* 0x0000000c1b1b7224 */ /* 0x000fe200078e02ff */
[----:B------:R-:W-:Y:S01]  /*1c40*/  LEA R14, P0, R18, UR22, 0x2 ;  /* 0x00000016120e7c11 */ /* 0x000fe2000f8010ff */
[----:B------:R-:W-:Y:S01]  /*1c50*/  IMAD.IADD R25, R25, 0x1, R17 ;  /* 0x0000000119197824 */ /* 0x000fe200078e0211 */
[----:B------:R-:W-:Y:S01]  /*1c60*/  LEA R12, P3, R16, UR20, 0x2 ;  /* 0x00000014100c7c11 */ /* 0x000fe2000f8610ff */
[----:B------:R-:W-:-:S03]  /*1c70*/  IMAD R27, R28, R13, R27 ;  /* 0x0000000d1c1b7224 */ /* 0x000fc600078e021b */
[----:B------:R-:W-:Y:S02]  /*1c80*/  LEA.HI.X R13, R16, UR21, R25, 0x2, P3 ;  /* 0x00000015100d7c11 */ /* 0x000fe400098f1419 */
[----:B------:R-:W-:-:S03]  /*1c90*/  IADD3 R27, PT, PT, R19, R27, RZ ;  /* 0x0000001b131b7210 */ /* 0x000fc60007ffe0ff */
[----:B------:R-:W2:Y:S01]  /*1ca0*/  LDG.E R12, desc[UR12][R12.64] ;  /* 0x0000000c0c0c7981 */ /* 0x000ea2000c1e1900 */
[----:B------:R-:W-:-:S06]  /*1cb0*/  LEA.HI.X R15, R18, UR23, R27, 0x2, P0 ;  /* 0x00000017120f7c11 */ /* 0x000fcc00080f141b */
[----:B------:R-:W2:Y:S01]  /*1cc0*/  LDG.E R15, desc[UR12][R14.64] ;  /* 0x0000000c0e0f7981 */ /* 0x000ea2000c1e1900 */
[----:B------:R-:W-:Y:S02]  /*1cd0*/  HFMA2 R29, -RZ, RZ, 0, 0 ;  /* 0x00000000ff1d7431 */ /* 0x000fe400000001ff */
[----:B------:R-:W-:Y:S02]  /*1ce0*/  VIADD R26, R26, 0x2 ;  /* 0x000000021a1a7836 */ /* 0x000fe40000000000 */
[----:B--2---:R-:W-:-:S07]  /*1cf0*/  FFMA R0, R15, R12, R0 ;  /* 0x0000000c0f007223 */ /* 0x004fce0000000000 */
.L_x_33:
[----:B------:R-:W-:Y:S05]  /*1d00*/  BSYNC.RECONVERGENT B3 ;  /* 0x0000000000037941 */ /* 0x000fea0003800200 */
.L_x_32:
[----:B------:R-:W0:Y:S02]  /*1d10*/  LDC R19, c[0x0][0x3a0] ;  /* 0x0000e800ff137b82 */ /* 0x000e240000000800 */
[----:B0-----:R-:W-:-:S13]  /*1d20*/  LOP3.LUT P0, RZ, R19, 0x1, RZ, 0xc0, !PT ;  /* 0x0000000113ff7812 */ /* 0x001fda000780c0ff */
[----:B------:R-:W-:Y:S05]  /*1d30*/  @!P0 BRA `(.L_x_29) ;  /* 0x0000000000808947 */ /* 0x000fea0003800000 */
[----:B------:R-:W0:Y:S01]  /*1d40*/  LDC R25, c[0x0][0x3a4] ;  /* 0x0000e900ff197b82 */ /* 0x000e220000000800 */
[----:B------:R-:W-:Y:S01]  /*1d50*/  IMAD.MOV.U32 R27, RZ, RZ, R29 ;  /* 0x000000ffff1b7224 */ /* 0x000fe200078e001d */
[----:B------:R-:W1:Y:S01]  /*1d60*/  LDCU.128 UR20, c[0x0][0x380] ;  /* 0x00007000ff1477ac */ /* 0x000e620008000c00 */
[----:B------:R-:W-:Y:S02]  /*1d70*/  IMAD.MOV.U32 R17, RZ, RZ, RZ ;  /* 0x000000ffff117224 */ /* 0x000fe400078e00ff */
[----:B------:R-:W-:-:S04]  /*1d80*/  IMAD.WIDE.U32 R12, R19, UR15, R26 ;  /* 0x0000000f130c7c25 */ /* 0x000fc8000f8e001a */
[----:B------:R-:W-:-:S04]  /*1d90*/  IMAD.WIDE.U32 R14, R10, R19, R26 ;  /* 0x000000130a0e7225 */ /* 0x000fc800078e001a */
[----:B0-----:R-:W-:Y:S02]  /*1da0*/  IMAD R16, R25, UR15, R13 ;  /* 0x0000000f19107c24 */ /* 0x001fe4000f8e020d */
[-C--:B------:R-:W-:Y:S02]  /*1db0*/  IMAD R13, R3, R19.reuse, RZ ;  /* 0x00000013030d7224 */ /* 0x080fe400078e02ff */
[----:B------:R-:W-:Y:S01]  /*1dc0*/  IMAD R26, R16, R19, RZ ;  /* 0x00000013101a7224 */ /* 0x000fe200078e02ff */
[----:B------:R-:W-:Y:S01]  /*1dd0*/  MOV R16, R2 ;  /* 0x0000000200107202 */ /* 0x000fe20000000f00 */
[-C--:B------:R-:W-:Y:S02]  /*1de0*/  IMAD R13, R10, R25.reuse, R13 ;  /* 0x000000190a0d7224 */ /* 0x080fe400078e020d */
[C---:B------:R-:W-:Y:S02]  /*1df0*/  IMAD R25, R12.reuse, R25, R26 ;  /* 0x000000190c197224 */ /* 0x040fe400078e021a */
[----:B------:R-:W-:Y:S01]  /*1e00*/  IMAD.WIDE.U32 R18, R12, R19, R16 ;  /* 0x000000130c127225 */ /* 0x000fe200078e0010 */
[----:B------:R-:W-:-:S02]  /*1e10*/  IADD3 R13, PT, PT, R13, R15, RZ ;  /* 0x0000000f0d0d7210 */ /* 0x000fc40007ffe0ff */
[----:B-1----:R-:W-:Y:S01]  /*1e20*/  LEA R12, P3, R14, UR20, 0x2 ;  /* 0x000000140e0c7c11 */ /* 0x002fe2000f8610ff */
[----:B------:R-:W-:Y:S01]  /*1e30*/  IMAD.IADD R15, R19, 0x1, R25 ;  /* 0x00000001130f7824 */ /* 0x000fe200078e0219 */
[----:B------:R-:W-:Y:S02]  /*1e40*/  LEA R16, P0, R18, UR22, 0x2 ;  /* 0x0000001612107c11 */ /* 0x000fe4000f8010ff */
[----:B------:R-:W-:Y:S02]  /*1e50*/  LEA.HI.X R13, R14, UR21, R13, 0x2, P3 ;  /* 0x000000150e0d7c11 */ /* 0x000fe400098f140d */
[----:B------:R-:W-:-:S03]  /*1e60*/  LEA.HI.X R17, R18, UR23, R15, 0x2, P0 ;  /* 0x0000001712117c11 */ /* 0x000fc600080f140f */
[----:B------:R-:W2:Y:S04]  /*1e70*/  LDG.E R12, desc[UR12][R12.64] ;  /* 0x0000000c0c0c7981 */ /* 0x000ea8000c1e1900 */
[----:B------:R-:W2:Y:S02]  /*1e80*/  LDG.E R17, desc[UR12][R16.64] ;  /* 0x0000000c10117981 */ /* 0x000ea4000c1e1900 */
[----:B--2---:R-:W-:Y:S01]  /*1e90*/  FFMA R0, R17, R12, R0 ;  /* 0x0000000c11007223 */ /* 0x004fe20000000000 */
[----:B------:R-:W-:Y:S06]  /*1ea0*/  BRA `(.L_x_29) ;  /* 0x0000000000247947 */ /* 0x000fec0003800000 */
.L_x_24:
[----:B------:R-:W1:Y:S01]  /*1eb0*/  LDCU.64 UR6, c[0x0][0x3a0] ;  /* 0x00007400ff0677ac */ /* 0x000e620008000a00 */
[----:B------:R-:W-:Y:S01]  /*1ec0*/  MOV R12, R2 ;  /* 0x00000002000c7202 */ /* 0x000fe20000000f00 */
[----:B------:R-:W-:Y:S01]  /*1ed0*/  IMAD.MOV.U32 R13, RZ, RZ, RZ ;  /* 0x000000ffff0d7224 */ /* 0x000fe200078e00ff */
[----:B------:R-:W2:Y:S03]  /*1ee0*/  LDCU.64 UR20, c[0x0][0x380] ;  /* 0x00007000ff1477ac */ /* 0x000ea60008000a00 */
[----:B-1----:R-:W-:-:S04]  /*1ef0*/  IMAD.WIDE.U32 R14, R5, UR6, R12 ;  /* 0x00000006050e7c25 */ /* 0x002fc8000f8e000c */
[----:B------:R-:W-:Y:S01]  /*1f00*/  IMAD R13, R5, UR7, R15 ;  /* 0x00000007050d7c24 */ /* 0x000fe2000f8e020f */
[----:B--2---:R-:W-:-:S04]  /*1f10*/  LEA R12, P0, R14, UR20, 0x2 ;  /* 0x000000140e0c7c11 */ /* 0x004fc8000f8010ff */
[----:B------:R-:W-:-:S05]  /*1f20*/  LEA.HI.X R13, R14, UR21, R13, 0x2, P0 ;  /* 0x000000150e0d7c11 */ /* 0x000fca00080f140d */
[----:B------:R1:W5:Y:S04]  /*1f30*/  LDG.E R0, desc[UR12][R12.64] ;  /* 0x0000000c0c007981 */ /* 0x000368000c1e1900 */
.L_x_29:
[----:B0-----:R-:W-:Y:S05]  /*1f40*/  BSYNC.RECONVERGENT B0 ;  /* 0x0000000000007941 */ /* 0x001fea0003800200 */
.L_x_23:
[----:B------:R-:W0:Y:S01]  /*1f50*/  S2R R14, SR_TID.Y ;  /* 0x00000000000e7919 */ /* 0x000e220000002200 */
[----:B------:R-:W2:Y:S01]  /*1f60*/  S2UR UR7, SR_CgaCtaId ;  /* 0x00000000000779c3 */ /* 0x000ea20000008800 */
[----:B------:R-:W1:Y:S01]  /*1f70*/  LDCU UR8, c[0x0][0x3a0] ;  /* 0x00007400ff0877ac */ /* 0x000e620008000800 */
[----:B------:R-:W-:Y:S01]  /*1f80*/  UMOV UR6, 0x400 ;  /* 0x0000040000067882 */ /* 0x000fe20000000000 */
[----:B-1----:R-:W-:Y:S01]  /*1f90*/  IMAD R12, R5, UR8, R2 ;  /* 0x00000008050c7c24 */ /* 0x002fe2000f8e0202 */
[----:B------:R-:W-:Y:S01]  /*1fa0*/  IADD3 R2, PT, PT, R2, 0x1, RZ ;  /* 0x0000000102027810 */ /* 0x000fe20007ffe0ff */
[----:B--2---:R-:W-:-:S06]  /*1fb0*/  ULEA UR6, UR7, UR6, 0x18 ;  /* 0x0000000607067291 */ /* 0x004fcc000f8ec0ff */
[----:B------:R-:W-:Y:S01]  /*1fc0*/  LEA R13, R12, UR6, 0x2 ;  /* 0x000000060c0d7c11 */ /* 0x000fe2000f8e10ff */
[----:B0-----:R-:W-:-:S04]  /*1fd0*/  IMAD R14, R14, UR14, RZ ;  /* 0x0000000e0e0e7c24 */ /* 0x001fc8000f8e02ff */
[----:B-----5:R1:W-:Y:S01]  /*1fe0*/  STS [R13], R0 ;  /* 0x000000000d007388 */ /* 0x0203e20000000800 */
[----:B------:R-:W-:-:S05]  /*1ff0*/  VIADD R15, R14, UR14 ;  /* 0x0000000e0e0f7c36 */ /* 0x000fca0008000000 */
[----:B------:R-:W-:-:S13]  /*2000*/  ISETP.GE.U32.AND P0, PT, R2, R15, PT ;  /* 0x0000000f0200720c */ /* 0x000fda0003f06070 */
[----:B-1----:R-:W-:Y:S05]  /*2010*/  @!P0 BRA `(.L_x_34) ;  /* 0xffffffec00e48947 */ /* 0x002fea000383ffff */
[----:B------:R-:W-:Y:S05]  /*2020*/  BSYNC.RECONVERGENT B1 ;  /* 0x0000000000017941 */ /* 0x000fea0003800200 */
.L_x_22:
[----:B------:R-:W-:Y:S05]  /*2030*/  @!P2 BRA `(.L_x_35) ;  /* 0xffffffec00a4a947 */ /* 0x000fea000383ffff */
[----:B------:R-:W-:Y:S05]  /*2040*/  BSYNC.RECONVERGENT B2 ;  /* 0x0000000000027941 */ /* 0x000fea0003800200 */
.L_x_21:
[----:B------:R-:W-:-:S09]  /*2050*/  UISETP.GE.AND UP1, UPT, UR4, UR5, UPT ;  /* 0x000000050400728c */ /* 0x000fd2000bf26270 */
[----:B------:R-:W-:Y:S05]  /*2060*/  BRA.U UP1, `(.L_x_36) ;  /* 0x0000002101147547 */ /* 0x000fea000b800000 */
[----:B------:R-:W-:-:S05]  /*2070*/  UMOV UR6, UR4 ;  /* 0x0000000400067c82 */ /* 0x000fca0008000000 */
.L_x_76:
[----:B--2---:R-:W2:Y:S01]  /*2080*/  S2R R0, SR_TID.X ;  /* 0x0000000000007919 */ /* 0x004ea20000002100 */
[----:B------:R-:W-:Y:S01]  /*2090*/  BSSY.RECONVERGENT B0, `(.L_x_37) ;  /* 0x000008c000007945 */ /* 0x000fe20003800200 */
[----:B------:R-:W-:Y:S01]  /*20a0*/  UIADD3 UR6, UPT, UPT, UR6, 0x1, URZ ;  /* 0x0000000106067890 */ /* 0x000fe2000fffe0ff */
[----:B------:R-:W3:Y:S03]  /*20b0*/  LDCU.64 UR16, c[0x0][0x380] ;  /* 0x00007000ff1077ac */ /* 0x000ee60008000a00 */
[----:B------:R-:W-:Y:S01]  /*20c0*/  UISETP.NE.AND UP1, UPT, UR6, UR5, UPT ;  /* 0x000000050600728c */ /* 0x000fe2000bf25270 */
[----:B--2---:R-:W-:-:S05]  /*20d0*/  IMAD R0, R0, UR14, RZ ;  /* 0x0000000e00007c24 */ /* 0x004fca000f8e02ff */
[----:B01-3--:R-:W-:-:S07]  /*20e0*/  MOV R6, R0 ;  /* 0x0000000000067202 */ /* 0x00bfce0000000f00 */
.L_x_45:
[----:B------:R-:W2:Y:S01]  /*20f0*/  S2R R18, SR_TID.Y ;  /* 0x0000000000127919 */ /* 0x000ea20000002200 */
[----:B01----:R-:W1:Y:S01]  /*2100*/  LDC.64 R2, c[0x0][0x3a0] ;  /* 0x0000e800ff027b82 */ /* 0x003e620000000a00 */
[----:B0-----:R-:W-:Y:S01]  /*2110*/  MOV R4, R6 ;  /* 0x0000000600047202 */ /* 0x001fe20000000f00 */
[----:B------:R-:W-:-:S04]  /*2120*/  IMAD.MOV.U32 R5, RZ, RZ, RZ ;  /* 0x000000ffff057224 */ /* 0x000fc800078e00ff */
[----:B-1----:R-:W-:-:S04]  /*2130*/  IMAD.WIDE.U32 R4, R2, UR6, R4 ;  /* 0x0000000602047c25 */ /* 0x002fc8000f8e0004 */
[----:B------:R-:W-:Y:S02]  /*2140*/  IMAD R19, R3, UR6, R5 ;  /* 0x0000000603137c24 */ /* 0x000fe4000f8e0205 */
[----:B--2---:R-:W-:-:S04]  /*2150*/  IMAD R25, R18, UR14, RZ ;  /* 0x0000000e12197c24 */ /* 0x004fc8000f8e02ff */
[----:B------:R-:W-:-:S05]  /*2160*/  VIADD R26, R25, UR14 ;  /* 0x0000000e191a7c36 */ /* 0x000fca0008000000 */
[----:B------:R-:W-:-:S13]  /*2170*/  ISETP.GE.U32.AND P3, PT, R25, R26, PT ;  /* 0x0000001a1900720c */ /* 0x000fda0003f66070 */
[----:B------:R-:W0:Y:S01]  /*2180*/  @P3 LDC.64 R10, c[0x0][0x380] ;  /* 0x0000e000ff0a3b82 */ /* 0x000e220000000a00 */
[----:B------:R-:W-:Y:S01]  /*2190*/  @P3 MOV R12, R25 ;  /* 0x00000019000c3202 */ /* 0x000fe20000000f00 */
[-C--:B------:R-:W-:Y:S02]  /*21a0*/  @P3 IMAD R14, R19, R2.reuse, RZ ;  /* 0x00000002130e3224 */ /* 0x080fe400078e02ff */
[----:B------:R-:W-:Y:S02]  /*21b0*/  @P3 IMAD.MOV.U32 R13, RZ, RZ, RZ ;  /* 0x000000ffff0d3224 */ /* 0x000fe400078e00ff */
[C---:B------:R-:W-:Y:S02]  /*21c0*/  @P3 IMAD R15, R4.reuse, R3, R14 ;  /* 0x00000003040f3224 */ /* 0x040fe400078e020e */
[----:B------:R-:W-:-:S05]  /*21d0*/  @P3 IMAD.WIDE.U32 R12, R4, R2, R12 ;  /* 0x00000002040c3225 */ /* 0x000fca00078e000c */
[----:B------:R-:W-:Y:S02]  /*21e0*/  @P3 IADD3 R13, PT, PT, R13, R15, RZ ;  /* 0x0000000f0d0d3210 */ /* 0x000fe40007ffe0ff */
[----:B0-----:R-:W-:-:S04]  /*21f0*/  @P3 LEA R10, P0, R12, R10, 0x2 ;  /* 0x0000000a0c0a3211 */ /* 0x001fc800078010ff */
[----:B------:R-:W-:-:S05]  /*2200*/  @P3 LEA.HI.X R11, R12, R11, R13, 0x2, P0 ;  /* 0x0000000b0c0b3211 */ /* 0x000fca00000f140d */
[----:B------:R-:W2:Y:S01]  /*2210*/  @P3 LDG.E R10, desc[UR12][R10.64] ;  /* 0x0000000c0a0a3981 */ /* 0x000ea2000c1e1900 */
[----:B------:R-:W-:Y:S01]  /*2220*/  IMAD.MOV.U32 R27, RZ, RZ, R6 ;  /* 0x000000ffff1b7224 */ /* 0x000fe200078e0006 */
[----:B------:R-:W-:Y:S01]  /*2230*/  BSSY.RECONVERGENT B1, `(.L_x_38) ;  /* 0x0000039000017945 */ /* 0x000fe20003800200 */
[----:B------:R-:W-:Y:S02]  /*2240*/  PLOP3.LUT P0, PT, P3, PT, PT, 0x8, 0x80 ;  /* 0x000000000080781c */ /* 0x000fe40001f0e170 */
[----:B------:R-:W-:Y:S01]  /*2250*/  @P3 IMAD R13, R27, R2, R25 ;  /* 0x000000021b0d3224 */ /* 0x000fe200078e0219 */
[----:B------:R-:W-:-:S04]  /*2260*/  @P3 IADD3 R25, PT, PT, R25, 0x1, RZ ;  /* 0x0000000119193810 */ /* 0x000fc80007ffe0ff */
[----:B------:R-:W-:Y:S01]  /*2270*/  @P3 LEA R13, R13, UR10, 0x2 ;  /* 0x0000000a0d0d3c11 */ /* 0x000fe2000f8e10ff */
[C---:B------:R-:W-:Y:S01]  /*2280*/  IMAD.IADD R12, R26.reuse, 0x1, -R25 ;  /* 0x000000011a0c7824 */ /* 0x040fe200078e0a19 */
[----:B------:R-:W-:-:S04]  /*2290*/  ISETP.GT.U32.AND P2, PT, R26, R25, PT ;  /* 0x000000191a00720c */ /* 0x000fc80003f44070 */
[----:B------:R-:W-:Y:S01]  /*22a0*/  ISETP.LE.U32.OR P2, PT, R12, 0x3, !P2 ;  /* 0x000000030c00780c */ /* 0x000fe20005743470 */
[----:B--2---:R0:W-:-:S12]  /*22b0*/  @P3 STS [R13], R10 ;  /* 0x0000000a0d003388 */ /* 0x0041d80000000800 */
[----:B------:R-:W-:Y:S05]  /*22c0*/  @P2 BRA `(.L_x_39) ;  /* 0x0000000000bc2947 */ /* 0x000fea0003800000 */
[----:B------:R-:W-:Y:S02]  /*22d0*/  PLOP3.LUT P0, PT, PT, PT, PT, 0x8, 0x80 ;  /* 0x000000000080781c */ /* 0x000fe40003f0e170 */
[----:B------:R-:W-:-:S11]  /*22e0*/  IADD3 R26, PT, PT, R26, -0x3, RZ ;  /* 0xfffffffd1a1a7810 */ /* 0x000fd60007ffe0ff */
.L_x_40:
[----:B-1----:R-:W-:Y:S02]  /*22f0*/  HFMA2 R11, -RZ, RZ, 0, 0 ;  /* 0x00000000ff0b7431 */ /* 0x002fe400000001ff */
[-C--:B------:R-:W-:Y:S02]  /*2300*/  IMAD R29, R19, R2.reuse, RZ ;  /* 0x00000002131d7224 */ /* 0x080fe400078e02ff */
[----:B0-----:R-:W-:Y:S02]  /*2310*/  IMAD.MOV.U32 R10, RZ, RZ, R25 ;  /* 0x000000ffff0a7224 */ /* 0x001fe400078e0019 */
[C---:B------:R-:W-:Y:S02]  /*2320*/  IMAD R29, R4.reuse, R3, R29 ;  /* 0x00000003041d7224 */ /* 0x040fe400078e021d */
[----:B------:R-:W-:Y:S01]  /*2330*/  IMAD.WIDE.U32 R10, R4, R2, R10 ;  /* 0x00000002040a7225 */ /* 0x000fe200078e000a */
[----:B------:R-:W-:-:S03]  /*2340*/  IADD3 R12, PT, PT, R25, 0x1, RZ ;  /* 0x00000001190c7810 */ /* 0x000fc60007ffe0ff */
[----:B------:R-:W-:Y:S01]  /*2350*/  IMAD.IADD R11, R29, 0x1, R11 ;  /* 0x000000011d0b7824 */ /* 0x000fe200078e020b */
[----:B------:R-:W-:Y:S01]  /*2360*/  LEA R16, P2, R10, UR16, 0x2 ;  /* 0x000000100a107c11 */ /* 0x000fe2000f8410ff */
[----:B------:R-:W-:-:S03]  /*2370*/  IMAD.MOV.U32 R13, RZ, RZ, RZ ;  /* 0x000000ffff0d7224 */ /* 0x000fc600078e00ff */
[----:B------:R-:W-:Y:S01]  /*2380*/  LEA.HI.X R17, R10, UR17, R11, 0x2, P2 ;  /* 0x000000110a117c11 */ /* 0x000fe200090f140b */
[-C--:B------:R-:W-:Y:S02]  /*2390*/  IMAD R10, R27, R2.reuse, R25 ;  /* 0x000000021b0a7224 */ /* 0x080fe400078e0219 */
[----:B------:R-:W-:Y:S02]  /*23a0*/  IMAD.WIDE.U32 R14, R4, R2, R12 ;  /* 0x00000002040e7225 */ /* 0x000fe400078e000c */
[----:B------:R0:W2:Y:S03]  /*23b0*/  LDG.E R28, desc[UR12][R16.64] ;  /* 0x0000000c101c7981 */ /* 0x0000a6000c1e1900 */
[----:B------:R-:W-:Y:S02]  /*23c0*/  IADD3 R11, PT, PT, R29, R15, RZ ;  /* 0x0000000f1d0b7210 */ /* 0x000fe40007ffe0ff */
[----:B0-----:R-:W-:-:S02]  /*23d0*/  LEA R17, R10, UR10, 0x2 ;  /* 0x0000000a0a117c11 */ /* 0x001fc4000f8e10ff */
[----:B------:R-:W-:-:S04]  /*23e0*/  LEA R10, P2, R14, UR16, 0x2 ;  /* 0x000000100e0a7c11 */ /* 0x000fc8000f8410ff */
[----:B------:R-:W-:-:S05]  /*23f0*/  LEA.HI.X R11, R14, UR17, R11, 0x2, P2 ;  /* 0x000000110e0b7c11 */ /* 0x000fca00090f140b */
[----:B------:R0:W3:Y:S01]  /*2400*/  LDG.E R13, desc[UR12][R10.64] ;  /* 0x0000000c0a0d7981 */ /* 0x0000e2000c1e1900 */
[----:B------:R-:W-:Y:S01]  /*2410*/  IMAD R12, R27, R2, R12 ;  /* 0x000000021b0c7224 */ /* 0x000fe200078e020c */
[----:B0-----:R-:W-:Y:S01]  /*2420*/  MOV R11, RZ ;  /* 0x000000ff000b7202 */ /* 0x001fe20000000f00 */
[----:B------:R-:W-:-:S03]  /*2430*/  VIADD R10, R25, 0x2 ;  /* 0x00000002190a7836 */ /* 0x000fc60000000000 */
[----:B------:R-:W-:Y:S01]  /*2440*/  LEA R12, R12, UR10, 0x2 ;  /* 0x0000000a0c0c7c11 */ /* 0x000fe2000f8e10ff */
[----:B--2---:R0:W-:Y:S02]  /*2450*/  STS [R17], R28 ;  /* 0x0000001c11007388 */ /* 0x0041e40000000800 */
[----:B0-----:R-:W-:-:S05]  /*2460*/  IMAD.WIDE.U32 R16, R4, R2, R10 ;  /* 0x0000000204107225 */ /* 0x001fca00078e000a */
[----:B------:R-:W-:Y:S02]  /*2470*/  IADD3 R15, PT, PT, R29, R17, RZ ;  /* 0x000000111d0f7210 */ /* 0x000fe40007ffe0ff */
[C---:B------:R-:W-:Y:S01]  /*2480*/  LEA R14, P2, R16.reuse, UR16, 0x2 ;  /* 0x00000010100e7c11 */ /* 0x040fe2000f8410ff */
[----:B---3--:R0:W-:Y:S03]  /*2490*/  STS [R12], R13 ;  /* 0x0000000d0c007388 */ /* 0x0081e60000000800 */
[----:B------:R-:W-:-:S05]  /*24a0*/  LEA.HI.X R15, R16, UR17, R15, 0x2, P2 ;  /* 0x00000011100f7c11 */ /* 0x000fca00090f140f */
[----:B------:R-:W2:Y:S01]  /*24b0*/  LDG.E R14, desc[UR12][R14.64] ;  /* 0x0000000c0e0e7981 */ /* 0x000ea2000c1e1900 */
[----:B0-----:R-:W-:Y:S02]  /*24c0*/  VIADD R12, R25, 0x3 ;  /* 0x00000003190c7836 */ /* 0x001fe40000000000 */
[----:B------:R-:W-:Y:S02]  /*24d0*/  IMAD.MOV.U32 R13, RZ, RZ, RZ ;  /* 0x000000ffff0d7224 */ /* 0x000fe400078e00ff */
[----:B------:R-:W-:-:S05]  /*24e0*/  IMAD.WIDE.U32 R16, R4, R2, R12 ;  /* 0x0000000204107225 */ /* 0x000fca00078e000c */
[----:B------:R-:W-:Y:S02]  /*24f0*/  IADD3 R29, PT, PT, R29, R17, RZ ;  /* 0x000000111d1d7210 */ /* 0x000fe40007ffe0ff */
[----:B------:R-:W-:-:S04]  /*2500*/  LEA R28, P2, R16, UR16, 0x2 ;  /* 0x00000010101c7c11 */ /* 0x000fc8000f8410ff */
[----:B------:R-:W-:-:S05]  /*2510*/  LEA.HI.X R29, R16, UR17, R29, 0x2, P2 ;  /* 0x00000011101d7c11 */ /* 0x000fca00090f141d */
[----:B------:R-:W3:Y:S01]  /*2520*/  LDG.E R28, desc[UR12][R28.64] ;  /* 0x0000000c1c1c7981 */ /* 0x000ee2000c1e1900 */
[CC--:B------:R-:W-:Y:S02]  /*2530*/  IMAD R10, R27.reuse, R2.reuse, R10 ;  /* 0x000000021b0a7224 */ /* 0x0c0fe400078e020a */
[----:B------:R-:W-:-:S03]  /*2540*/  IMAD R12, R27, R2, R12 ;  /* 0x000000021b0c7224 */ /* 0x000fc600078e020c */
[----:B------:R-:W-:Y:S02]  /*2550*/  LEA R11, R10, UR10, 0x2 ;  /* 0x0000000a0a0b7c11 */ /* 0x000fe4000f8e10ff */
[----:B------:R-:W-:Y:S01]  /*2560*/  LEA R13, R12, UR10, 0x2 ;  /* 0x0000000a0c0d7c11 */ /* 0x000fe2000f8e10ff */
[----:B------:R-:W-:-:S05]  /*2570*/  VIADD R25, R25, 0x4 ;  /* 0x0000000419197836 */ /* 0x000fca0000000000 */
[----:B------:R-:W-:Y:S01]  /*2580*/  ISETP.GE.U32.AND P2, PT, R25, R26, PT ;  /* 0x0000001a1900720c */ /* 0x000fe20003f46070 */
[----:B--2---:R1:W-:Y:S04]  /*2590*/  STS [R11], R14 ;  /* 0x0000000e0b007388 */ /* 0x0043e80000000800 */
[----:B---3--:R1:W-:Y:S08]  /*25a0*/  STS [R13], R28 ;  /* 0x0000001c0d007388 */ /* 0x0083f00000000800 */
[----:B------:R-:W-:Y:S05]  /*25b0*/  @!P2 BRA `(.L_x_40) ;  /* 0xfffffffc004ca947 */ /* 0x000fea000383ffff */
.L_x_39:
[----:B------:R-:W-:Y:S05]  /*25c0*/  BSYNC.RECONVERGENT B1 ;  /* 0x0000000000017941 */ /* 0x000fea0003800200 */
.L_x_38:
[----:B0-----:R-:W-:Y:S01]  /*25d0*/  IMAD R10, R18, UR14, RZ ;  /* 0x0000000e120a7c24 */ /* 0x001fe2000f8e02ff */
[----:B------:R-:W-:Y:S01]  /*25e0*/  BSSY.RECONVERGENT B1, `(.L_x_41) ;  /* 0x0000022000017945 */ /* 0x000fe20003800200 */
[----:B------:R-:W-:Y:S01]  /*25f0*/  IADD3 R29, PT, PT, R0, UR14, RZ ;  /* 0x0000000e001d7c10 */ /* 0x000fe2000fffe0ff */
[----:B------:R-:W-:Y:S02]  /*2600*/  VIADD R6, R6, 0x1 ;  /* 0x0000000106067836 */ /* 0x000fe40000000000 */
[----:B------:R-:W-:Y:S01]  /*2610*/  IADD3 R10, PT, PT, R10, UR14, RZ ;  /* 0x0000000e0a0a7c10 */ /* 0x000fe2000fffe0ff */
[----:B------:R-:W-:-:S03]  /*2620*/  IMAD R18, R18, UR14, RZ ;  /* 0x0000000e12127c24 */ /* 0x000fc6000f8e02ff */
[C---:B------:R-:W-:Y:S01]  /*2630*/  ISETP.GT.U32.AND P2, PT, R10.reuse, R25, PT ;  /* 0x000000190a00720c */ /* 0x040fe20003f44070 */
[----:B------:R-:W-:-:S05]  /*2640*/  IMAD.IADD R10, R10, 0x1, -R25 ;  /* 0x000000010a0a7824 */ /* 0x000fca00078e0a19 */
[----:B------:R-:W-:-:S13]  /*2650*/  ISETP.LE.U32.OR P2, PT, R10, 0x1, !P2 ;  /* 0x000000010a00780c */ /* 0x000fda0005743470 */
[----:B------:R-:W-:Y:S05]  /*2660*/  @P2 BRA `(.L_x_42) ;  /* 0x0000000000642947 */ /* 0x000fea0003800000 */
[----:B------:R-:W0:Y:S01]  /*2670*/  LDCU.64 UR18, c[0x0][0x380] ;  /* 0x00007000ff1277ac */ /* 0x000e220008000a00 */
[-C--:B-1----:R-:W-:Y:S01]  /*2680*/  IMAD R14, R19, R2.reuse, RZ ;  /* 0x00000002130e7224 */ /* 0x082fe200078e02ff */
[----:B------:R-:W-:Y:S01]  /*2690*/  MOV R10, R25 ;  /* 0x00000019000a7202 */ /* 0x000fe20000000f00 */
[----:B------:R-:W-:Y:S02]  /*26a0*/  HFMA2 R15, -RZ, RZ, 0, 0 ;  /* 0x00000000ff0f7431 */ /* 0x000fe400000001ff */
[----:B------:R-:W-:Y:S02]  /*26b0*/  IMAD.MOV.U32 R11, RZ, RZ, RZ ;  /* 0x000000ffff0b7224 */ /* 0x000fe400078e00ff */
[C---:B------:R-:W-:Y:S01]  /*26c0*/  IMAD R26, R4.reuse, R3, R14 ;  /* 0x00000003041a7224 */ /* 0x040fe200078e020e */
[----:B------:R-:W-:Y:S01]  /*26d0*/  IADD3 R14, PT, PT, R25, 0x1, RZ ;  /* 0x00000001190e7810 */ /* 0x000fe20007ffe0ff */
[----:B------:R-:W-:-:S04]  /*26e0*/  IMAD.WIDE.U32 R12, R4, R2, R10 ;  /* 0x00000002040c7225 */ /* 0x000fc800078e000a */
[----:B------:R-:W-:Y:S02]  /*26f0*/  IMAD.IADD R11, R13, 0x1, R26 ;  /* 0x000000010d0b7824 */ /* 0x000fe400078e021a */
[----:B------:R-:W-:Y:S01]  /*2700*/  IMAD.WIDE.U32 R16, R4, R2, R14 ;  /* 0x0000000204107225 */ /* 0x000fe200078e000e */
[----:B0-----:R-:W-:-:S03]  /*2710*/  LEA R10, P0, R12, UR18, 0x2 ;  /* 0x000000120c0a7c11 */ /* 0x001fc6000f8010ff */
[----:B------:R-:W-:Y:S01]  /*2720*/  IMAD.IADD R13, R26, 0x1, R17 ;  /* 0x000000011a0d7824 */ /* 0x000fe200078e0211 */
[----:B------:R-:W-:Y:S02]  /*2730*/  LEA.HI.X R11, R12, UR19, R11, 0x2, P0 ;  /* 0x000000130c0b7c11 */ /* 0x000fe400080f140b */
[----:B------:R-:W-:-:S03]  /*2740*/  LEA R12, P0, R16, UR18, 0x2 ;  /* 0x00000012100c7c11 */ /* 0x000fc6000f8010ff */
[----:B------:R-:W2:Y:S01]  /*2750*/  LDG.E R10, desc[UR12][R10.64] ;  /* 0x0000000c0a0a7981 */ /* 0x000ea2000c1e1900 */
[----:B------:R-:W-:-:S05]  /*2760*/  LEA.HI.X R13, R16, UR19, R13, 0x2, P0 ;  /* 0x00000013100d7c11 */ /* 0x000fca00080f140d */
[----:B------:R-:W3:Y:S01]  /*2770*/  LDG.E R12, desc[UR12][R12.64] ;  /* 0x0000000c0c0c7981 */ /* 0x000ee2000c1e1900 */
[CC--:B------:R-:W-:Y:S02]  /*2780*/  IMAD R15, R27.reuse, R2.reuse, R25 ;  /* 0x000000021b0f7224 */ /* 0x0c0fe400078e0219 */
[----:B------:R-:W-:-:S03]  /*2790*/  IMAD R14, R27, R2, R14 ;  /* 0x000000021b0e7224 */ /* 0x000fc600078e020e */
[----:B------:R-:W-:Y:S02]  /*27a0*/  LEA R17, R15, UR10, 0x2 ;  /* 0x0000000a0f117c11 */ /* 0x000fe4000f8e10ff */
[----:B------:R-:W-:Y:S02]  /*27b0*/  LEA R15, R14, UR10, 0x2 ;  /* 0x0000000a0e0f7c11 */ /* 0x000fe4000f8e10ff */
[----:B------:R-:W-:Y:S02]  /*27c0*/  PLOP3.LUT P0, PT, PT, PT, PT, 0x8, 0x80 ;  /* 0x000000000080781c */ /* 0x000fe40003f0e170 */
[----:B------:R-:W-:Y:S01]  /*27d0*/  IADD3 R25, PT, PT, R25, 0x2, RZ ;  /* 0x0000000219197810 */ /* 0x000fe20007ffe0ff */
[----:B--2---:R0:W-:Y:S04]  /*27e0*/  STS [R17], R10 ;  /* 0x0000000a11007388 */ /* 0x0041e80000000800 */
[----:B---3--:R0:W-:Y:S06]  /*27f0*/  STS [R15], R12 ;  /* 0x0000000c0f007388 */ /* 0x0081ec0000000800 */
.L_x_42:
[----:B------:R-:W-:Y:S05]  /*2800*/  BSYNC.RECONVERGENT B1 ;  /* 0x0000000000017941 */ /* 0x000fea0003800200 */
.L_x_41:
[----:B0-----:R-:W-:Y:S01]  /*2810*/  VIADD R12, R18, UR14 ;  /* 0x0000000e120c7c36 */ /* 0x001fe20008000000 */
[----:B------:R-:W-:Y:S01]  /*2820*/  BSSY.RECONVERGENT B1, `(.L_x_43) ;  /* 0x0000011000017945 */ /* 0x000fe20003800200 */
[----:B------:R-:W-:-:S03]  /*2830*/  ISETP.GE.U32.AND P2, PT, R6, R29, PT ;  /* 0x0000001d0600720c */ /* 0x000fc60003f46070 */
[----:B------:R-:W-:-:S13]  /*2840*/  ISETP.LT.U32.OR P0, PT, R25, R12, P0 ;  /* 0x0000000c1900720c */ /* 0x000fda0000701470 */
[----:B------:R-:W-:Y:S05]  /*2850*/  @!P0 BRA `(.L_x_44) ;  /* 0x0000000000348947 */ /* 0x000fea0003800000 */
[----:B------:R-:W0:Y:S01]  /*2860*/  LDCU.64 UR18, c[0x0][0x380] ;  /* 0x00007000ff1277ac */ /* 0x000e220008000a00 */
[----:B------:R-:W-:Y:S01]  /*2870*/  MOV R10, R25 ;  /* 0x00000019000a7202 */ /* 0x000fe20000000f00 */
[-C--:B------:R-:W-:Y:S02]  /*2880*/  IMAD R19, R19, R2.reuse, RZ ;  /* 0x0000000213137224 */ /* 0x080fe400078e02ff */
[----:B-1----:R-:W-:Y:S02]  /*2890*/  IMAD.MOV.U32 R11, RZ, RZ, RZ ;  /* 0x000000ffff0b7224 */ /* 0x002fe400078e00ff */
[C---:B------:R-:W-:Y:S02]  /*28a0*/  IMAD R3, R4.reuse, R3, R19 ;  /* 0x0000000304037224 */ /* 0x040fe400078e0213 */
[----:B------:R-:W-:-:S05]  /*28b0*/  IMAD.WIDE.U32 R10, R4, R2, R10 ;  /* 0x00000002040a7225 */ /* 0x000fca00078e000a */
[----:B------:R-:W-:Y:S02]  /*28c0*/  IADD3 R3, PT, PT, R3, R11, RZ ;  /* 0x0000000b03037210 */ /* 0x000fe40007ffe0ff */
[----:B0-----:R-:W-:-:S04]  /*28d0*/  LEA R4, P0, R10, UR18, 0x2 ;  /* 0x000000120a047c11 */ /* 0x001fc8000f8010ff */
[----:B------:R-:W-:-:S05]  /*28e0*/  LEA.HI.X R5, R10, UR19, R3, 0x2, P0 ;  /* 0x000000130a057c11 */ /* 0x000fca00080f1403 */
[----:B------:R-:W2:Y:S01]  /*28f0*/  LDG.E R4, desc[UR12][R4.64] ;  /* 0x0000000c04047981 */ /* 0x000ea2000c1e1900 */
[----:B------:R-:W-:-:S05]  /*2900*/  IMAD R2, R27, R2, R25 ;  /* 0x000000021b027224 */ /* 0x000fca00078e0219 */
[----:B------:R-:W-:-:S05]  /*2910*/  LEA R3, R2, UR10, 0x2 ;  /* 0x0000000a02037c11 */ /* 0x000fca000f8e10ff */
[----:B--2---:R0:W-:Y:S02]  /*2920*/  STS [R3], R4 ;  /* 0x0000000403007388 */ /* 0x0041e40000000800 */
.L_x_44:
[----:B------:R-:W-:Y:S05]  /*2930*/  BSYNC.RECONVERGENT B1 ;  /* 0x0000000000017941 */ /* 0x000fea0003800200 */
.L_x_43:
[----:B------:R-:W-:Y:S05]  /*2940*/  @!P2 BRA `(.L_x_45) ;  /* 0xfffffff400e8a947 */ /* 0x000fea000383ffff */
[----:B------:R-:W-:Y:S05]  /*2950*/  BSYNC.RECONVERGENT B0 ;  /* 0x0000000000007941 */ /* 0x000fea0003800200 */
.L_x_37:
[----:B------:R-:W2:Y:S01]  /*2960*/  S2R R0, SR_TID.X ;  /* 0x0000000000007919 */ /* 0x000ea20000002100 */
[----:B------:R-:W-:Y:S01]  /*2970*/  BAR.SYNC.DEFER_BLOCKING 0x0 ;  /* 0x0000000000007b1d */ /* 0x000fe20000010000 */
[----:B--2---:R-:W-:-:S05]  /*2980*/  IMAD R0, R0, UR14, RZ ;  /* 0x0000000e00007c24 */ /* 0x004fca000f8e02ff */
[----:B------:R-:W-:Y:S05]  /*2990*/  BRA.U UP0, `(.L_x_46) ;  /* 0x0000000100f87547 */ /* 0x000fea000b800000 */
[----:B------:R-:W-:Y:S01]  /*29a0*/  BSSY.RECONVERGENT B0, `(.L_x_47) ;  /* 0x000003c000007945 */ /* 0x000fe20003800200 */
[----:B------:R-:W-:-:S07]  /*29b0*/  IMAD.MOV.U32 R2, RZ, RZ, R0 ;  /* 0x000000ffff027224 */ /* 0x000fce00078e0000 */
.L_x_52:
[----:B------:R-:W-:Y:S01]  /*29c0*/  UISETP.GE.U32.AND UP2, UPT, UR14, 0x8, UPT ;  /* 0x000000080e00788c */ /* 0x000fe2000bf46070 */
[----:B------:R-:W-:Y:S01]  /*29d0*/  MOV R10, R2 ;  /* 0x00000002000a7202 */ /* 0x000fe20000000f00 */
[----:B-1----:R-:W-:Y:S01]  /*29e0*/  VIADD R11, R0, UR14 ;  /* 0x0000000e000b7c36 */ /* 0x002fe20008000000 */
[----:B------:R-:W-:Y:S01]  /*29f0*/  IADD3 R2, PT, PT, R2, 0x1, RZ ;  /* 0x0000000102027810 */ /* 0x000fe20007ffe0ff */
[----:B0-----:R-:W-:-:S05]  /*2a00*/  IMAD.MOV.U32 R3, RZ, RZ, R18 ;  /* 0x000000ffff037224 */ /* 0x001fca00078e0012 */
[----:B--2---:R-:W-:Y:S05]  /*2a10*/  BRA.U !UP2, `(.L_x_48) ;  /* 0x000000010a487547 */ /* 0x004fea000b800000 */
[----:B------:R-:W0:Y:S01]  /*2a20*/  LDC R5, c[0x0][0x3a0] ;  /* 0x0000e800ff057b82 */ /* 0x000e220000000800 */
[----:B------:R-:W-:Y:S02]  /*2a30*/  HFMA2 R4, -RZ, RZ, 0, 0 ;  /* 0x00000000ff047431 */ /* 0x000fe400000001ff */
[----:B------:R-:W-:-:S07]  /*2a40*/  IMAD.MOV.U32 R3, RZ, RZ, R18 ;  /* 0x000000ffff037224 */ /* 0x000fce00078e0012 */
.L_x_49:
[----:B01----:R-:W-:Y:S01]  /*2a50*/  IMAD R6, R10, R5, R3 ;  /* 0x000000050a067224 */ /* 0x003fe200078e0203 */
[----:B------:R-:W-:Y:S01]  /*2a60*/  ULOP3.LUT UR7, UR14, 0x7f8, URZ, 0xc0, !UPT ;  /* 0x000007f80e077892 */ /* 0x000fe2000f8ec0ff */
[----:B------:R-:W-:Y:S01]  /*2a70*/  VIADD R4, R4, 0x8 ;  /* 0x0000000804047836 */ /* 0x000fe20000000000 */
[----:B------:R-:W-:Y:S02]  /*2a80*/  IADD3 R3, PT, PT, R3, 0x8, RZ ;  /* 0x0000000803037810 */ /* 0x000fe40007ffe0ff */
[----:B------:R-:W-:Y:S02]  /*2a90*/  LEA R6, R6, R7, 0x2 ;  /* 0x0000000706067211 */ /* 0x000fe400078e10ff */
[----:B------:R-:W-:-:S03]  /*2aa0*/  ISETP.NE.AND P0, PT, R4, UR7, PT ;  /* 0x0000000704007c0c */ /* 0x000fc6000bf05270 */
[----:B------:R1:W-:Y:S04]  /*2ab0*/  STS [R6], RZ ;  /* 0x000000ff06007388 */ /* 0x0003e80000000800 */
[----:B------:R1:W-:Y:S04]  /*2ac0*/  STS [R6+0x4], RZ ;  /* 0x000004ff06007388 */ /* 0x0003e80000000800 */
[----:B------:R1:W-:Y:S04]  /*2ad0*/  STS [R6+0x8], RZ ;  /* 0x000008ff06007388 */ /* 0x0003e80000000800 */
[----:B------:R1:W-:Y:S04]  /*2ae0*/  STS [R6+0xc], RZ ;  /* 0x00000cff06007388 */ /* 0x0003e80000000800 */
[----:B------:R1:W-:Y:S04]  /*2af0*/  STS [R6+0x10], RZ ;  /* 0x000010ff06007388 */ /* 0x0003e80000000800 */
[----:B------:R1:W-:Y:S04]  /*2b00*/  STS [R6+0x14], RZ ;  /* 0x000014ff06007388 */ /* 0x0003e80000000800 */
[----:B------:R1:W-:Y:S04]  /*2b10*/  STS [R6+0x18], RZ ;  /* 0x000018ff06007388 */ /* 0x0003e80000000800 */
[----:B------:R1:W-:Y:S01]  /*2b20*/  STS [R6+0x1c], RZ ;  /* 0x00001cff06007388 */ /* 0x0003e20000000800 */
[----:B------:R-:W-:Y:S05]  /*2b30*/  @P0 BRA `(.L_x_49) ;  /* 0xfffffffc00c40947 */ /* 0x000fea000383ffff */
.L_x_48:
[----:B------:R-:W-:Y:S01]  /*2b40*/  ULOP3.LUT UR7, UR14, 0x7, URZ, 0xc0, !UPT ;  /* 0x000000070e077892 */ /* 0x000fe2000f8ec0ff */
[----:B------:R-:W-:-:S03]  /*2b50*/  ISETP.GE.U32.AND P0, PT, R2, R11, PT ;  /* 0x0000000b0200720c */ /* 0x000fc60003f06070 */
[----:B------:R-:W-:-:S09]  /*2b60*/  UISETP.NE.AND UP2, UPT, UR7, URZ, UPT ;  /* 0x000000ff0700728c */ /* 0x000fd2000bf45270 */
[----:B------:R-:W-:Y:S05]  /*2b70*/  BRA.U !UP2, `(.L_x_50) ;  /* 0x000000010a747547 */ /* 0x000fea000b800000 */
[----:B------:R-:W-:Y:S02]  /*2b80*/  UIADD3 UR7, UPT, UPT, UR7, -0x1, URZ ;  /* 0xffffffff07077890 */ /* 0x000fe4000fffe0ff */
[----:B------:R-:W-:Y:S02]  /*2b90*/  ULOP3.LUT UR8, UR14, 0x3, URZ, 0xc0, !UPT ;  /* 0x000000030e087892 */ /* 0x000fe4000f8ec0ff */
[----:B------:R-:W-:Y:S02]  /*2ba0*/  UISETP.GE.U32.AND UP2, UPT, UR7, 0x3, UPT ;  /* 0x000000030700788c */ /* 0x000fe4000bf46070 */
[----:B------:R-:W-:-:S07]  /*2bb0*/  UISETP.NE.AND UP3, UPT, UR8, URZ, UPT ;  /* 0x000000ff0800728c */ /* 0x000fce000bf65270 */
[----:B------:R-:W-:Y:S05]  /*2bc0*/  BRA.U !UP2, `(.L_x_51) ;  /* 0x000000010a207547 */ /* 0x000fea000b800000 */
[----:B------:R-:W0:Y:S02]  /*2bd0*/  LDCU UR7, c[0x0][0x3a0] ;  /* 0x00007400ff0777ac */ /* 0x000e240008000800 */
[----:B0-----:R-:W-:Y:S01]  /*2be0*/  IMAD R4, R10, UR7, R3 ;  /* 0x000000070a047c24 */ /* 0x001fe2000f8e0203 */
[----:B------:R-:W-:-:S03]  /*2bf0*/  IADD3 R3, PT, PT, R3, 0x4, RZ ;  /* 0x0000000403037810 */ /* 0x000fc60007ffe0ff */
[----:B------:R-:W-:-:S05]  /*2c00*/  IMAD R4, R4, 0x4, R7 ;  /* 0x0000000404047824 */ /* 0x000fca00078e0207 */
[----:B------:R0:W-:Y:S04]  /*2c10*/  STS [R4], RZ ;  /* 0x000000ff04007388 */ /* 0x0001e80000000800 */
[----:B------:R0:W-:Y:S04]  /*2c20*/  STS [R4+0x4], RZ ;  /* 0x000004ff04007388 */ /* 0x0001e80000000800 */
[----:B------:R0:W-:Y:S04]  /*2c30*/  STS [R4+0x8], RZ ;  /* 0x000008ff04007388 */ /* 0x0001e80000000800 */
[----:B------:R0:W-:Y:S02]  /*2c40*/  STS [R4+0xc], RZ ;  /* 0x00000cff04007388 */ /* 0x0001e40000000800 */
.L_x_51:
[----:B------:R-:W-:Y:S05]  /*2c50*/  BRA.U !UP3, `(.L_x_50) ;  /* 0x000000010b3c7547 */ /* 0x000fea000b800000 */
[----:B------:R-:W-:Y:S02]  /*2c60*/  UISETP.NE.AND UP2, UPT, UR8, 0x1, UPT ;  /* 0x000000010800788c */ /* 0x000fe4000bf45270 */
[----:B------:R-:W-:-:S04]  /*2c70*/  ULOP3.LUT UR7, UR14, 0x1, URZ, 0xc0, !UPT ;  /* 0x000000010e077892 */ /* 0x000fc8000f8ec0ff */
[----:B------:R-:W-:Y:S01]  /*2c80*/  UISETP.NE.U32.AND UP3, UPT, UR7, 0x1, UPT ;  /* 0x000000010700788c */ /* 0x000fe2000bf65070 */
[----:B------:R-:W-:-:S05]  /*2c90*/  PLOP3.LUT P2, PT, PT, PT, UP2, 0x80, 0x8 ;  /* 0x000000000008781c */ /* 0x000fca0003f4f028 */
[----:B------:R-:W-:Y:S01]  /*2ca0*/  PLOP3.LUT P3, PT, PT, PT, UP3, 0x80, 0x8 ;  /* 0x000000000008781c */ /* 0x000fe20003f6f038 */
[----:B------:R-:W1:Y:S04]  /*2cb0*/  @UP2 LDCU UR7, c[0x0][0x3a0] ;  /* 0x00007400ff0727ac */ /* 0x000e680008000800 */
[----:B------:R-:W0:Y:S03]  /*2cc0*/  @!UP3 LDCU UR8, c[0x0][0x3a0] ;  /* 0x00007400ff08b7ac */ /* 0x000e260008000800 */
[----:B-1----:R-:W-:Y:S02]  /*2cd0*/  @P2 IMAD R6, R10, UR7, R3 ;  /* 0x000000070a062c24 */ /* 0x002fe4000f8e0203 */
[----:B------:R-:W-:-:S03]  /*2ce0*/  @P2 VIADD R3, R3, 0x2 ;  /* 0x0000000203032836 */ /* 0x000fc60000000000 */
[----:B------:R-:W-:Y:S01]  /*2cf0*/  @P2 LEA R6, R6, R7, 0x2 ;  /* 0x0000000706062211 */ /* 0x000fe200078e10ff */
[----:B0-----:R-:W-:-:S04]  /*2d00*/  @!P3 IMAD R4, R10, UR8, R3 ;  /* 0x000000080a04bc24 */ /* 0x001fc8000f8e0203 */
[----:B------:R-:W-:Y:S01]  /*2d10*/  @!P3 IMAD R4, R4, 0x4, R7 ;  /* 0x000000040404b824 */ /* 0x000fe200078e0207 */
[----:B------:R2:W-:Y:S04]  /*2d20*/  @P2 STS [R6], RZ ;  /* 0x000000ff06002388 */ /* 0x0005e80000000800 */
[----:B------:R2:W-:Y:S04]  /*2d30*/  @P2 STS [R6+0x4], RZ ;  /* 0x000004ff06002388 */ /* 0x0005e80000000800 */
[----:B------:R2:W-:Y:S02]  /*2d40*/  @!P3 STS [R4], RZ ;  /* 0x000000ff0400b388 */ /* 0x0005e40000000800 */
.L_x_50:
[----:B------:R-:W-:Y:S05]  /*2d50*/  @!P0 BRA `(.L_x_52) ;  /* 0xfffffffc00188947 */ /* 0x000fea000383ffff */
[----:B------:R-:W-:Y:S05]  /*2d60*/  BSYNC.RECONVERGENT B0 ;  /* 0x0000000000007941 */ /* 0x000fea0003800200 */
.L_x_47:
[----:B------:R-:W-:Y:S05]  /*2d70*/  BRA `(.L_x_53) ;  /* 0x0000000c00f47947 */ /* 0x000fea0003800000 */
.L_x_46:
[----:B------:R-:W-:Y:S01]  /*2d80*/  BSSY.RECONVERGENT B3, `(.L_x_53) ;  /* 0x00000fc000037945 */ /* 0x000fe20003800200 */
[----:B------:R-:W-:-:S07]  /*2d90*/  MOV R2, R0 ;  /* 0x0000000000027202 */ /* 0x000fce0000000f00 */
.L_x_70:
[----:B0-----:R-:W-:Y:S01]  /*2da0*/  IMAD.MOV.U32 R3, RZ, RZ, R2 ;  /* 0x000000ffff037224 */ /* 0x001fe200078e0002 */
[----:B------:R-:W-:Y:S01]  /*2db0*/  IADD3 R5, PT, PT, R0, UR14, RZ ;  /* 0x0000000e00057c10 */ /* 0x000fe2000fffe0ff */
[----:B------:R-:W-:Y:S01]  /*2dc0*/  VIADD R2, R2, 0x1 ;  /* 0x0000000102027836 */ /* 0x000fe20000000000 */
[----:B------:R-:W-:Y:S01]  /*2dd0*/  BSSY.RECONVERGENT B2, `(.L_x_54) ;  /* 0x00000f5000027945 */ /* 0x000fe20003800200 */
[----:B------:R-:W-:-:S03]  /*2de0*/  MOV R4, R18 ;  /* 0x0000001200047202 */ /* 0x000fc60000000f00 */
[----:B------:R-:W-:-:S13]  /*2df0*/  ISETP.GE.U32.AND P2, PT, R2, R5, PT ;  /* 0x000000050200720c */ /* 0x000fda0003f46070 */
.L_x_69:
[----:B------:R-:W-:Y:S01]  /*2e00*/  ISETP.GE.U32.AND P0, PT, R23, 0x3, PT ;  /* 0x000000031700780c */ /* 0x000fe20003f06070 */
[----:B------:R-:W-:Y:S01]  /*2e10*/  BSSY.RECONVERGENT B1, `(.L_x_55) ;  /* 0x00000cc000017945 */ /* 0x000fe20003800200 */
[----:B------:R-:W-:Y:S02]  /*2e20*/  HFMA2 R10, -RZ, RZ, 0, 0 ;  /* 0x00000000ff0a7431 */ /* 0x000fe400000001ff */
[----:B-1----:R-:W-:Y:S01]  /*2e30*/  IMAD.MOV.U32 R14, RZ, RZ, RZ ;  /* 0x000000ffff0e7224 */ /* 0x002fe200078e00ff */
[----:B------:R-:W-:-:S13]  /*2e40*/  ISETP.GE.U32.AND.EX P0, PT, R8, RZ, PT, P0 ;  /* 0x000000ff0800720c */ /* 0x000fda0003f06100 */
[----:B------:R-:W-:Y:S05]  /*2e50*/  @!P0 BRA `(.L_x_56) ;  /* 0x0000000c001c8947 */ /* 0x000fea0003800000 */
[----:B------:R-:W-:Y:S01]  /*2e60*/  ISETP.GT.U32.AND P0, PT, R20, RZ, PT ;  /* 0x000000ff1400720c */ /* 0x000fe20003f04070 */
[----:B------:R-:W-:Y:S01]  /*2e70*/  BSSY.RELIABLE B0, `(.L_x_57) ;  /* 0x00000a6000007945 */ /* 0x000fe20003800100 */
[----:B------:R-:W-:Y:S01]  /*2e80*/  IMAD.MOV.U32 R5, RZ, RZ, RZ ;  /* 0x000000ffff057224 */ /* 0x000fe200078e00ff */
[----:B------:R-:W-:Y:S01]  /*2e90*/  MOV R6, RZ ;  /* 0x000000ff00067202 */ /* 0x000fe20000000f00 */
[----:B------:R-:W-:Y:S01]  /*2ea0*/  IMAD.MOV.U32 R14, RZ, RZ, RZ ;  /* 0x000000ffff0e7224 */ /* 0x000fe200078e00ff */
[----:B------:R-:W-:-:S13]  /*2eb0*/  ISETP.GT.AND.EX P0, PT, R9, RZ, PT, P0 ;  /* 0x000000ff0900720c */ /* 0x000fda0003f04300 */
[----:B------:R-:W-:Y:S05]  /*2ec0*/  @!P0 BRA `(.L_x_58) ;  /* 0x0000000800808947 */ /* 0x000fea0003800000 */
[----:B------:R-:W-:Y:S01]  /*2ed0*/  IADD3 R11, P0, PT, -R5, R20, RZ ;  /* 0x00000014050b7210 */ /* 0x000fe20007f1e1ff */
[----:B------:R-:W-:Y:S03]  /*2ee0*/  BSSY.RECONVERGENT B4, `(.L_x_59) ;  /* 0x0000064000047945 */ /* 0x000fe60003800200 */
[----:B------:R-:W-:Y:S02]  /*2ef0*/  ISETP.GT.U32.AND P3, PT, R11, 0xc, PT ;  /* 0x0000000c0b00780c */ /* 0x000fe40003f64070 */
[----:B------:R-:W-:Y:S02]  /*2f00*/  IADD3.X R11, PT, PT, ~R6, R9, RZ, P0, !PT ;  /* 0x00000009060b7210 */ /* 0x000fe400007fe5ff */
[----:B------:R-:W-:Y:S02]  /*2f10*/  PLOP3.LUT P0, PT, PT, PT, PT, 0x80, 0x8 ;  /* 0x000000000008781c */ /* 0x000fe40003f0f070 */
[----:B------:R-:W-:-:S13]  /*2f20*/  ISETP.GT.AND.EX P3, PT, R11, RZ, PT, P3 ;  /* 0x000000ff0b00720c */ /* 0x000fda0003f64330 */
[----:B------:R-:W-:Y:S05]  /*2f30*/  @!P3 BRA `(.L_x_60) ;  /* 0x000000040078b947 */ /* 0x000fea0003800000 */
[----:B------:R-:W0:Y:S01]  /*2f40*/  S2R R10, SR_CgaCtaId ;  /* 0x00000000000a7919 */ /* 0x000e220000008800 */
[----:B------:R-:W-:Y:S01]  /*2f50*/  IADD3 R11, P3, PT, R20, -0xc, RZ ;  /* 0xfffffff4140b7810 */ /* 0x000fe20007f7e0ff */
[----:B------:R-:W-:Y:S01]  /*2f60*/  BSSY.RECONVERGENT B5, `(.L_x_61) ;  /* 0x000005a000057945 */ /* 0x000fe20003800200 */
[----:B------:R-:W-:Y:S02]  /*2f70*/  MOV R13, 0x400 ;  /* 0x00000400000d7802 */ /* 0x000fe40000000f00 */
[----:B------:R-:W-:Y:S02]  /*2f80*/  PLOP3.LUT P0, PT, PT, PT, PT, 0x8, 0x80 ;  /* 0x000000000080781c */ /* 0x000fe40003f0e170 */
[----:B------:R-:W-:Y:S02]  /*2f90*/  IADD3.X R15, PT, PT, R9, -0x1, RZ, P3, !PT ;  /* 0xffffffff090f7810 */ /* 0x000fe40001ffe4ff */
[----:B0-----:R-:W-:-:S09]  /*2fa0*/  LEA R13, R10, R13, 0x18 ;  /* 0x0000000d0a0d7211 */ /* 0x001fd200078ec0ff */
.L_x_62:
[----:B------:R-:W0:Y:S02]  /*2fb0*/  LDC R10, c[0x0][0x3a0] ;  /* 0x0000e800ff0a7b82 */ /* 0x000e240000000800 */
[-C--:B0-----:R-:W-:Y:S02]  /*2fc0*/  IMAD R16, R5, R10.reuse, R4 ;  /* 0x0000000a05107224 */ /* 0x081fe400078e0204 */
[----:B------:R-:W-:Y:S02]  /*2fd0*/  IMAD R19, R3, R10, R5 ;  /* 0x0000000a03137224 */ /* 0x000fe400078e0205 */
[----:B------:R-:W-:-:S03]  /*2fe0*/  IMAD R17, R16, 0x4, R13 ;  /* 0x0000000410117824 */ /* 0x000fc600078e020d */
[----:B------:R-:W-:Y:S02]  /*2ff0*/  LEA R16, R19, UR10, 0x2 ;  /* 0x0000000a13107c11 */ /* 0x000fe4000f8e10ff */
[----:B------:R-:W-:Y:S01]  /*3000*/  LDS R19, [R17] ;  /* 0x0000000011137984 */ /* 0x000fe20000000800 */
[----:B------:R-:W-:-:S03]  /*3010*/  LEA R27, R10, R17, 0x2 ;  /* 0x000000110a1b7211 */ /* 0x000fc600078e10ff */
[----:B------:R-:W0:Y:S02]  /*3020*/  LDS R25, [R16] ;  /* 0x0000000010197984 */ /* 0x000e240000000800 */
[----:B------:R-:W-:-:S05]  /*3030*/  IMAD R29, R10, 0x4, R27 ;  /* 0x000000040a1d7824 */ /* 0x000fca00078e021b */
[----:B------:R-:W-:Y:S01]  /*3040*/  LDS R26, [R29] ;  /* 0x000000001d1a7984 */ /* 0x000fe20000000800 */
[----:B------:R-:W-:-:S05]  /*3050*/  LEA R28, R10, R29, 0x2 ;  /* 0x0000001d0a1c7211 */ /* 0x000fca00078e10ff */
[----:B------:R-:W-:Y:S01]  /*3060*/  LDS R17, [R28] ;  /* 0x000000001c117984 */ /* 0x000fe20000000800 */
[----:B0-----:R-:W-:-:S03]  /*3070*/  FFMA R19, R19, R25, R14 ;  /* 0x0000001913137223 */ /* 0x001fc6000000000e */
[----:B------:R-:W-:Y:S04]  /*3080*/  LDS R25, [R16+0x4] ;  /* 0x0000040010197984 */ /* 0x000fe80000000800 */
[----:B------:R0:W1:Y:S02]  /*3090*/  LDS R14, [R27] ;  /* 0x000000001b0e7984 */ /* 0x0000640000000800 */
[----:B0-----:R-:W-:Y:S02]  /*30a0*/  VIADD R27, R5, 0x4 ;  /* 0x00000004051b7836 */ /* 0x001fe40000000000 */
[----:B-1----:R-:W-:Y:S02]  /*30b0*/  FFMA R19, R14, R25, R19 ;  /* 0x000000190e137223 */ /* 0x002fe40000000013 */
[----:B------:R-:W0:Y:S04]  /*30c0*/  LDS R25, [R16+0x8] ;  /* 0x0000080010197984 */ /* 0x000e280000000800 */
[----:B------:R-:W1:Y:S01]  /*30d0*/  LDS R14, [R16+0xc] ;  /* 0x00000c00100e7984 */ /* 0x000e620000000800 */
[----:B0-----:R-:W-:Y:S01]  /*30e0*/  FFMA R26, R26, R25, R19 ;  /* 0x000000191a1a7223 */ /* 0x001fe20000000013 */
[----:B------:R-:W-:-:S02]  /*30f0*/  IMAD R19, R27, R10, R4 ;  /* 0x0000000a1b137224 */ /* 0x000fc400078e0204 */
[----:B------:R-:W-:Y:S02]  /*3100*/  IMAD R27, R3, R10, R27 ;  /* 0x0000000a031b7224 */ /* 0x000fe400078e021b */
[----:B-1----:R-:W-:Y:S01]  /*3110*/  FFMA R14, R17, R14, R26 ;  /* 0x0000000e110e7223 */ /* 0x002fe2000000001a */
[----:B------:R-:W-:Y:S02]  /*3120*/  LEA R25, R19, R13, 0x2 ;  /* 0x0000000d13197211 */ /* 0x000fe400078e10ff */
[----:B------:R-:W-:-:S03]  /*3130*/  LEA R19, R27, UR10, 0x2 ;  /* 0x0000000a1b137c11 */ /* 0x000fc6000f8e10ff */
[----:B------:R0:W-:Y:S01]  /*3140*/  LDS R17, [R25] ;  /* 0x0000000019117984 */ /* 0x0001e20000000800 */
[----:B------:R-:W-:-:S03]  /*3150*/  IMAD R27, R10, 0x4, R25 ;  /* 0x000000040a1b7824 */ /* 0x000fc600078e0219 */
[----:B------:R-:W1:Y:S02]  /*3160*/  LDS R26, [R19] ;  /* 0x00000000131a7984 */ /* 0x000e640000000800 */
[----:B------:R-:W-:Y:S02]  /*3170*/  LEA R29, R10, R27, 0x2 ;  /* 0x0000001b0a1d7211 */ /* 0x000fe400078e10ff */
[----:B------:R-:W-:Y:S01]  /*3180*/  LDS R16, [R19+0x4] ;  /* 0x0000040013107984 */ /* 0x000fe20000000800 */
[----:B0-----:R-:W-:-:S03]  /*3190*/  IADD3 R25, PT, PT, R5, 0x8, RZ ;  /* 0x0000000805197810 */ /* 0x001fc60007ffe0ff */
[----:B------:R-:W-:Y:S01]  /*31a0*/  LDS R28, [R19+0x8] ;  /* 0x00000800131c7984 */ /* 0x000fe20000000800 */
[----:B-1----:R-:W-:-:S03]  /*31b0*/  FFMA R14, R17, R26, R14 ;  /* 0x0000001a110e7223 */ /* 0x002fc6000000000e */
[----:B------:R0:W1:Y:S04]  /*31c0*/  LDS R17, [R27] ;  /* 0x000000001b117984 */ /* 0x0000680000000800 */
[----:B------:R-:W2:Y:S01]  /*31d0*/  LDS R26, [R29] ;  /* 0x000000001d1a7984 */ /* 0x000ea20000000800 */
[----:B0-----:R-:W-:Y:S02]  /*31e0*/  IMAD R27, R3, R10, R25 ;  /* 0x0000000a031b7224 */ /* 0x001fe400078e0219 */
[----:B-1----:R-:W-:Y:S01]  /*31f0*/  FFMA R16, R17, R16, R14 ;  /* 0x0000001011107223 */ /* 0x002fe2000000000e */
[----:B------:R-:W-:Y:S01]  /*3200*/  IMAD R17, R10, 0x4, R29 ;  /* 0x000000040a117824 */ /* 0x000fe200078e021d */
[----:B------:R-:W-:Y:S02]  /*3210*/  LDS R14, [R19+0xc] ;  /* 0x00000c00130e7984 */ /* 0x000fe40000000800 */
[----:B--2---:R-:W-:Y:S01]  /*3220*/  FFMA R26, R26, R28, R16 ;  /* 0x0000001c1a1a7223 */ /* 0x004fe20000000010 */
[----:B------:R-:W-:-:S02]  /*3230*/  IMAD R16, R25, R10, R4 ;  /* 0x0000000a19107224 */ /* 0x000fc400078e0204 */
[----:B------:R-:W0:Y:S02]  /*3240*/  LDS R17, [R17] ;  /* 0x0000000011117984 */ /* 0x000e240000000800 */
[----:B------:R-:W-:Y:S01]  /*3250*/  IMAD R25, R16, 0x4, R13 ;  /* 0x0000000410197824 */ /* 0x000fe200078e020d */
[----:B------:R-:W-:-:S04]  /*3260*/  LEA R16, R27, UR10, 0x2 ;  /* 0x0000000a1b107c11 */ /* 0x000fc8000f8e10ff */
[----:B------:R1:W-:Y:S01]  /*3270*/  LDS R27, [R25] ;  /* 0x00000000191b7984 */ /* 0x0003e20000000800 */
[----:B------:R-:W-:-:S03]  /*3280*/  LEA R29, R10, R25, 0x2 ;  /* 0x000000190a1d7211 */ /* 0x000fc600078e10ff */
[----:B------:R-:W-:Y:S04]  /*3290*/  LDS R19, [R16+0x4] ;  /* 0x0000040010137984 */ /* 0x000fe80000000800 */
[----:B------:R-:W-:Y:S01]  /*32a0*/  LDS R28, [R16+0x8] ;  /* 0x00000800101c7984 */ /* 0x000fe20000000800 */
[C---:B-1----:R-:W-:Y:S01]  /*32b0*/  VIADD R25, R5.reuse, 0xc ;  /* 0x0000000c05197836 */ /* 0x042fe20000000000 */
[----:B------:R-:W-:-:S04]  /*32c0*/  IADD3 R5, P3, PT, R5, 0x10, RZ ;  /* 0x0000001005057810 */ /* 0x000fc80007f7e0ff */
[----:B------:R-:W-:Y:S02]  /*32d0*/  IADD3.X R6, PT, PT, RZ, R6, RZ, P3, !PT ;  /* 0x00000006ff067210 */ /* 0x000fe40001ffe4ff */
[----:B------:R-:W-:-:S04]  /*32e0*/  ISETP.GE.U32.AND P3, PT, R5, R11, PT ;  /* 0x0000000b0500720c */ /* 0x000fc80003f66070 */
[----:B------:R-:W-:Y:S01]  /*32f0*/  ISETP.GE.AND.EX P3, PT, R6, R15, PT, P3 ;  /* 0x0000000f0600720c */ /* 0x000fe20003f66330 */
[----:B0-----:R-:W-:Y:S02]  /*3300*/  FFMA R14, R17, R14, R26 ;  /* 0x0000000e110e7223 */ /* 0x001fe4000000001a */
[----:B------:R-:W0:Y:S04]  /*3310*/  LDS R26, [R16] ;  /* 0x00000000101a7984 */ /* 0x000e280000000800 */
[----:B------:R-:W1:Y:S01]  /*3320*/  LDS R17, [R29] ;  /* 0x000000001d117984 */ /* 0x000e620000000800 */
[----:B0-----:R-:W-:Y:S01]  /*3330*/  FFMA R14, R27, R26, R14 ;  /* 0x0000001a1b0e7223 */ /* 0x001fe2000000000e */
[----:B------:R-:W-:-:S03]  /*3340*/  IMAD R27, R10, 0x4, R29 ;  /* 0x000000040a1b7824 */ /* 0x000fc600078e021d */
[----:B-1----:R-:W-:Y:S02]  /*3350*/  FFMA R17, R17, R19, R14 ;  /* 0x0000001311117223 */ /* 0x002fe4000000000e */
[----:B------:R-:W0:Y:S01]  /*3360*/  LDS R26, [R27] ;  /* 0x000000001b1a7984 */ /* 0x000e220000000800 */
[----:B------:R-:W-:-:S03]  /*3370*/  LEA R19, R10, R27, 0x2 ;  /* 0x0000001b0a137211 */ /* 0x000fc600078e10ff */
[----:B------:R-:W-:Y:S04]  /*3380*/  LDS R14, [R16+0xc] ;  /* 0x00000c00100e7984 */ /* 0x000fe80000000800 */
[----:B------:R-:W1:Y:S01]  /*3390*/  LDS R19, [R19] ;  /* 0x0000000013137984 */ /* 0x000e620000000800 */
[----:B0-----:R-:W-:Y:S01]  /*33a0*/  FFMA R26, R26, R28, R17 ;  /* 0x0000001c1a1a7223 */ /* 0x001fe20000000011 */
[-C--:B------:R-:W-:Y:S02]  /*33b0*/  IMAD R28, R25, R10.reuse, R4 ;  /* 0x0000000a191c7224 */ /* 0x080fe400078e0204 */
[----:B------:R-:W-:-:S03]  /*33c0*/  IMAD R17, R3, R10, R25 ;  /* 0x0000000a03117224 */ /* 0x000fc600078e0219 */
[----:B------:R-:W-:Y:S02]  /*33d0*/  LEA R29, R28, R13, 0x2 ;  /* 0x0000000d1c1d7211 */ /* 0x000fe400078e10ff */
[----:B------:R-:W-:Y:S01]  /*33e0*/  LEA R17, R17, UR10, 0x2 ;  /* 0x0000000a11117c11 */ /* 0x000fe2000f8e10ff */
[----:B-1----:R-:W-:Y:S02]  /*33f0*/  FFMA R14, R19, R14, R26 ;  /* 0x0000000e130e7223 */ /* 0x002fe4000000001a */
[----:B------:R-:W-:Y:S01]  /*3400*/  LDS R25, [R29] ;  /* 0x000000001d197984 */ /* 0x000fe20000000800 */
[----:B------:R-:W-:-:S03]  /*3410*/  IMAD R28, R10, 0x4, R29 ;  /* 0x000000040a1c7824 */ /* 0x000fc600078e021d */
[----:B------:R-:W0:Y:S04]  /*3420*/  LDS R26, [R17] ;  /* 0x00000000111a7984 */ /* 0x000e280000000800 */
[----:B------:R-:W-:Y:S04]  /*3430*/  LDS R19, [R17+0x4] ;  /* 0x0000040011137984 */ /* 0x000fe80000000800 */
[----:B------:R-:W-:Y:S04]  /*3440*/  LDS R27, [R17+0x8] ;  /* 0x00000800111b7984 */ /* 0x000fe80000000800 */
[----:B------:R-:W-:Y:S01]  /*3450*/  LDS R16, [R17+0xc] ;  /* 0x00000c0011107984 */ /* 0x000fe20000000800 */
[----:B0-----:R-:W-:Y:S01]  /*3460*/  FFMA R14, R25, R26, R14 ;  /* 0x0000001a190e7223 */ /* 0x001fe2000000000e */
[----:B------:R-:W-:-:S02]  /*3470*/  LEA R26, R10, R28, 0x2 ;  /* 0x0000001c0a1a7211 */ /* 0x000fc400078e10ff */
[----:B------:R0:W1:Y:S03]  /*3480*/  LDS R25, [R28] ;  /* 0x000000001c197984 */ /* 0x0000660000000800 */
[----:B0-----:R-:W-:Y:S02]  /*3490*/  IMAD R28, R10, 0x4, R26 ;  /* 0x000000040a1c7824 */ /* 0x001fe400078e021a */
[----:B------:R-:W0:Y:S04]  /*34a0*/  LDS R10, [R26] ;  /* 0x000000001a0a7984 */ /* 0x000e280000000800 */
[----:B------:R-:W2:Y:S01]  /*34b0*/  LDS R29, [R28] ;  /* 0x000000001c1d7984 */ /* 0x000ea20000000800 */
[----:B-1----:R-:W-:-:S04]  /*34c0*/  FFMA R19, R25, R19, R14 ;  /* 0x0000001319137223 */ /* 0x002fc8000000000e */
[----:B0-----:R-:W-:-:S04]  /*34d0*/  FFMA R19, R10, R27, R19 ;  /* 0x0000001b0a137223 */ /* 0x001fc80000000013 */
[----:B--2---:R-:W-:Y:S01]  /*34e0*/  FFMA R14, R29, R16, R19 ;  /* 0x000000101d0e7223 */ /* 0x004fe20000000013 */
[----:B------:R-:W-:Y:S06]  /*34f0*/  @!P3 BRA `(.L_x_62) ;  /* 0xfffffff800acb947 */ /* 0x000fec000383ffff */
[----:B------:R-:W-:Y:S05]  /*3500*/  BSYNC.RECONVERGENT B5 ;  /* 0x0000000000057941 */ /* 0x000fea0003800200 */
.L_x_61:
[----:B------:R-:W-:-:S07]  /*3510*/  IMAD.MOV.U32 R10, RZ, RZ, R5 ;  /* 0x000000ffff0a7224 */ /* 0x000fce00078e0005 */
.L_x_60:
[----:B------:R-:W-:Y:S05]  /*3520*/  BSYNC.RECONVERGENT B4 ;  /* 0x0000000000047941 */ /* 0x000fea0003800200 */
.L_x_59:
[----:B------:R-:W-:Y:S01]  /*3530*/  IADD3 R11, P4, PT, -R5, R20, RZ ;  /* 0x00000014050b7210 */ /* 0x000fe20007f9e1ff */
[----:B------:R-:W-:Y:S03]  /*3540*/  BSSY.RECONVERGENT B4, `(.L_x_63) ;  /* 0x0000034000047945 */ /* 0x000fe60003800200 */
[----:B------:R-:W-:Y:S02]  /*3550*/  ISETP.GT.U32.AND P3, PT, R11, 0x4, PT ;  /* 0x000000040b00780c */ /* 0x000fe40003f64070 */
[----:B------:R-:W-:-:S04]  /*3560*/  IADD3.X R11, PT, PT, ~R6, R9, RZ, P4, !PT ;  /* 0x00000009060b7210 */ /* 0x000fc800027fe5ff */
[----:B------:R-:W-:-:S13]  /*3570*/  ISETP.GT.AND.EX P3, PT, R11, RZ, PT, P3 ;  /* 0x000000ff0b00720c */ /* 0x000fda0003f64330 */
[----:B------:R-:W-:Y:S05]  /*3580*/  @!P3 BRA `(.L_x_64) ;  /* 0x0000000000bcb947 */ /* 0x000fea0003800000 */
[----:B------:R-:W0:Y:S01]  /*3590*/  S2UR UR8, SR_CgaCtaId ;  /* 0x00000000000879c3 */ /* 0x000e220000008800 */
[----:B------:R-:W-:Y:S01]  /*35a0*/  UMOV UR7, 0x400 ;  /* 0x0000040000077882 */ /* 0x000fe20000000000 */
[----:B------:R-:W-:-:S06]  /*35b0*/  PLOP3.LUT P0, PT, PT, PT, PT, 0x8, 0x80 ;  /* 0x000000000080781c */ /* 0x000fcc0003f0e170 */
[----:B------:R-:W1:Y:S01]  /*35c0*/  LDC R10, c[0x0][0x3a0] ;  /* 0x0000e800ff0a7b82 */ /* 0x000e620000000800 */
[----:B0-----:R-:W-:Y:S01]  /*35d0*/  ULEA UR7, UR8, UR7, 0x18 ;  /* 0x0000000708077291 */ /* 0x001fe2000f8ec0ff */
[-C--:B-1----:R-:W-:Y:S02]  /*35e0*/  IMAD R11, R5, R10.reuse, R4 ;  /* 0x0000000a050b7224 */ /* 0x082fe400078e0204 */
[----:B------:R-:W-:-:S03]  /*35f0*/  IMAD R13, R3, R10, R5 ;  /* 0x0000000a030d7224 */ /* 0x000fc600078e0205 */
[----:B------:R-:W-:Y:S02]  /*3600*/  LEA R25, R11, UR7, 0x2 ;  /* 0x000000070b197c11 */ /* 0x000fe4000f8e10ff */
[----:B------:R-:W-:-:S03]  /*3610*/  LEA R27, R13, UR10, 0x2 ;  /* 0x0000000a0d1b7c11 */ /* 0x000fc6000f8e10ff */
[----:B------:R-:W-:Y:S01]  /*3620*/  LDS R17, [R25] ;  /* 0x0000000019117984 */ /* 0x000fe20000000800 */
[----:B------:R-:W-:-:S03]  /*3630*/  IMAD R29, R10, 0x4, R25 ;  /* 0x000000040a1d7824 */ /* 0x000fc600078e0219 */
[----:B------:R-:W0:Y:S04]  /*3640*/  LDS R19, [R27] ;  /* 0x000000001b137984 */ /* 0x000e280000000800 */
[----:B------:R-:W-:Y:S04]  /*3650*/  LDS R15, [R27+0x4] ;  /* 0x000004001b0f7984 */ /* 0x000fe80000000800 */
[----:B------:R1:W2:Y:S04]  /*3660*/  LDS R28, [R29] ;  /* 0x000000001d1c7984 */ /* 0x0002a80000000800 */
[----:B------:R-:W-:Y:S01]  /*3670*/  LDS R26, [R27+0x8] ;  /* 0x000008001b1a7984 */ /* 0x000fe20000000800 */
[----:B-1----:R-:W-:-:S03]  /*3680*/  LEA R29, R10, R29, 0x2 ;  /* 0x0000001d0a1d7211 */ /* 0x002fc600078e10ff */
[----:B------:R-:W-:Y:S02]  /*3690*/  LDS R11, [R27+0xc] ;  /* 0x00000c001b0b7984 */ /* 0x000fe40000000800 */
[----:B------:R-:W-:Y:S02]  /*36a0*/  IMAD R16, R10, 0x4, R29 ;  /* 0x000000040a107824 */ /* 0x000fe400078e021d */
[----:B------:R-:W1:Y:S04]  /*36b0*/  LDS R13, [R29] ;  /* 0x000000001d0d7984 */ /* 0x000e680000000800 */
[----:B------:R-:W3:Y:S01]  /*36c0*/  LDS R16, [R16] ;  /* 0x0000000010107984 */ /* 0x000ee20000000800 */
[----:B0-----:R-:W-:Y:S01]  /*36d0*/  FFMA R17, R17, R19, R14 ;  /* 0x0000001311117223 */ /* 0x001fe2000000000e */
[----:B------:R-:W-:-:S02]  /*36e0*/  IADD3 R19, PT, PT, R5, 0x4, RZ ;  /* 0x0000000405137810 */ /* 0x000fc40007ffe0ff */
[----:B------:R-:W-:-:S03]  /*36f0*/  IADD3 R5, P3, PT, R5, 0x8, RZ ;  /* 0x0000000805057810 */ /* 0x000fc60007f7e0ff */
[----:B------:R-:W-:Y:S01]  /*3700*/  IMAD R14, R19, R10, R4 ;  /* 0x0000000a130e7224 */ /* 0x000fe200078e0204 */
[----:B------:R-:W-:Y:S01]  /*3710*/  IADD3.X R6, PT, PT, RZ, R6, RZ, P3, !PT ;  /* 0x00000006ff067210 */ /* 0x000fe20001ffe4ff */
[----:B--2---:R-:W-:Y:S01]  /*3720*/  FFMA R28, R28, R15, R17 ;  /* 0x0000000f1c1c7223 */ /* 0x004fe20000000011 */
[----:B------:R-:W-:Y:S02]  /*3730*/  IMAD R15, R3, R10, R19 ;  /* 0x0000000a030f7224 */ /* 0x000fe400078e0213 */
[----:B------:R-:W-:-:S03]  /*3740*/  LEA R19, R14, UR7, 0x2 ;  /* 0x000000070e137c11 */ /* 0x000fc6000f8e10ff */
[----:B------:R-:W-:Y:S02]  /*3750*/  LEA R15, R15, UR10, 0x2 ;  /* 0x0000000a0f0f7c11 */ /* 0x000fe4000f8e10ff */
[----:B------:R-:W-:-:S03]  /*3760*/  IMAD R25, R10, 0x4, R19 ;  /* 0x000000040a197824 */ /* 0x000fc600078e0213 */
[----:B------:R-:W-:Y:S01]  /*3770*/  LDS R14, [R15] ;  /* 0x000000000f0e7984 */ /* 0x000fe20000000800 */
[----:B-1----:R-:W-:-:S03]  /*3780*/  FFMA R17, R13, R26, R28 ;  /* 0x0000001a0d117223 */ /* 0x002fc6000000001c */
[----:B------:R-:W-:Y:S04]  /*3790*/  LDS R27, [R15+0x8] ;  /* 0x000008000f1b7984 */ /* 0x000fe80000000800 */
[----:B------:R-:W0:Y:S01]  /*37a0*/  LDS R13, [R19] ;  /* 0x00000000130d7984 */ /* 0x000e220000000800 */
[----:B---3--:R-:W-:Y:S01]  /*37b0*/  FFMA R16, R16, R11, R17 ;  /* 0x0000000b10107223 */ /* 0x008fe20000000011 */
[C---:B------:R-:W-:Y:S02]  /*37c0*/  LEA R17, R10.reuse, R25, 0x2 ;  /* 0x000000190a117211 */ /* 0x040fe400078e10ff */
[----:B------:R-:W-:Y:S03]  /*37d0*/  LDS R11, [R15+0x4] ;  /* 0x000004000f0b7984 */ /* 0x000fe60000000800 */
[----:B------:R-:W-:Y:S01]  /*37e0*/  IMAD R28, R10, 0x4, R17 ;  /* 0x000000040a1c7824 */ /* 0x000fe200078e0211 */
[----:B------:R-:W1:Y:S04]  /*37f0*/  LDS R26, [R25] ;  /* 0x00000000191a7984 */ /* 0x000e680000000800 */
[----:B------:R-:W2:Y:S04]  /*3800*/  LDS R10, [R17] ;  /* 0x00000000110a7984 */ /* 0x000ea80000000800 */
[----:B------:R-:W-:Y:S04]  /*3810*/  LDS R17, [R15+0xc] ;  /* 0x00000c000f117984 */ /* 0x000fe80000000800 */
[----:B------:R-:W3:Y:S01]  /*3820*/  LDS R29, [R28] ;  /* 0x000000001c1d7984 */ /* 0x000ee20000000800 */
[----:B0-----:R-:W-:-:S04]  /*3830*/  FFMA R13, R13, R14, R16 ;  /* 0x0000000e0d0d7223 */ /* 0x001fc80000000010 */
[----:B-1----:R-:W-:-:S04]  /*3840*/  FFMA R11, R26, R11, R13 ;  /* 0x0000000b1a0b7223 */ /* 0x002fc8000000000d */
[----:B--2---:R-:W-:-:S04]  /*3850*/  FFMA R10, R10, R27, R11 ;  /* 0x0000001b0a0a7223 */ /* 0x004fc8000000000b */
[----:B---3--:R-:W-:Y:S01]  /*3860*/  FFMA R14, R29, R17, R10 ;  /* 0x000000111d0e7223 */ /* 0x008fe2000000000a */
[----:B------:R-:W-:-:S07]  /*3870*/  IMAD.MOV.U32 R10, RZ, RZ, R5 ;  /* 0x000000ffff0a7224 */ /* 0x000fce00078e0005 */
.L_x_64:
[----:B------:R-:W-:Y:S05]  /*3880*/  BSYNC.RECONVERGENT B4 ;  /* 0x0000000000047941 */ /* 0x000fea0003800200 */
.L_x_63:
[----:B------:R-:W-:-:S04]  /*3890*/  ISETP.NE.U32.AND P3, PT, R5, R20, PT ;  /* 0x000000140500720c */ /* 0x000fc80003f65070 */
[----:B------:R-:W-:-:S13]  /*38a0*/  ISETP.NE.OR.EX P0, PT, R6, R9, P0, P3 ;  /* 0x000000090600720c */ /* 0x000fda0000705730 */
[----:B------:R-:W-:Y:S05]  /*38b0*/  @!P0 BREAK.RELIABLE B0 ;  /* 0x0000000000008942 */ /* 0x000fea0003800100 */
[----:B------:R-:W-:Y:S05]  /*38c0*/  @!P0 BRA `(.L_x_56) ;  /* 0x0000000000808947 */ /* 0x000fea0003800000 */
.L_x_58:
[----:B------:R-:W-:Y:S05]  /*38d0*/  BSYNC.RELIABLE B0 ;  /* 0x0000000000007941 */ /* 0x000fea0003800100 */
.L_x_57:
[----:B------:R-:W0:Y:S01]  /*38e0*/  S2R R11, SR_CgaCtaId ;  /* 0x00000000000b7919 */ /* 0x000e220000008800 */
[----:B------:R-:W-:Y:S01]  /*38f0*/  MOV R10, 0x400 ;  /* 0x00000400000a7802 */ /* 0x000fe20000000f00 */
[----:B------:R-:W-:Y:S03]  /*3900*/  BSSY.RECONVERGENT B0, `(.L_x_65) ;  /* 0x000001b000007945 */ /* 0x000fe60003800200 */
[----:B0-----:R-:W-:-:S07]  /*3910*/  LEA R10, R11, R10, 0x18 ;  /* 0x0000000a0b0a7211 */ /* 0x001fce00078ec0ff */
.L_x_66:
[----:B------:R-:W0:Y:S02]  /*3920*/  LDC R26, c[0x0][0x3a0] ;  /* 0x0000e800ff1a7b82 */ /* 0x000e240000000800 */
[-C--:B0-----:R-:W-:Y:S02]  /*3930*/  IMAD R11, R5, R26.reuse, R4 ;  /* 0x0000001a050b7224 */ /* 0x081fe400078e0204 */
[----:B------:R-:W-:Y:S01]  /*3940*/  IMAD R17, R3, R26, R5 ;  /* 0x0000001a03117224 */ /* 0x000fe200078e0205 */
[----:B------:R-:W-:Y:S02]  /*3950*/  IADD3 R5, P0, PT, R5, 0x4, RZ ;  /* 0x0000000405057810 */ /* 0x000fe40007f1e0ff */
[----:B------:R-:W-:Y:S02]  /*3960*/  LEA R27, R11, R10, 0x2 ;  /* 0x0000000a0b1b7211 */ /* 0x000fe400078e10ff */
[----:B------:R-:W-:Y:S02]  /*3970*/  LEA R17, R17, UR10, 0x2 ;  /* 0x0000000a11117c11 */ /* 0x000fe4000f8e10ff */
[----:B------:R-:W-:Y:S01]  /*3980*/  IADD3.X R6, PT, PT, RZ, R6, RZ, P0, !PT ;  /* 0x00000006ff067210 */ /* 0x000fe200007fe4ff */
[----:B------:R-:W-:Y:S01]  /*3990*/  IMAD R15, R26, 0x4, R27 ;  /* 0x000000041a0f7824 */ /* 0x000fe200078e021b */
[----:B------:R-:W-:Y:S01]  /*39a0*/  LDS R13, [R27] ;  /* 0x000000001b0d7984 */ /* 0x000fe20000000800 */
[----:B------:R-:W-:-:S03]  /*39b0*/  ISETP.NE.U32.AND P0, PT, R5, R20, PT ;  /* 0x000000140500720c */ /* 0x000fc60003f05070 */
[----:B------:R-:W0:Y:S01]  /*39c0*/  LDS R11, [R17] ;  /* 0x00000000110b7984 */ /* 0x000e220000000800 */
[----:B------:R-:W-:Y:S02]  /*39d0*/  LEA R29, R26, R15, 0x2 ;  /* 0x0000000f1a1d7211 */ /* 0x000fe400078e10ff */
[----:B------:R-:W-:Y:S01]  /*39e0*/  ISETP.NE.AND.EX P0, PT, R6, R9, PT, P0 ;  /* 0x000000090600720c */ /* 0x000fe20003f05300 */
[----:B------:R-:W-:Y:S02]  /*39f0*/  LDS R15, [R15] ;  /* 0x000000000f0f7984 */ /* 0x000fe40000000800 */
[----:B------:R-:W-:Y:S02]  /*3a00*/  IMAD R28, R26, 0x4, R29 ;  /* 0x000000041a1c7824 */ /* 0x000fe400078e021d */
[----:B------:R-:W1:Y:S04]  /*3a10*/  LDS R16, [R17+0x4] ;  /* 0x0000040011107984 */ /* 0x000e680000000800 */
[----:B------:R-:W-:Y:S04]  /*3a20*/  LDS R19, [R29] ;  /* 0x000000001d137984 */ /* 0x000fe80000000800 */
[----:B------:R-:W2:Y:S04]  /*3a30*/  LDS R26, [R17+0x8] ;  /* 0x00000800111a7984 */ /* 0x000ea80000000800 */
[----:B------:R-:W-:Y:S04]  /*3a40*/  LDS R25, [R17+0xc] ;  /* 0x00000c0011197984 */ /* 0x000fe80000000800 */
[----:B------:R-:W3:Y:S01]  /*3a50*/  LDS R28, [R28] ;  /* 0x000000001c1c7984 */ /* 0x000ee20000000800 */
[----:B0-----:R-:W-:-:S04]  /*3a60*/  FFMA R14, R13, R11, R14 ;  /* 0x0000000b0d0e7223 */ /* 0x001fc8000000000e */
[----:B-1----:R-:W-:-:S04]  /*3a70*/  FFMA R14, R15, R16, R14 ;  /* 0x000000100f0e7223 */ /* 0x002fc8000000000e */
[----:B--2---:R-:W-:-:S04]  /*3a80*/  FFMA R19, R19, R26, R14 ;  /* 0x0000001a13137223 */ /* 0x004fc8000000000e */
[----:B---3--:R-:W-:Y:S01]  /*3a90*/  FFMA R14, R28, R25, R19 ;  /* 0x000000191c0e7223 */ /* 0x008fe20000000013 */
[----:B------:R-:W-:Y:S06]  /*3aa0*/  @P0 BRA `(.L_x_66) ;  /* 0xfffffffc009c0947 */ /* 0x000fec000383ffff */
[----:B------:R-:W-:Y:S05]  /*3ab0*/  BSYNC.RECONVERGENT B0 ;  /* 0x0000000000007941 */ /* 0x000fea0003800200 */
.L_x_65:
[----:B------:R-:W-:-:S07]  /*3ac0*/  IMAD.MOV.U32 R10, RZ, RZ, R5 ;  /* 0x000000ffff0a7224 */ /* 0x000fce00078e0005 */
.L_x_56:
[----:B------:R-:W-:Y:S05]  /*3ad0*/  BSYNC.RECONVERGENT B1 ;  /* 0x0000000000017941 */ /* 0x000fea0003800200 */
.L_x_55:
[----:B------:R-:W-:Y:S01]  /*3ae0*/  ISETP.NE.U32.AND P0, PT, R22, RZ, PT ;  /* 0x000000ff1600720c */ /* 0x000fe20003f05070 */
[----:B------:R-:W-:Y:S03]  /*3af0*/  BSSY.RECONVERGENT B0, `(.L_x_67) ;  /* 0x000001b000007945 */ /* 0x000fe60003800200 */
[----:B------:R-:W-:-:S13]  /*3b00*/  ISETP.NE.AND.EX P0, PT, RZ, RZ, PT, P0 ;  /* 0x000000ffff00720c */ /* 0x000fda0003f05300 */
[----:B------:R-:W-:Y:S05]  /*3b10*/  @!P0 BRA `(.L_x_68) ;  /* 0x0000000000608947 */ /* 0x000fea0003800000 */
[----:B------:R-:W0:Y:S01]  /*3b20*/  S2UR UR8, SR_CgaCtaId ;  /* 0x00000000000879c3 */ /* 0x000e220000008800 */
[----:B------:R-:W-:Y:S01]  /*3b30*/  UMOV UR7, 0x400 ;  /* 0x0000040000077882 */ /* 0x000fe20000000000 */
[----:B------:R-:W-:-:S04]  /*3b40*/  ISETP.NE.U32.AND P0, PT, R22, 0x1, PT ;  /* 0x000000011600780c */ /* 0x000fc80003f05070 */
[----:B------:R-:W-:Y:S02]  /*3b50*/  ISETP.NE.AND.EX P0, PT, RZ, RZ, PT, P0 ;  /* 0x000000ffff00720c */ /* 0x000fe40003f05300 */
[----:B------:R-:W1:Y:S01]  /*3b60*/  LDC R13, c[0x0][0x3a0] ;  /* 0x0000e800ff0d7b82 */ /* 0x000e620000000800 */
[----:B0-----:R-:W-:Y:S01]  /*3b70*/  ULEA UR7, UR8, UR7, 0x18 ;  /* 0x0000000708077291 */ /* 0x001fe2000f8ec0ff */
[-C--:B-1----:R-:W-:Y:S02]  /*3b80*/  IMAD R5, R10, R13.reuse, R4 ;  /* 0x0000000d0a057224 */ /* 0x082fe400078e0204 */
[----:B------:R-:W-:-:S03]  /*3b90*/  IMAD R10, R3, R13, R10 ;  /* 0x0000000d030a7224 */ /* 0x000fc600078e020a */
[----:B------:R-:W-:Y:S02]  /*3ba0*/  LEA R11, R5, UR7, 0x2 ;  /* 0x00000007050b7c11 */ /* 0x000fe4000f8e10ff */
[----:B------:R-:W-:-:S03]  /*3bb0*/  LEA R15, R10, UR10, 0x2 ;  /* 0x0000000a0a0f7c11 */ /* 0x000fc6000f8e10ff */
[----:B------:R-:W-:Y:S04]  /*3bc0*/  LDS R5, [R11] ;  /* 0x000000000b057984 */ /* 0x000fe80000000800 */
[----:B------:R-:W0:Y:S02]  /*3bd0*/  LDS R6, [R15] ;  /* 0x000000000f067984 */ /* 0x000e240000000800 */
[----:B0-----:R-:W-:Y:S01]  /*3be0*/  FFMA R14, R5, R6, R14 ;  /* 0x00000006050e7223 */ /* 0x001fe2000000000e */
[----:B------:R-:W-:Y:S06]  /*3bf0*/  @!P0 BRA `(.L_x_68) ;  /* 0x0000000000288947 */ /* 0x000fec0003800000 */
[----:B------:R-:W-:Y:S01]  /*3c00*/  ISETP.NE.U32.AND P0, PT, R22, 0x2, PT ;  /* 0x000000021600780c */ /* 0x000fe20003f05070 */
[----:B------:R-:W-:Y:S01]  /*3c10*/  LDS R6, [R15+0x4] ;  /* 0x000004000f067984 */ /* 0x000fe20000000800 */
[----:B------:R-:W-:Y:S02]  /*3c20*/  LEA R5, R13, R11, 0x2 ;  /* 0x0000000b0d057211 */ /* 0x000fe400078e10ff */
[----:B------:R-:W-:-:S13]  /*3c30*/  ISETP.NE.AND.EX P0, PT, RZ, RZ, PT, P0 ;  /* 0x000000ffff00720c */ /* 0x000fda0003f05300 */
[----:B------:R-:W-:Y:S02]  /*3c40*/  @P0 IMAD R10, R13, 0x4, R5 ;  /* 0x000000040d0a0824 */ /* 0x000fe400078e0205 */
[----:B------:R-:W0:Y:S04]  /*3c50*/  LDS R5, [R5] ;  /* 0x0000000005057984 */ /* 0x000e280000000800 */
[----:B------:R-:W-:Y:S04]  /*3c60*/  @P0 LDS R13, [R15+0x8] ;  /* 0x000008000f0d0984 */ /* 0x000fe80000000800 */
[----:B------:R-:W1:Y:S01]  /*3c70*/  @P0 LDS R11, [R10] ;  /* 0x000000000a0b0984 */ /* 0x000e620000000800 */
[----:B0-----:R-:W-:-:S04]  /*3c80*/  FFMA R14, R5, R6, R14 ;  /* 0x00000006050e7223 */ /* 0x001fc8000000000e */
[----:B-1----:R-:W-:-:S07]  /*3c90*/  @P0 FFMA R14, R11, R13, R14 ;  /* 0x0000000d0b0e0223 */ /* 0x002fce000000000e */
.L_x_68:
[----:B------:R-:W-:Y:S05]  /*3ca0*/  BSYNC.RECONVERGENT B0 ;  /* 0x0000000000007941 */ /* 0x000fea0003800200 */
.L_x_67:
[----:B------:R-:W0:Y:S02]  /*3cb0*/  LDCU UR7, c[0x0][0x3a0] ;  /* 0x00007400ff0777ac */ /* 0x000e240008000800 */
[----:B0-----:R-:W-:Y:S02]  /*3cc0*/  IMAD R6, R3, UR7, R4 ;  /* 0x0000000703067c24 */ /* 0x001fe4000f8e0204 */
[----:B------:R-:W-:-:S03]  /*3cd0*/  VIADD R4, R4, 0x1 ;  /* 0x0000000104047836 */ /* 0x000fc60000000000 */
[----:B------:R-:W-:Y:S02]  /*3ce0*/  LEA R5, R6, R7, 0x2 ;  /* 0x0000000706057211 */ /* 0x000fe400078e10ff */
[----:B------:R-:W-:-:S03]  /*3cf0*/  ISETP.GE.U32.AND P0, PT, R4, R12, PT ;  /* 0x0000000c0400720c */ /* 0x000fc60003f06070 */
[----:B------:R0:W-:Y:S10]  /*3d00*/  STS [R5], R14 ;  /* 0x0000000e05007388 */ /* 0x0001f40000000800 */
[----:B0-----:R-:W-:Y:S05]  /*3d10*/  @!P0 BRA `(.L_x_69) ;  /* 0xfffffff000388947 */ /* 0x001fea000383ffff */
[----:B------:R-:W-:Y:S05]  /*3d20*/  BSYNC.RECONVERGENT B2 ;  /* 0x0000000000027941 */ /* 0x000fea0003800200 */
.L_x_54:
[----:B------:R-:W-:Y:S05]  /*3d30*/  @!P2 BRA `(.L_x_70) ;  /* 0xfffffff00018a947 */ /* 0x000fea000383ffff */
[----:B------:R-:W-:Y:S05]  /*3d40*/  BSYNC.RECONVERGENT B3 ;  /* 0x0000000000037941 */ /* 0x000fea0003800200 */
.L_x_53:
[----:B------:R-:W-:Y:S01]  /*3d50*/  BSSY.RECONVERGENT B0, `(.L_x_71) ;  /* 0x0000035000007945 */ /* 0x000fe20003800200 */
[----:B------:R-:W-:-:S07]  /*3d60*/  MOV R2, R0 ;  /* 0x0000000000027202 */ /* 0x000fce0000000f00 */
.L_x_75:
[----:B------:R-:W-:Y:S01]  /*3d70*/  ULOP3.LUT UR11, UR14, 0x3, URZ, 0xc0, !UPT ;  /* 0x000000030e0b7892 */ /* 0x000fe2000f8ec0ff */
[----:B------:R-:W-:Y:S01]  /*3d80*/  IMAD.MOV.U32 R3, RZ, RZ, R2 ;  /* 0x000000ffff037224 */ /* 0x000fe200078e0002 */
[----:B0-----:R-:W-:Y:S01]  /*3d90*/  IADD3 R5, PT, PT, R0, UR14, RZ ;  /* 0x0000000e00057c10 */ /* 0x001fe2000fffe0ff */
[----:B------:R-:W-:Y:S01]  /*3da0*/  VIADD R2, R2, 0x1 ;  /* 0x0000000102027836 */ /* 0x000fe20000000000 */
[----:B------:R-:W-:Y:S01]  /*3db0*/  UISETP.NE.AND UP3, UPT, UR11, URZ, UPT ;  /* 0x000000ff0b00728c */ /* 0x000fe2000bf65270 */
[----:B0-2---:R-:W-:Y:S01]  /*3dc0*/  MOV R4, R18 ;  /* 0x0000001200047202 */ /* 0x005fe20000000f00 */
[----:B------:R-:W-:Y:S02]  /*3dd0*/  UISETP.GE.U32.AND UP2, UPT, UR14, 0x4, UPT ;  /* 0x000000040e00788c */ /* 0x000fe4000bf46070 */
[----:B------:R-:W-:-:S05]  /*3de0*/  ISETP.GE.U32.AND P2, PT, R2, R5, PT ;  /* 0x000000050200720c */ /* 0x000fca0003f46070 */
[----:B------:R-:W-:Y:S08]  /*3df0*/  BRA.U !UP3, `(.L_x_72) ;  /* 0x000000010b507547 */ /* 0x000ff0000b800000 */
[----:B------:R-:W0:Y:S01]  /*3e00*/  LDCU UR7, c[0x0][0x3a0] ;  /* 0x00007400ff0777ac */ /* 0x000e220008000800 */
[----:B------:R-:W2:Y:S01]  /*3e10*/  S2UR UR8, SR_CgaCtaId ;  /* 0x00000000000879c3 */ /* 0x000ea20000008800 */
[----:B------:R-:W-:Y:S01]  /*3e20*/  UISETP.NE.AND UP3, UPT, UR11, 0x1, UPT ;  /* 0x000000010b00788c */ /* 0x000fe2000bf65270 */
[----:B0-----:R-:W-:Y:S01]  /*3e30*/  IMAD R4, R3, UR7, R18 ;  /* 0x0000000703047c24 */ /* 0x001fe2000f8e0212 */
[----:B------:R-:W-:-:S03]  /*3e40*/  UMOV UR7, 0x400 ;  /* 0x0000040000077882 */ /* 0x000fc60000000000 */
[----:B------:R-:W-:Y:S01]  /*3e50*/  IMAD R10, R4, 0x4, R7 ;  /* 0x00000004040a7824 */ /* 0x000fe200078e0207 */
[----:B--2---:R-:W-:-:S04]  /*3e60*/  ULEA UR7, UR8, UR7, 0x18 ;  /* 0x0000000708077291 */ /* 0x004fc8000f8ec0ff */
[----:B------:R-:W0:Y:S02]  /*3e70*/  LDS R5, [R10] ;  /* 0x000000000a057984 */ /* 0x000e240000000800 */
[----:B------:R-:W-:Y:S02]  /*3e80*/  LEA R14, R4, UR7, 0x2 ;  /* 0x00000007040e7c11 */ /* 0x000fe4000f8e10ff */
[----:B------:R-:W-:-:S03]  /*3e90*/  IADD3 R4, PT, PT, R18, 0x1, RZ ;  /* 0x0000000112047810 */ /* 0x000fc60007ffe0ff */
[----:B0-----:R0:W-:Y:S01]  /*3ea0*/  STS [R14], R5 ;  /* 0x000000050e007388 */ /* 0x0011e20000000800 */
[----:B------:R-:W-:Y:S05]  /*3eb0*/  BRA.U !UP3, `(.L_x_72) ;  /* 0x000000010b207547 */ /* 0x000fea000b800000 */
[----:B0-----:R-:W0:Y:S01]  /*3ec0*/  LDS R5, [R10+0x4] ;  /* 0x000004000a057984 */ /* 0x001e220000000800 */
[----:B------:R-:W-:Y:S01]  /*3ed0*/  UISETP.NE.AND UP3, UPT, UR11, 0x2, UPT ;  /* 0x000000020b00788c */ /* 0x000fe2000bf65270 */
[----:B------:R-:W-:-:S05]  /*3ee0*/  VIADD R4, R18, 0x2 ;  /* 0x0000000212047836 */ /* 0x000fca0000000000 */
[----:B------:R-:W-:-:S13]  /*3ef0*/  PLOP3.LUT P0, PT, PT, PT, UP3, 0x80, 0x8 ;  /* 0x000000000008781c */ /* 0x000fda0003f0f038 */
[----:B------:R-:W-:Y:S01]  /*3f00*/  @P0 IADD3 R4, PT, PT, R18, 0x3, RZ ;  /* 0x0000000312040810 */ /* 0x000fe20007ffe0ff */
[----:B0-----:R-:W-:Y:S04]  /*3f10*/  STS [R14+0x4], R5 ;  /* 0x000004050e007388 */ /* 0x001fe80000000800 */
[----:B-1----:R-:W0:Y:S04]  /*3f20*/  @P0 LDS R6, [R10+0x8] ;  /* 0x000008000a060984 */ /* 0x002e280000000800 */
[----:B0-----:R2:W-:Y:S02]  /*3f30*/  @P0 STS [R14+0x8], R6 ;  /* 0x000008060e000388 */ /* 0x0015e40000000800 */
.L_x_72:
[----:B------:R-:W-:Y:S05]  /*3f40*/  BRA.U !UP2, `(.L_x_73) ;  /* 0x000000010a507547 */ /* 0x000fea000b800000 */
[----:B-12---:R-:W1:Y:S01]  /*3f50*/  S2R R6, SR_CgaCtaId ;  /* 0x0000000000067919 */ /* 0x006e620000008800 */
[----:B------:R-:W2:Y:S01]  /*3f60*/  LDC R15, c[0x0][0x3a0] ;  /* 0x0000e800ff0f7b82 */ /* 0x000ea20000000800 */
[----:B0-----:R-:W-:Y:S01]  /*3f70*/  MOV R5, 0x400 ;  /* 0x0000040000057802 */ /* 0x001fe20000000f00 */
[----:B------:R-:W-:Y:S03]  /*3f80*/  BSSY.RECONVERGENT B1, `(.L_x_73) ;  /* 0x0000010000017945 */ /* 0x000fe60003800200 */
[----:B-1----:R-:W-:-:S07]  /*3f90*/  LEA R13, R6, R5, 0x18 ;  /* 0x00000005060d7211 */ /* 0x002fce00078ec0ff */
.L_x_74:
[----:B--2---:R-:W-:Y:S02]  /*3fa0*/  IMAD R6, R3, R15, R4 ;  /* 0x0000000f03067224 */ /* 0x004fe400078e0204 */
[----:B------:R-:W-:Y:S02]  /*3fb0*/  VIADD R4, R4, 0x4 ;  /* 0x0000000404047836 */ /* 0x000fe40000000000 */
[C---:B------:R-:W-:Y:S01]  /*3fc0*/  IMAD R5, R6.reuse, 0x4, R7 ;  /* 0x0000000406057824 */ /* 0x040fe200078e0207 */
[----:B0-----:R-:W-:Y:S02]  /*3fd0*/  LEA R11, R6, R13, 0x2 ;  /* 0x0000000d060b7211 */ /* 0x001fe400078e10ff */
[----:B------:R-:W-:Y:S02]  /*3fe0*/  ISETP.GE.U32.AND P0, PT, R4, R12, PT ;  /* 0x0000000c0400720c */ /* 0x000fe40003f06070 */
[----:B------:R-:W0:Y:S04]  /*3ff0*/  LDS R10, [R5] ;  /* 0x00000000050a7984 */ /* 0x000e280000000800 */
[----:B0-----:R-:W-:Y:S04]  /*4000*/  STS [R11], R10 ;  /* 0x0000000a0b007388 */ /* 0x001fe80000000800 */
[----:B------:R-:W0:Y:S04]  /*4010*/  LDS R6, [R5+0x4] ;  /* 0x0000040005067984 */ /* 0x000e280000000800 */
[----:B0-----:R-:W-:Y:S04]  /*4020*/  STS [R11+0x4], R6 ;  /* 0x000004060b007388 */ /* 0x001fe80000000800 */
[----:B------:R-:W0:Y:S04]  /*4030*/  LDS R14, [R5+0x8] ;  /* 0x00000800050e7984 */ /* 0x000e280000000800 */
[----:B0-----:R-:W-:Y:S04]  /*4040*/  STS [R11+0x8], R14 ;  /* 0x0000080e0b007388 */ /* 0x001fe80000000800 */
[----:B------:R-:W0:Y:S04]  /*4050*/  LDS R16, [R5+0xc] ;  /* 0x00000c0005107984 */ /* 0x000e280000000800 */
[----:B0-----:R0:W-:Y:S01]  /*4060*/  STS [R11+0xc], R16 ;  /* 0x00000c100b007388 */ /* 0x0011e20000000800 */
[----:B------:R-:W-:Y:S05]  /*4070*/  @!P0 BRA `(.L_x_74) ;  /* 0xfffffffc00c88947 */ /* 0x000fea000383ffff */
[----:B------:R-:W-:Y:S05]  /*4080*/  BSYNC.RECONVERGENT B1 ;  /* 0x0000000000017941 */ /* 0x000fea0003800200 */
.L_x_73:
[----:B------:R-:W-:Y:S05]  /*4090*/  @!P2 BRA `(.L_x_75) ;  /* 0xfffffffc0034a947 */ /* 0x000fea000383ffff */
[----:B------:R-:W-:Y:S05]  /*40a0*/  BSYNC.RECONVERGENT B0 ;  /* 0x0000000000007941 */ /* 0x000fea0003800200 */
.L_x_71:
[----:B------:R-:W-:Y:S05]  /*40b0*/  BRA.U UP1, `(.L_x_76) ;  /* 0xffffffdd01f07547 */ /* 0x000fea000b83ffff */
.L_x_36:
[----:B------:R-:W3:Y:S01]  /*40c0*/  S2R R0, SR_TID.X ;  /* 0x0000000000007919 */ /* 0x000ee20000002100 */
[----:B------:R-:W-:Y:S01]  /*40d0*/  BSSY.RECONVERGENT B0, `(.L_x_77) ;  /* 0x00000ef000007945 */ /* 0x000fe20003800200 */
[----:B---3--:R-:W-:-:S05]  /*40e0*/  IMAD R0, R0, UR14, RZ ;  /* 0x0000000e00007c24 */ /* 0x008fca000f8e02ff */
[----:B------:R-:W-:-:S07]  /*40f0*/  MOV R2, R0 ;  /* 0x0000000000027202 */ /* 0x000fce0000000f00 */
.L_x_88:
[----:B-12---:R-:W1:Y:S01]  /*4100*/  S2R R6, SR_TID.Y ;  /* 0x0000000000067919 */ /* 0x006e620000002200 */
[----:B0-----:R-:W0:Y:S01]  /*4110*/  LDC.64 R4, c[0x0][0x3a0] ;  /* 0x0000e800ff047b82 */ /* 0x001e220000000a00 */
[----:B------:R-:W-:Y:S01]  /*4120*/  ULOP3.LUT UR8, UR14, 0x3, URZ, 0xc0, !UPT ;  /* 0x000000030e087892 */ /* 0x000fe2000f8ec0ff */
[----:B------:R-:W-:Y:S02]  /*4130*/  HFMA2 R11, -RZ, RZ, 0, 0 ;  /* 0x00000000ff0b7431 */ /* 0x000fe400000001ff */
[--C-:B------:R-:W-:Y:S01]  /*4140*/  IMAD.MOV.U32 R10, RZ, RZ, R2.reuse ;  /* 0x000000ffff0a7224 */ /* 0x100fe200078e0002 */
[----:B------:R-:W-:Y:S01]  /*4150*/  IADD3 R13, PT, PT, R0, UR14, RZ ;  /* 0x0000000e000d7c10 */ /* 0x000fe2000fffe0ff */
[----:B------:R-:W-:Y:S01]  /*4160*/  UISETP.NE.AND UP0, UPT, UR8, URZ, UPT ;  /* 0x000000ff0800728c */ /* 0x000fe2000bf05270 */
[----:B------:R-:W-:Y:S01]  /*4170*/  IMAD.MOV.U32 R3, RZ, RZ, R2 ;  /* 0x000000ffff037224 */ /* 0x000fe200078e0002 */
[----:B------:R-:W-:Y:S01]  /*4180*/  UISETP.GE.U32.AND UP1, UPT, UR14, 0x4, UPT ;  /* 0x000000040e00788c */ /* 0x000fe2000bf26070 */
[----:B------:R-:W-:-:S05]  /*4190*/  VIADD R2, R2, 0x1 ;  /* 0x0000000102027836 */ /* 0x000fca0000000000 */
[----:B------:R-:W-:Y:S01]  /*41a0*/  ISETP.GE.U32.AND P3, PT, R2, R13, PT ;  /* 0x0000000d0200720c */ /* 0x000fe20003f66070 */
[----:B0-----:R-:W-:-:S04]  /*41b0*/  IMAD.WIDE.U32 R10, R4, UR5, R10 ;  /* 0x00000005040a7c25 */ /* 0x001fc8000f8e000a */
[----:B------:R-:W-:Y:S02]  /*41c0*/  IMAD R17, R5, UR5, R11 ;  /* 0x0000000505117c24 */ /* 0x000fe4000f8e020b */
[----:B-1----:R-:W-:-:S05]  /*41d0*/  IMAD R6, R6, UR14, RZ ;  /* 0x0000000e06067c24 */ /* 0x002fca000f8e02ff */
[----:B------:R-:W-:Y:S01]  /*41e0*/  MOV R19, R6 ;  /* 0x0000000600137202 */ /* 0x000fe20000000f00 */
[----:B------:R-:W-:Y:S06]  /*41f0*/  BRA.U !UP0, `(.L_x_78) ;  /* 0x0000000108807547 */ /* 0x000fec000b800000 */
[----:B------:R-:W0:Y:S01]  /*4200*/  S2UR UR7, SR_CgaCtaId ;  /* 0x00000000000779c3 */ /* 0x000e220000008800 */
[----:B------:R-:W-:Y:S01]  /*4210*/  UMOV UR6, 0x400 ;  /* 0x0000040000067882 */ /* 0x000fe20000000000 */
[-C--:B------:R-:W-:Y:S01]  /*4220*/  IMAD R12, R3, R4.reuse, R6 ;  /* 0x00000004030c7224 */ /* 0x080fe200078e0206 */
[----:B------:R-:W-:Y:S01]  /*4230*/  MOV R13, RZ ;  /* 0x000000ff000d7202 */ /* 0x000fe20000000f00 */
[----:B------:R-:W-:Y:S01]  /*4240*/  IMAD R16, R17, R4, RZ ;  /* 0x0000000411107224 */ /* 0x000fe200078e02ff */
[----:B------:R-:W-:Y:S01]  /*4250*/  UISETP.NE.AND UP0, UPT, UR8, 0x1, UPT ;  /* 0x000000010800788c */ /* 0x000fe2000bf05270 */
[----:B------:R-:W-:Y:S01]  /*4260*/  IADD3 R19, PT, PT, R6, 0x1, RZ ;  /* 0x0000000106137810 */ /* 0x000fe20007ffe0ff */
[----:B0-----:R-:W-:-:S06]  /*4270*/  ULEA UR6, UR7, UR6, 0x18 ;  /* 0x0000000607067291 */ /* 0x001fcc000f8ec0ff */
[----:B------:R-:W-:Y:S01]  /*4280*/  LEA R25, R12, UR6, 0x2 ;  /* 0x000000060c197c11 */ /* 0x000fe2000f8e10ff */
[----:B------:R-:W-:-:S04]  /*4290*/  IMAD.MOV.U32 R12, RZ, RZ, R6 ;  /* 0x000000ffff0c7224 */ /* 0x000fc800078e0006 */
[----:B------:R-:W0:Y:S01]  /*42a0*/  LDCU.64 UR6, c[0x0][0x390] ;  /* 0x00007200ff0677ac */ /* 0x000e220008000a00 */
[----:B------:R-:W1:Y:S01]  /*42b0*/  LDS R25, [R25] ;  /* 0x0000000019197984 */ /* 0x000e620000000800 */
[----:B------:R-:W-:-:S04]  /*42c0*/  IMAD.WIDE.U32 R14, R10, R4, R12 ;  /* 0x000000040a0e7225 */ /* 0x000fc800078e000c */
[----:B------:R-:W-:-:S04]  /*42d0*/  IMAD R13, R10, R5, R16 ;  /* 0x000000050a0d7224 */ /* 0x000fc800078e0210 */
[----:B------:R-:W-:Y:S01]  /*42e0*/  IMAD.IADD R13, R15, 0x1, R13 ;  /* 0x000000010f0d7824 */ /* 0x000fe200078e020d */
[----:B0-----:R-:W-:-:S04]  /*42f0*/  LEA R12, P0, R14, UR6, 0x2 ;  /* 0x000000060e0c7c11 */ /* 0x001fc8000f8010ff */
[----:B------:R-:W-:-:S05]  /*4300*/  LEA.HI.X R13, R14, UR7, R13, 0x2, P0 ;  /* 0x000000070e0d7c11 */ /* 0x000fca00080f140d */
[----:B-1----:R0:W-:Y:S01]  /*4310*/  STG.E desc[UR12][R12.64], R25 ;  /* 0x000000190c007986 */ /* 0x0021e2000c10190c */
[----:B------:R-:W-:Y:S05]  /*4320*/  BRA.U !UP0, `(.L_x_78) ;  /* 0x0000000108347547 */ /* 0x000fea000b800000 */
[----:B------:R-:W1:Y:S01]  /*4330*/  S2UR UR7, SR_CgaCtaId ;  /* 0x00000000000779c3 */ /* 0x000e620000008800 */
[----:B------:R-:W-:Y:S01]  /*4340*/  UISETP.NE.AND UP0, UPT, UR8, 0x2, UPT ;  /* 0x000000020800788c */ /* 0x000fe2000bf05270 */
[----:B------:R-:W-:Y:S01]  /*4350*/  IMAD R14, R3, R4, R6 ;  /* 0x00000004030e7224 */ /* 0x000fe200078e0206 */
[----:B------:R-:W-:Y:S01]  /*4360*/  UMOV UR6, 0x400 ;  /* 0x0000040000067882 */ /* 0x000fe20000000000 */
[----:B------:R-:W-:-:S03]  /*4370*/  VIADD R19, R6, 0x2 ;  /* 0x0000000206137836 */ /* 0x000fc60000000000 */
[----:B------:R-:W-:-:S13]  /*4380*/  PLOP3.LUT P0, PT, PT, PT, UP0, 0x80, 0x8 ;  /* 0x000000000008781c */ /* 0x000fda0003f0f008 */
[----:B------:R-:W-:Y:S01]  /*4390*/  @P0 IADD3 R19, PT, PT, R6, 0x3, RZ ;  /* 0x0000000306130810 */ /* 0x000fe20007ffe0ff */
[----:B-1----:R-:W-:-:S06]  /*43a0*/  ULEA UR6, UR7, UR6, 0x18 ;  /* 0x0000000607067291 */ /* 0x002fcc000f8ec0ff */
[----:B------:R-:W-:-:S05]  /*43b0*/  LEA R14, R14, UR6, 0x2 ;  /* 0x000000060e0e7c11 */ /* 0x000fca000f8e10ff */
[----:B------:R-:W1:Y:S04]  /*43c0*/  LDS R15, [R14+0x4] ;  /* 0x000004000e0f7984 */ /* 0x000e680000000800 */
[----:B0-----:R-:W0:Y:S04]  /*43d0*/  @P0 LDS R25, [R14+0x8] ;  /* 0x000008000e190984 */ /* 0x001e280000000800 */
[----:B-1----:R1:W-:Y:S04]  /*43e0*/  STG.E desc[UR12][R12.64+0x4], R15 ;  /* 0x0000040f0c007986 */ /* 0x0023e8000c10190c */
[----:B0-----:R1:W-:Y:S02]  /*43f0*/  @P0 STG.E desc[UR12][R12.64+0x8], R25 ;  /* 0x000008190c000986 */ /* 0x0013e4000c10190c */
.L_x_78:
[----:B------:R-:W-:Y:S05]  /*4400*/  BRA.U !UP1, `(.L_x_79) ;  /* 0x0000000909e87547 */ /* 0x000fea000b800000 */
[----:B------:R-:W-:Y:S01]  /*4410*/  VIADD R6, R6, UR14 ;  /* 0x0000000e06067c36 */ /* 0x000fe20008000000 */
[----:B------:R-:W-:Y:S01]  /*4420*/  BSSY.RECONVERGENT B1, `(.L_x_80) ;  /* 0x000001c000017945 */ /* 0x000fe20003800200 */
[----:B------:R-:W-:-:S03]  /*4430*/  PLOP3.LUT P0, PT, PT, PT, PT, 0x80, 0x8 ;  /* 0x000000000008781c */ /* 0x000fc60003f0f070 */
[----:B------:R-:W-:-:S13]  /*4440*/  ISETP.GE.U32.AND P2, PT, R19, R6, PT ;  /* 0x000000061300720c */ /* 0x000fda0003f46070 */
[----:B------:R-:W-:Y:S05]  /*4450*/  @!P2 BRA `(.L_x_81) ;  /* 0x000000000060a947 */ /* 0x000fea0003800000 */
[----:B------:R-:W2:Y:S01]  /*4460*/  S2UR UR7, SR_CgaCtaId ;  /* 0x00000000000779c3 */ /* 0x000ea20000008800 */
[----:B------:R-:W-:Y:S01]  /*4470*/  UMOV UR6, 0x400 ;  /* 0x0000040000067882 */ /* 0x000fe20000000000 */
[-C--:B01----:R-:W-:Y:S02]  /*4480*/  IMAD R12, R3, R4.reuse, R19 ;  /* 0x00000004030c7224 */ /* 0x083fe400078e0213 */
[----:B------:R-:W-:Y:S02]  /*4490*/  IMAD R17, R17, R4, RZ ;  /* 0x0000000411117224 */ /* 0x000fe400078e02ff */
[----:B------:R-:W-:Y:S02]  /*44a0*/  IMAD.MOV.U32 R13, RZ, RZ, RZ ;  /* 0x000000ffff0d7224 */ /* 0x000fe400078e00ff */
[----:B------:R-:W-:Y:S01]  /*44b0*/  IMAD R17, R10, R5, R17 ;  /* 0x000000050a117224 */ /* 0x000fe200078e0211 */
[----:B--2---:R-:W-:-:S06]  /*44c0*/  ULEA UR6, UR7, UR6, 0x18 ;  /* 0x0000000607067291 */ /* 0x004fcc000f8ec0ff */
[----:B------:R-:W-:Y:S02]  /*44d0*/  LEA R18, R12, UR6, 0x2 ;  /* 0x000000060c127c11 */ /* 0x000fe4000f8e10ff */
[----:B------:R-:W-:Y:S01]  /*44e0*/  MOV R12, R19 ;  /* 0x00000013000c7202 */ /* 0x000fe20000000f00 */
[----:B------:R-:W-:Y:S02]  /*44f0*/  VIADD R19, R19, 0x4 ;  /* 0x0000000413137836 */ /* 0x000fe40000000000 */
[----:B------:R-:W0:Y:S01]  /*4500*/  LDS R29, [R18] ;  /* 0x00000000121d7984 */ /* 0x000e220000000800 */
[----:B------:R-:W1:Y:S01]  /*4510*/  LDCU.64 UR6, c[0x0][0x390] ;  /* 0x00007200ff0677ac */ /* 0x000e620008000a00 */
[----:B------:R-:W-:Y:S02]  /*4520*/  IMAD.WIDE.U32 R12, R10, R4, R12 ;  /* 0x000000040a0c7225 */ /* 0x000fe400078e000c */
[----:B------:R-:W2:Y:S03]  /*4530*/  LDS R27, [R18+0x4] ;  /* 0x00000400121b7984 */ /* 0x000ea60000000800 */
[----:B------:R-:W-:Y:S01]  /*4540*/  IADD3 R13, PT, PT, R17, R13, RZ ;  /* 0x0000000d110d7210 */ /* 0x000fe20007ffe0ff */
[----:B------:R-:W3:Y:S04]  /*4550*/  LDS R25, [R18+0x8] ;  /* 0x0000080012197984 */ /* 0x000ee80000000800 */
[----:B------:R-:W4:Y:S01]  /*4560*/  LDS R16, [R18+0xc] ;  /* 0x00000c0012107984 */ /* 0x000f220000000800 */
[----:B-1----:R-:W-:-:S04]  /*4570*/  LEA R14, P0, R12, UR6, 0x2 ;  /* 0x000000060c0e7c11 */ /* 0x002fc8000f8010ff */
[----:B------:R-:W-:Y:S02]  /*4580*/  LEA.HI.X R15, R12, UR7, R13, 0x2, P0 ;  /* 0x000000070c0f7c11 */ /* 0x000fe400080f140d */
[----:B------:R-:W-:-:S03]  /*4590*/  PLOP3.LUT P0, PT, PT, PT, PT, 0x8, 0x80 ;  /* 0x000000000080781c */ /* 0x000fc60003f0e170 */
[----:B0-----:R0:W-:Y:S04]  /*45a0*/  STG.E desc[UR12][R14.64], R29 ;  /* 0x0000001d0e007986 */ /* 0x0011e8000c10190c */
[----:B--2---:R0:W-:Y:S04]  /*45b0*/  STG.E desc[UR12][R14.64+0x4], R27 ;  /* 0x0000041b0e007986 */ /* 0x0041e8000c10190c */
[----:B---3--:R0:W-:Y:S04]  /*45c0*/  STG.E desc[UR12][R14.64+0x8], R25 ;  /* 0x000008190e007986 */ /* 0x0081e8000c10190c */
[----:B----4-:R0:W-:Y:S02]  /*45d0*/  STG.E desc[UR12][R14.64+0xc], R16 ;  /* 0x00000c100e007986 */ /* 0x0101e4000c10190c */
.L_x_81:
[----:B------:R-:W-:Y:S05]  /*45e0*/  BSYNC.RECONVERGENT B1 ;  /* 0x0000000000017941 */ /* 0x000fea0003800200 */
.L_x_80:
[CC--:B------:R-:W-:Y:S01]  /*45f0*/  ISETP.GT.U32.AND P2, PT, R6.reuse, R19.reuse, PT ;  /* 0x000000130600720c */ /* 0x0c0fe20003f44070 */
[----:B------:R-:W-:Y:S01]  /*4600*/  BSSY.RECONVERGENT B1, `(.L_x_82) ;  /* 0x0000050000017945 */ /* 0x000fe20003800200 */
[----:B01----:R-:W-:-:S04]  /*4610*/  IADD3 R12, PT, PT, R6, -R19, RZ ;  /* 0x80000013060c7210 */ /* 0x003fc80007ffe0ff */
[----:B------:R-:W-:-:S13]  /*4620*/  ISETP.LE.U32.OR P2, PT, R12, 0xc, !P2 ;  /* 0x0000000c0c00780c */ /* 0x000fda0005743470 */
[----:B------:R-:W-:Y:S05]  /*4630*/  @P2 BRA `(.L_x_83) ;  /* 0x0000000400302947 */ /* 0x000fea0003800000 */
[----:B------:R-:W0:Y:S01]  /*4640*/  S2R R13, SR_CgaCtaId ;  /* 0x00000000000d7919 */ /* 0x000e220000008800 */
[----:B------:R-:W-:Y:S02]  /*4650*/  MOV R18, 0x400 ;  /* 0x0000040000127802 */ /* 0x000fe40000000f00 */
[----:B------:R-:W-:Y:S02]  /*4660*/  PLOP3.LUT P0, PT, PT, PT, PT, 0x8, 0x80 ;  /* 0x000000000080781c */ /* 0x000fe40003f0e170 */
[----:B0-----:R-:W-:-:S11]  /*4670*/  LEA R18, R13, R18, 0x18 ;  /* 0x000000120d127211 */ /* 0x001fd600078ec0ff */
.L_x_84:
[----:B0-----:R-:W0:Y:S01]  /*4680*/  LDCU.64 UR6, c[0x0][0x390] ;  /* 0x00007200ff0677ac */ /* 0x001e220008000a00 */
[-C--:B------:R-:W-:Y:S01]  /*4690*/  IMAD R13, R3, R4.reuse, R19 ;  /* 0x00000004030d7224 */ /* 0x080fe200078e0213 */
[----:B------:R-:W-:Y:S01]  /*46a0*/  MOV R12, R19 ;  /* 0x00000013000c7202 */ /* 0x000fe20000000f00 */
[----:B------:R-:W-:Y:S02]  /*46b0*/  IMAD R25, R5, UR5, R11 ;  /* 0x0000000505197c24 */ /* 0x000fe4000f8e020b */
[----:B------:R-:W-:Y:S02]  /*46c0*/  IMAD R16, R13, 0x4, R18 ;  /* 0x000000040d107824 */ /* 0x000fe400078e0212 */
[----:B------:R-:W-:Y:S02]  /*46d0*/  IMAD R25, R25, R4, RZ ;  /* 0x0000000419197224 */ /* 0x000fe400078e02ff */
[----:B------:R-:W-:Y:S01]  /*46e0*/  IMAD.MOV.U32 R13, RZ, RZ, RZ ;  /* 0x000000ffff0d7224 */ /* 0x000fe200078e00ff */
[----:B------:R-:W1:Y:S01]  /*46f0*/  LDS R27, [R16+0x4] ;  /* 0x00000400101b7984 */ /* 0x000e620000000800 */
[----:B------:R-:W-:-:S02]  /*4700*/  IMAD R25, R10, R5, R25 ;  /* 0x000000050a197224 */ /* 0x000fc400078e0219 */
[----:B------:R-:W-:Y:S01]  /*4710*/  IMAD.WIDE.U32 R12, R10, R4, R12 ;  /* 0x000000040a0c7225 */ /* 0x000fe200078e000c */
[----:B------:R-:W2:Y:S04]  /*4720*/  LDS R17, [R16] ;  /* 0x0000000010117984 */ /* 0x000ea80000000800 */
[----:B------:R-:W-:Y:S01]  /*4730*/  IADD3 R13, PT, PT, R25, R13, RZ ;  /* 0x0000000d190d7210 */ /* 0x000fe20007ffe0ff */
[----:B------:R-:W3:Y:S01]  /*4740*/  LDS R26, [R16+0x8] ;  /* 0x00000800101a7984 */ /* 0x000ee20000000800 */
[----:B0-----:R-:W-:-:S04]  /*4750*/  LEA R14, P2, R12, UR6, 0x2 ;  /* 0x000000060c0e7c11 */ /* 0x001fc8000f8410ff */
[----:B------:R-:W-:Y:S01]  /*4760*/  LEA.HI.X R15, R12, UR7, R13, 0x2, P2 ;  /* 0x000000070c0f7c11 */ /* 0x000fe200090f140d */
[----:B------:R-:W-:Y:S01]  /*4770*/  VIADD R12, R19, 0x4 ;  /* 0x00000004130c7836 */ /* 0x000fe20000000000 */
[----:B------:R-:W0:Y:S03]  /*4780*/  LDS R13, [R16+0xc] ;  /* 0x00000c00100d7984 */ /* 0x000e260000000800 */
[----:B------:R-:W-:-:S05]  /*4790*/  IMAD R29, R3, R4, R12 ;  /* 0x00000004031d7224 */ /* 0x000fca00078e020c */
[----:B------:R-:W-:-:S05]  /*47a0*/  LEA R28, R29, R18, 0x2 ;  /* 0x000000121d1c7211 */ /* 0x000fca00078e10ff */
[----:B------:R-:W-:Y:S04]  /*47b0*/  LDS R29, [R28+0x4] ;  /* 0x000004001c1d7984 */ /* 0x000fe80000000800 */
[----:B-1----:R-:W-:Y:S04]  /*47c0*/  STG.E desc[UR12][R14.64+0x4], R27 ;  /* 0x0000041b0e007986 */ /* 0x002fe8000c10190c */
[----:B------:R-:W1:Y:S04]  /*47d0*/  LDS R27, [R28] ;  /* 0x000000001c1b7984 */ /* 0x000e680000000800 */
[----:B--2---:R-:W-:Y:S04]  /*47e0*/  STG.E desc[UR12][R14.64], R17 ;  /* 0x000000110e007986 */ /* 0x004fe8000c10190c */
[----:B---3--:R-:W-:Y:S04]  /*47f0*/  STG.E desc[UR12][R14.64+0x8], R26 ;  /* 0x0000081a0e007986 */ /* 0x008fe8000c10190c */
[----:B0-----:R0:W-:Y:S04]  /*4800*/  STG.E desc[UR12][R14.64+0xc], R13 ;  /* 0x00000c0d0e007986 */ /* 0x0011e8000c10190c */
[----:B------:R-:W2:Y:S01]  /*4810*/  LDS R15, [R28+0xc] ;  /* 0x00000c001c0f7984 */ /* 0x000ea20000000800 */
[----:B0-----:R-:W-:-:S02]  /*4820*/  IMAD.MOV.U32 R13, RZ, RZ, RZ ;  /* 0x000000ffff0d7224 */ /* 0x001fc400078e00ff */
[----:B------:R-:W-:-:S05]  /*4830*/  IMAD.WIDE.U32 R12, R10, R4, R12 ;  /* 0x000000040a0c7225 */ /* 0x000fca00078e000c */
[----:B------:R-:W-:Y:S02]  /*4840*/  IADD3 R13, PT, PT, R25, R13, RZ ;  /* 0x0000000d190d7210 */ /* 0x000fe40007ffe0ff */
[----:B------:R-:W-:-:S04]  /*4850*/  LEA R16, P2, R12, UR6, 0x2 ;  /* 0x000000060c107c11 */ /* 0x000fc8000f8410ff */
[----:B------:R-:W-:Y:S01]  /*4860*/  LEA.HI.X R17, R12, UR7, R13, 0x2, P2 ;  /* 0x000000070c117c11 */ /* 0x000fe200090f140d */
[----:B------:R-:W-:Y:S01]  /*4870*/  VIADD R12, R19, 0x8 ;  /* 0x00000008130c7836 */ /* 0x000fe20000000000 */
[----:B------:R-:W0:Y:S03]  /*4880*/  LDS R13, [R28+0x8] ;  /* 0x000008001c0d7984 */ /* 0x000e260000000800 */
[----:B------:R-:W-:Y:S01]  /*4890*/  IMAD R26, R3, R4, R12 ;  /* 0x00000004031a7224 */ /* 0x000fe200078e020c */
[----:B-1----:R-:W-:Y:S04]  /*48a0*/  STG.E desc[UR12][R16.64], R27 ;  /* 0x0000001b10007986 */ /* 0x002fe8000c10190c */
[----:B------:R-:W-:Y:S01]  /*48b0*/  LEA R26, R26, R18, 0x2 ;  /* 0x000000121a1a7211 */ /* 0x000fe200078e10ff */
[----:B------:R-:W-:Y:S04]  /*48c0*/  STG.E desc[UR12][R16.64+0x4], R29 ;  /* 0x0000041d10007986 */ /* 0x000fe8000c10190c */
[----:B------:R-:W1:Y:S04]  /*48d0*/  LDS R28, [R26+0x4] ;  /* 0x000004001a1c7984 */ /* 0x000e680000000800 */
[----:B------:R-:W3:Y:S04]  /*48e0*/  LDS R27, [R26] ;  /* 0x000000001a1b7984 */ /* 0x000ee80000000800 */
[----:B------:R-:W4:Y:S04]  /*48f0*/  LDS R29, [R26+0x8] ;  /* 0x000008001a1d7984 */ /* 0x000f280000000800 */
[----:B--2---:R-:W-:Y:S04]  /*4900*/  STG.E desc[UR12][R16.64+0xc], R15 ;  /* 0x00000c0f10007986 */ /* 0x004fe8000c10190c */
[----:B0-----:R0:W-:Y:S02]  /*4910*/  STG.E desc[UR12][R16.64+0x8], R13 ;  /* 0x0000080d10007986 */ /* 0x0011e4000c10190c */
[----:B0-----:R-:W-:-:S02]  /*4920*/  IMAD.MOV.U32 R13, RZ, RZ, RZ ;  /* 0x000000ffff0d7224 */ /* 0x001fc400078e00ff */
[----:B------:R-:W-:-:S05]  /*4930*/  IMAD.WIDE.U32 R12, R10, R4, R12 ;  /* 0x000000040a0c7225 */ /* 0x000fca00078e000c */
[----:B------:R-:W-:Y:S02]  /*4940*/  IADD3 R13, PT, PT, R25, R13, RZ ;  /* 0x0000000d190d7210 */ /* 0x000fe40007ffe0ff */
[----:B------:R-:W-:-:S04]  /*4950*/  LEA R14, P2, R12, UR6, 0x2 ;  /* 0x000000060c0e7c11 */ /* 0x000fc8000f8410ff */
[----:B------:R-:W-:Y:S01]  /*4960*/  LEA.HI.X R15, R12, UR7, R13, 0x2, P2 ;  /* 0x000000070c0f7c11 */ /* 0x000fe200090f140d */
[C---:B------:R-:W-:Y:S01]  /*4970*/  VIADD R12, R19.reuse, 0xc ;  /* 0x0000000c130c7836 */ /* 0x040fe20000000000 */
[----:B------:R-:W0:Y:S01]  /*4980*/  LDS R13, [R26+0xc] ;  /* 0x00000c001a0d7984 */ /* 0x000e220000000800 */
[----:B------:R-:W-:Y:S02]  /*4990*/  IADD3 R19, PT, PT, R19, 0x10, RZ ;  /* 0x0000001013137810 */ /* 0x000fe40007ffe0ff */
[----:B------:R-:W-:Y:S01]  /*49a0*/  IMAD R17, R3, R4, R12 ;  /* 0x0000000403117224 */ /* 0x000fe200078e020c */
[----:B-1----:R1:W-:Y:S04]  /*49b0*/  STG.E desc[UR12][R14.64+0x4], R28 ;  /* 0x0000041c0e007986 */ /* 0x0023e8000c10190c */
[----:B---3--:R-:W-:Y:S04]  /*49c0*/  STG.E desc[UR12][R14.64], R27 ;  /* 0x0000001b0e007986 */ /* 0x008fe8000c10190c */
[----:B----4-:R-:W-:Y:S01]  /*49d0*/  STG.E desc[UR12][R14.64+0x8], R29 ;  /* 0x0000081d0e007986 */ /* 0x010fe2000c10190c */
[----:B-1----:R-:W-:-:S05]  /*49e0*/  LEA R28, R17, R18, 0x2 ;  /* 0x00000012111c7211 */ /* 0x002fca00078e10ff */
[----:B------:R-:W1:Y:S04]  /*49f0*/  LDS R27, [R28] ;  /* 0x000000001c1b7984 */ /* 0x000e680000000800 */
[----:B------:R-:W2:Y:S04]  /*4a00*/  LDS R29, [R28+0x4] ;  /* 0x000004001c1d7984 */ /* 0x000ea80000000800 */
[----:B------:R-:W3:Y:S04]  /*4a10*/  LDS R26, [R28+0x8] ;  /* 0x000008001c1a7984 */ /* 0x000ee80000000800 */
[----:B------:R-:W4:Y:S04]  /*4a20*/  LDS R28, [R28+0xc] ;  /* 0x00000c001c1c7984 */ /* 0x000f280000000800 */
[----:B0-----:R0:W-:Y:S02]  /*4a30*/  STG.E desc[UR12][R14.64+0xc], R13 ;  /* 0x00000c0d0e007986 */ /* 0x0011e4000c10190c */
[----:B0-----:R-:W-:-:S02]  /*4a40*/  IMAD.MOV.U32 R13, RZ, RZ, RZ ;  /* 0x000000ffff0d7224 */ /* 0x001fc400078e00ff */
[----:B------:R-:W-:-:S05]  /*4a50*/  IMAD.WIDE.U32 R12, R10, R4, R12 ;  /* 0x000000040a0c7225 */ /* 0x000fca00078e000c */
[----:B------:R-:W-:Y:S02]  /*4a60*/  IADD3 R25, PT, PT, R25, R13, RZ ;  /* 0x0000000d19197210 */ /* 0x000fe40007ffe0ff */
[----:B------:R-:W-:-:S04]  /*4a70*/  LEA R16, P2, R12, UR6, 0x2 ;  /* 0x000000060c107c11 */ /* 0x000fc8000f8410ff */
[----:B------:R-:W-:Y:S01]  /*4a80*/  LEA.HI.X R17, R12, UR7, R25, 0x2, P2 ;  /* 0x000000070c117c11 */ /* 0x000fe200090f1419 */
[----:B------:R-:W-:-:S04]  /*4a90*/  VIADD R12, R6, 0xfffffff4 ;  /* 0xfffffff4060c7836 */ /* 0x000fc80000000000 */
[----:B-1----:R0:W-:Y:S01]  /*4aa0*/  STG.E desc[UR12][R16.64], R27 ;  /* 0x0000001b10007986 */ /* 0x0021e2000c10190c */
[----:B------:R-:W-:-:S03]  /*4ab0*/  ISETP.GE.U32.AND P2, PT, R19, R12, PT ;  /* 0x0000000c1300720c */ /* 0x000fc60003f46070 */
[----:B--2---:R0:W-:Y:S04]  /*4ac0*/  STG.E desc[UR12][R16.64+0x4], R29 ;  /* 0x0000041d10007986 */ /* 0x0041e8000c10190c */
[----:B---3--:R0:W-:Y:S04]  /*4ad0*/  STG.E desc[UR12][R16.64+0x8], R26 ;  /* 0x0000081a10007986 */ /* 0x0081e8000c10190c */
[----:B----4-:R0:W-:Y:S02]  /*4ae0*/  STG.E desc[UR12][R16.64+0xc], R28 ;  /* 0x00000c1c10007986 */ /* 0x0101e4000c10190c */
[----:B------:R-:W-:Y:S05]  /*4af0*/  @!P2 BRA `(.L_x_84) ;  /* 0xfffffff800e0a947 */ /* 0x000fea000383ffff */
.L_x_83:
[----:B------:R-:W-:Y:S05]  /*4b00*/  BSYNC.RECONVERGENT B1 ;  /* 0x0000000000017941 */ /* 0x000fea0003800200 */
.L_x_82:
[C---:B------:R-:W-:Y:S01]  /*4b10*/  IMAD.IADD R12, R6.reuse, 0x1, -R19 ;  /* 0x00000001060c7824 */ /* 0x040fe200078e0a13 */
[----:B------:R-:W-:Y:S01]  /*4b20*/  ISETP.GT.U32.AND P2, PT, R6, R19, PT ;  /* 0x000000130600720c */ /* 0x000fe20003f44070 */
[----:B------:R-:W-:Y:S03]  /*4b30*/  BSSY.RECONVERGENT B1, `(.L_x_85) ;  /* 0x000002c000017945 */ /* 0x000fe60003800200 */
[----:B------:R-:W-:-:S13]  /*4b40*/  ISETP.LE.U32.OR P2, PT, R12, 0x4, !P2 ;  /* 0x000000040c00780c */ /* 0x000fda0005743470 */
[----:B------:R-:W-:Y:S05]  /*4b50*/  @P2 BRA `(.L_x_86) ;  /* 0x0000000000a42947 */ /* 0x000fea0003800000 */
[----:B------:R-:W1:Y:S01]  /*4b60*/  S2UR UR7, SR_CgaCtaId ;  /* 0x00000000000779c3 */ /* 0x000e620000008800 */
[----:B------:R-:W-:Y:S01]  /*4b70*/  UMOV UR6, 0x400 ;  /* 0x0000040000067882 */ /* 0x000fe20000000000 */
[-C--:B------:R-:W-:Y:S01]  /*4b80*/  IMAD R18, R3, R4.reuse, R19 ;  /* 0x0000000403127224 */ /* 0x080fe200078e0213 */
[----:B------:R-:W2:Y:S01]  /*4b90*/  LDCU.64 UR16, c[0x0][0x390] ;  /* 0x00007200ff1077ac */ /* 0x000ea20008000a00 */
[----:B0-----:R-:W-:Y:S01]  /*4ba0*/  IMAD R17, R5, UR5, R11 ;  /* 0x0000000505117c24 */ /* 0x001fe2000f8e020b */
[----:B------:R-:W-:Y:S01]  /*4bb0*/  MOV R12, R19 ;  /* 0x00000013000c7202 */ /* 0x000fe20000000f00 */
[----:B------:R-:W-:Y:S02]  /*4bc0*/  IMAD.MOV.U32 R13, RZ, RZ, RZ ;  /* 0x000000ffff0d7224 */ /* 0x000fe400078e00ff */
[-C--:B------:R-:W-:Y:S02]  /*4bd0*/  IMAD R17, R17, R4.reuse, RZ ;  /* 0x0000000411117224 */ /* 0x080fe400078e02ff */
[----:B------:R-:W-:-:S04]  /*4be0*/  IMAD.WIDE.U32 R14, R10, R4, R12 ;  /* 0x000000040a0e7225 */ /* 0x000fc800078e000c */
[----:B------:R-:W-:-:S05]  /*4bf0*/  IMAD R17, R10, R5, R17 ;  /* 0x000000050a117224 */ /* 0x000fca00078e0211 */
[----:B------:R-:W-:Y:S02]  /*4c00*/  IADD3 R13, PT, PT, R17, R15, RZ ;  /* 0x0000000f110d7210 */ /* 0x000fe40007ffe0ff */
[----:B--2---:R-:W-:Y:S01]  /*4c10*/  LEA R12, P0, R14, UR16, 0x2 ;  /* 0x000000100e0c7c11 */ /* 0x004fe2000f8010ff */
[----:B-1----:R-:W-:-:S03]  /*4c20*/  ULEA UR6, UR7, UR6, 0x18 ;  /* 0x0000000607067291 */ /* 0x002fc6000f8ec0ff */
[----:B------:R-:W-:Y:S01]  /*4c30*/  LEA.HI.X R13, R14, UR17, R13, 0x2, P0 ;  /* 0x000000110e0d7c11 */ /* 0x000fe200080f140d */
[C---:B------:R-:W-:Y:S01]  /*4c40*/  VIADD R14, R19.reuse, 0x4 ;  /* 0x00000004130e7836 */ /* 0x040fe20000000000 */
[----:B------:R-:W-:Y:S02]  /*4c50*/  IADD3 R19, PT, PT, R19, 0x8, RZ ;  /* 0x0000000813137810 */ /* 0x000fe40007ffe0ff */
[----:B------:R-:W-:Y:S01]  /*4c60*/  LEA R18, R18, UR6, 0x2 ;  /* 0x0000000612127c11 */ /* 0x000fe2000f8e10ff */
[----:B------:R-:W-:-:S04]  /*4c70*/  IMAD R15, R3, R4, R14 ;  /* 0x00000004030f7224 */ /* 0x000fc800078e020e */
[----:B------:R-:W0:Y:S01]  /*4c80*/  LDS R25, [R18+0x8] ;  /* 0x0000080012197984 */ /* 0x000e220000000800 */
[----:B------:R-:W-:-:S03]  /*4c90*/  LEA R15, R15, UR6, 0x2 ;  /* 0x000000060f0f7c11 */ /* 0x000fc6000f8e10ff */
[----:B------:R-:W1:Y:S04]  /*4ca0*/  LDS R16, [R18] ;  /* 0x0000000012107984 */ /* 0x000e680000000800 */
[----:B------:R-:W2:Y:S04]  /*4cb0*/  LDS R28, [R18+0x4] ;  /* 0x00000400121c7984 */ /* 0x000ea80000000800 */
[----:B------:R-:W3:Y:S04]  /*4cc0*/  LDS R26, [R18+0xc] ;  /* 0x00000c00121a7984 */ /* 0x000ee80000000800 */
[----:B------:R-:W4:Y:S04]  /*4cd0*/  LDS R27, [R15+0x4] ;  /* 0x000004000f1b7984 */ /* 0x000f280000000800 */
[----:B------:R-:W5:Y:S04]  /*4ce0*/  LDS R29, [R15+0x8] ;  /* 0x000008000f1d7984 */ /* 0x000f680000000800 */
[----:B------:R-:W-:Y:S04]  /*4cf0*/  LDS R18, [R15+0xc] ;  /* 0x00000c000f127984 */ /* 0x000fe80000000800 */
[----:B0-----:R-:W-:Y:S04]  /*4d00*/  STG.E desc[UR12][R12.64+0x8], R25 ;  /* 0x000008190c007986 */ /* 0x001fe8000c10190c */
[----:B------:R0:W5:Y:S04]  /*4d10*/  LDS R25, [R15] ;  /* 0x000000000f197984 */ /* 0x0001680000000800 */
[----:B-1----:R1:W-:Y:S01]  /*4d20*/  STG.E desc[UR12][R12.64], R16 ;  /* 0x000000100c007986 */ /* 0x0023e2000c10190c */
[----:B0-----:R-:W-:-:S03]  /*4d30*/  HFMA2 R15, -RZ, RZ, 0, 0 ;  /* 0x00000000ff0f7431 */ /* 0x001fc600000001ff */
[----:B--2---:R2:W-:Y:S04]  /*4d40*/  STG.E desc[UR12][R12.64+0x4], R28 ;  /* 0x0000041c0c007986 */ /* 0x0045e8000c10190c */
[----:B---3--:R2:W-:Y:S01]  /*4d50*/  STG.E desc[UR12][R12.64+0xc], R26 ;  /* 0x00000c1a0c007986 */ /* 0x0085e2000c10190c */
[----:B------:R-:W-:-:S04]  /*4d60*/  IMAD.WIDE.U32 R14, R10, R4, R14 ;  /* 0x000000040a0e7225 */ /* 0x000fc800078e000e */
[----:B------:R-:W-:Y:S01]  /*4d70*/  IMAD.IADD R17, R17, 0x1, R15 ;  /* 0x0000000111117824 */ /* 0x000fe200078e020f */
[----:B-1----:R-:W-:-:S04]  /*4d80*/  LEA R16, P0, R14, UR16, 0x2 ;  /* 0x000000100e107c11 */ /* 0x002fc8000f8010ff */
[----:B------:R-:W-:Y:S02]  /*4d90*/  LEA.HI.X R17, R14, UR17, R17, 0x2, P0 ;  /* 0x000000110e117c11 */ /* 0x000fe400080f1411 */
[----:B------:R-:W-:-:S03]  /*4da0*/  PLOP3.LUT P0, PT, PT, PT, PT, 0x8, 0x80 ;  /* 0x000000000080781c */ /* 0x000fc60003f0e170 */
[----:B----4-:R2:W-:Y:S04]  /*4db0*/  STG.E desc[UR12][R16.64+0x4], R27 ;  /* 0x0000041b10007986 */ /* 0x0105e8000c10190c */
[----:B-----5:R2:W-:Y:S04]  /*4dc0*/  STG.E desc[UR12][R16.64+0x8], R29 ;  /* 0x0000081d10007986 */ /* 0x0205e8000c10190c */
[----:B------:R2:W-:Y:S04]  /*4dd0*/  STG.E desc[UR12][R16.64], R25 ;  /* 0x0000001910007986 */ /* 0x0005e8000c10190c */
[----:B------:R2:W-:Y:S02]  /*4de0*/  STG.E desc[UR12][R16.64+0xc], R18 ;  /* 0x00000c1210007986 */ /* 0x0005e4000c10190c */
.L_x_86:
[----:B------:R-:W-:Y:S05]  /*4df0*/  BSYNC.RECONVERGENT B1 ;  /* 0x0000000000017941 */ /* 0x000fea0003800200 */
.L_x_85:
[----:B------:R-:W-:Y:S01]  /*4e00*/  ISETP.LT.U32.OR P0, PT, R19, R6, P0 ;  /* 0x000000061300720c */ /* 0x000fe20000701470 */
[----:B------:R-:W-:-:S12]  /*4e10*/  BSSY.RECONVERGENT B1, `(.L_x_79) ;  /* 0x0000019000017945 */ /* 0x000fd80003800200 */
[----:B------:R-:W-:Y:S05]  /*4e20*/  @!P0 BRA `(.L_x_87) ;  /* 0x00000000005c8947 */ /* 0x000fea0003800000 */
[----:B------:R-:W1:Y:S01]  /*4e30*/  S2UR UR7, SR_CgaCtaId ;  /* 0x00000000000779c3 */ /* 0x000e620000008800 */
[----:B------:R-:W-:Y:S01]  /*4e40*/  UMOV UR6, 0x400 ;  /* 0x0000040000067882 */ /* 0x000fe20000000000 */
[-C--:B------:R-:W-:Y:S02]  /*4e50*/  IMAD R3, R3, R4.reuse, R19 ;  /* 0x0000000403037224 */ /* 0x080fe400078e0213 */
[----:B--2---:R-:W-:Y:S02]  /*4e60*/  HFMA2 R13, -RZ, RZ, 0, 0 ;  /* 0x00000000ff0d7431 */ /* 0x004fe400000001ff */
[----:B------:R-:W-:Y:S02]  /*4e70*/  IMAD R11, R5, UR5, R11 ;  /* 0x00000005050b7c24 */ /* 0x000fe4000f8e020b */
[----:B------:R-:W-:Y:S02]  /*4e80*/  IMAD.MOV.U32 R12, RZ, RZ, R19 ;  /* 0x000000ffff0c7224 */ /* 0x000fe400078e0013 */
[----:B------:R-:W-:-:S04]  /*4e90*/  IMAD R11, R11, R4, RZ ;  /* 0x000000040b0b7224 */ /* 0x000fc800078e02ff */
[C---:B------:R-:W-:Y:S02]  /*4ea0*/  IMAD R5, R10.reuse, R5, R11 ;  /* 0x000000050a057224 */ /* 0x040fe400078e020b */
[----:B------:R-:W-:-:S04]  /*4eb0*/  IMAD.WIDE.U32 R12, R10, R4, R12 ;  /* 0x000000040a0c7225 */ /* 0x000fc800078e000c */
[----:B------:R-:W-:Y:S01]  /*4ec0*/  IMAD.IADD R5, R5, 0x1, R13 ;  /* 0x0000000105057824 */ /* 0x000fe200078e020d */
[----:B-1----:R-:W-:-:S06]  /*4ed0*/  ULEA UR6, UR7, UR6, 0x18 ;  /* 0x0000000607067291 */ /* 0x002fcc000f8ec0ff */
[----:B------:R-:W-:-:S05]  /*4ee0*/  LEA R6, R3, UR6, 0x2 ;  /* 0x0000000603067c11 */ /* 0x000fca000f8e10ff */
[----:B0-----:R-:W0:Y:S01]  /*4ef0*/  LDS R17, [R6] ;  /* 0x0000000006117984 */ /* 0x001e220000000800 */
[----:B------:R-:W1:Y:S03]  /*4f00*/  LDCU.64 UR6, c[0x0][0x390] ;  /* 0x00007200ff0677ac */ /* 0x000e660008000a00 */
[----:B------:R-:W2:Y:S04]  /*4f10*/  LDS R15, [R6+0x4] ;  /* 0x00000400060f7984 */ /* 0x000ea80000000800 */
[----:B------:R-:W3:Y:S04]  /*4f20*/  LDS R3, [R6+0x8] ;  /* 0x0000080006037984 */ /* 0x000ee80000000800 */
[----:B------:R-:W4:Y:S01]  /*4f30*/  LDS R25, [R6+0xc] ;  /* 0x00000c0006197984 */ /* 0x000f220000000800 */
[----:B-1----:R-:W-:-:S04]  /*4f40*/  LEA R4, P0, R12, UR6, 0x2 ;  /* 0x000000060c047c11 */ /* 0x002fc8000f8010ff */
[----:B------:R-:W-:-:S05]  /*4f50*/  LEA.HI.X R5, R12, UR7, R5, 0x2, P0 ;  /* 0x000000070c057c11 */ /* 0x000fca00080f1405 */
[----:B0-----:R1:W-:Y:S04]  /*4f60*/  STG.E desc[UR12][R4.64], R17 ;  /* 0x0000001104007986 */ /* 0x0013e8000c10190c */
[----:B--2---:R1:W-:Y:S04]  /*4f70*/  STG.E desc[UR12][R4.64+0x4], R15 ;  /* 0x0000040f04007986 */ /* 0x0043e8000c10190c */
[----:B---3--:R1:W-:Y:S04]  /*4f80*/  STG.E desc[UR12][R4.64+0x8], R3 ;  /* 0x0000080304007986 */ /* 0x0083e8000c10190c */
[----:B----4-:R1:W-:Y:S02]  /*4f90*/  STG.E desc[UR12][R4.64+0xc], R25 ;  /* 0x00000c1904007986 */ /* 0x0103e4000c10190c */
.L_x_87:
[----:B------:R-:W-:Y:S05]  /*4fa0*/  BSYNC.RECONVERGENT B1 ;  /* 0x0000000000017941 */ /* 0x000fea0003800200 */
.L_x_79:
[----:B------:R-:W-:Y:S05]  /*4fb0*/  @!P3 BRA `(.L_x_88) ;  /* 0xfffffff00050b947 */ /* 0x000fea000383ffff */
[----:B------:R-:W-:Y:S05]  /*4fc0*/  BSYNC.RECONVERGENT B0 ;  /* 0x0000000000007941 */ /* 0x000fea0003800200 */
.L_x_77:
[----:B------:R-:W-:-:S04]  /*4fd0*/  UIADD3 UR5, UPT, UPT, UR5, 0x1, URZ ;  /* 0x0000000105057890 */ /* 0x000fc8000fffe0ff */
[----:B------:R-:W-:-:S09]  /*4fe0*/  UISETP.GE.AND UP0, UPT, UR5, UR9, UPT ;  /* 0x000000090500728c */ /* 0x000fd2000bf06270 */
[----:B------:R-:W-:Y:S05]  /*4ff0*/  BRA.U !UP0, `(.L_x_89) ;  /* 0xffffffb508e07547 */ /* 0x000fea000b83ffff */
[----:B------:R-:W-:Y:S05]  /*5000*/  EXIT ;  /* 0x000000000000794d */ /* 0x000fea0003800000 */
        .weak           $__internal_0_$__cuda_sm20_div_s64
        .type           $__internal_0_$__cuda_sm20_div_s64,@function
        .size           $__internal_0_$__cuda_sm20_div_s64,(.L_x_201 - $__internal_0_$__cuda_sm20_div_s64)
$__internal_0_$__cuda_sm20_div_s64:
[----:B------:R-:W-:Y:S01]  /*5010*/  UMOV UR4, UR6 ;  /* 0x0000000600047c82 */ /* 0x000fe20008000000 */
[----:B------:R-:W-:Y:S01]  /*5020*/  UMOV UR5, URZ ;  /* 0x000000ff00057c82 */ /* 0x000fe20008000000 */
[----:B------:R-:W0:Y:S01]  /*5030*/  LDCU.64 UR16, c[0x0][0x398] ;  /* 0x00007300ff1077ac */ /* 0x000e220008000a00 */
[----:B------:R-:W1:Y:S08]  /*5040*/  I2F.U64.RP R0, UR4 ;  /* 0x0000000400007d12 */ /* 0x000e700008309000 */
[----:B-1----:R-:W1:Y:S02]  /*5050*/  MUFU.RCP R0, R0 ;  /* 0x0000000000007308 */ /* 0x002e640000001000 */
[----:B-1----:R-:W-:-:S06]  /*5060*/  IADD3 R2, PT, PT, R0, 0x1ffffffe, RZ ;  /* 0x1ffffffe00027810 */ /* 0x002fcc0007ffe0ff */
[----:B------:R-:W1:Y:S02]  /*5070*/  F2I.U64.TRUNC R2, R2 ;  /* 0x0000000200027311 */ /* 0x000e64000020d800 */
[----:B-1----:R-:W-:Y:S01]  /*5080*/  R2UR UR4, R2 ;  /* 0x00000000020472ca */ /* 0x002fe200000e0000 */
[----:B------:R-:W-:Y:S01]  /*5090*/  IMAD.MOV.U32 R2, RZ, RZ, R4 ;  /* 0x000000ffff027224 */ /* 0x000fe200078e0004 */
[----:B------:R-:W-:Y:S01]  /*50a0*/  R2UR UR5, R3 ;  /* 0x00000000030572ca */ /* 0x000fe200000e0000 */
[----:B------:R-:W-:-:S10]  /*50b0*/  HFMA2 R3, -RZ, RZ, 0, 0 ;  /* 0x00000000ff037431 */ /* 0x000fd400000001ff */
[----:B------:R-:W-:-:S04]  /*50c0*/  UIMAD.WIDE.U32 UR8, UR4, UR6, URZ ;  /* 0x00000006040872a5 */ /* 0x000fc8000f8e00ff */
[----:B------:R-:W-:Y:S02]  /*50d0*/  UIADD3 UR10, UP0, UPT, URZ, -UR8, URZ ;  /* 0x80000008ff0a7290 */ /* 0x000fe4000ff1e0ff */
[----:B------:R-:W-:Y:S02]  /*50e0*/  UIMAD UR7, UR5, UR6, UR9 ;  /* 0x00000006050772a4 */ /* 0x000fe4000f8e0209 */
[----:B------:R-:W-:Y:S02]  /*50f0*/  UIMAD.WIDE.U32 UR8, UR4, UR10, URZ ;  /* 0x0000000a040872a5 */ /* 0x000fe4000f8e00ff */
[----:B------:R-:W-:-:S05]  /*5100*/  UIADD3.X UR7, UPT, UPT, URZ, ~UR7, URZ, UP0, !UPT ;  /* 0x80000007ff077290 */ /* 0x000fca00087fe4ff */
[----:B------:R-:W-:Y:S01]  /*5110*/  UMOV UR8, UR9 ;  /* 0x0000000900087c82 */ /* 0x000fe20008000000 */
[----:B------:R-:W-:Y:S02]  /*5120*/  UMOV UR9, UR4 ;  /* 0x0000000400097c82 */ /* 0x000fe40008000000 */
[----:B------:R-:W-:-:S04]  /*5130*/  UIMAD.WIDE.U32 UR8, UP0, UR4, UR7, UR8 ;  /* 0x00000007040872a5 */ /* 0x000fc8000f800008 */
[----:B------:R-:W-:Y:S02]  /*5140*/  UIMAD.WIDE.U32 UR8, UP1, UR5, UR10, UR8 ;  /* 0x0000000a050872a5 */ /* 0x000fe4000f820008 */
[----:B------:R-:W-:Y:S02]  /*5150*/  UIMAD.WIDE.U32 UR10, UR5, UR7, URZ ;  /* 0x00000007050a72a5 */ /* 0x000fe4000f8e00ff */
[----:B------:R-:W-:-:S04]  /*5160*/  UIMAD UR7, UR5, UR7, URZ ;  /* 0x00000007050772a4 */ /* 0x000fc8000f8e02ff */
[----:B------:R-:W-:Y:S02]  /*5170*/  UIADD3 UR9, UP2, UPT, UR7, UR9, URZ ;  /* 0x0000000907097290 */ /* 0x000fe4000ff5e0ff */
[----:B------:R-:W-:Y:S02]  /*5180*/  UIADD3.X UR7, UPT, UPT, UR11, UR5, URZ, UP0, !UPT ;  /* 0x000000050b077290 */ /* 0x000fe400087fe4ff */
[----:B------:R-:W-:Y:S02]  /*5190*/  UIMAD.WIDE.U32 UR4, UR9, UR6, URZ ;  /* 0x00000006090472a5 */ /* 0x000fe4000f8e00ff */
[----:B------:R-:W-:Y:S02]  /*51a0*/  UIADD3.X UR7, UPT, UPT, URZ, URZ, UR7, UP2, UP1 ;  /* 0x000000ffff077290 */ /* 0x000fe400097e2407 */
[----:B------:R-:W-:Y:S02]  /*51b0*/  UIADD3 UR10, UP0, UPT, URZ, -UR4, URZ ;  /* 0x80000004ff0a7290 */ /* 0x000fe4000ff1e0ff */
[----:B------:R-:W-:-:S02]  /*51c0*/  UIMAD UR4, UR7, UR6, UR5 ;  /* 0x00000006070472a4 */ /* 0x000fc4000f8e0205 */
[----:B------:R-:W-:Y:S02]  /*51d0*/  UIMAD.WIDE.U32 UR18, UR9, UR10, URZ ;  /* 0x0000000a091272a5 */ /* 0x000fe4000f8e00ff */
[----:B------:R-:W-:Y:S02]  /*51e0*/  UIADD3.X UR4, UPT, UPT, URZ, ~UR4, URZ, UP0, !UPT ;  /* 0x80000004ff047290 */ /* 0x000fe400087fe4ff */
[----:B0-----:R-:W-:Y:S02]  /*51f0*/  UIADD3 UR11, UP4, UPT, URZ, -UR16, URZ ;  /* 0x80000010ff0b7290 */ /* 0x001fe4000ff9e0ff */
[----:B------:R-:W-:Y:S01]  /*5200*/  UISETP.GE.AND UP1, UPT, UR17, URZ, UPT ;  /* 0x000000ff1100728c */ /* 0x000fe2000bf26270 */
[----:B------:R-:W-:Y:S02]  /*5210*/  UMOV UR8, UR19 ;  /* 0x0000001300087c82 */ /* 0x000fe40008000000 */
[----:B------:R-:W-:Y:S02]  /*5220*/  UIMAD.WIDE.U32 UR8, UP0, UR9, UR4, UR8 ;  /* 0x00000004090872a5 */ /* 0x000fe4000f800008 */
[----:B------:R-:W-:-:S02]  /*5230*/  USEL UR11, UR11, UR16, !UP1 ;  /* 0x000000100b0b7287 */ /* 0x000fc4000c800000 */
[----:B------:R-:W-:Y:S02]  /*5240*/  UIMAD.WIDE.U32 UR8, UP2, UR7, UR10, UR8 ;  /* 0x0000000a070872a5 */ /* 0x000fe4000f840008 */
[----:B------:R-:W-:Y:S02]  /*5250*/  UIMAD UR10, UR7, UR4, URZ ;  /* 0x00000004070a72a4 */ /* 0x000fe4000f8e02ff */
[----:B------:R-:W-:Y:S02]  /*5260*/  UIMAD.WIDE.U32 UR4, UR7, UR4, URZ ;  /* 0x00000004070472a5 */ /* 0x000fe4000f8e00ff */
[----:B------:R-:W-:Y:S02]  /*5270*/  UIADD3 UR10, UP3, UPT, UR10, UR9, URZ ;  /* 0x000000090a0a7290 */ /* 0x000fe4000ff7e0ff */
[----:B------:R-:W-:Y:S02]  /*5280*/  UIADD3.X UR16, UPT, UPT, URZ, ~UR17, URZ, UP4, !UPT ;  /* 0x80000011ff107290 */ /* 0x000fe4000a7fe4ff */
[----:B------:R-:W-:-:S02]  /*5290*/  UIMAD.WIDE.U32 UR8, UR10, UR11, URZ ;  /* 0x0000000b0a0872a5 */ /* 0x000fc4000f8e00ff */
[----:B------:R-:W-:Y:S02]  /*52a0*/  UIADD3.X UR7, UPT, UPT, UR5, UR7, URZ, UP0, !UPT ;  /* 0x0000000705077290 */ /* 0x000fe400087fe4ff */
[----:B------:R-:W-:Y:S01]  /*52b0*/  USEL UR16, UR16, UR17, !UP1 ;  /* 0x0000001110107287 */ /* 0x000fe2000c800000 */
[----:B------:R-:W-:Y:S02]  /*52c0*/  UMOV UR5, URZ ;  /* 0x000000ff00057c82 */ /* 0x000fe40008000000 */
[----:B------:R-:W-:Y:S01]  /*52d0*/  UMOV UR4, UR9 ;  /* 0x0000000900047c82 */ /* 0x000fe20008000000 */
[----:B------:R-:W-:Y:S02]  /*52e0*/  UIADD3.X UR7, UPT, UPT, URZ, URZ, UR7, UP3, UP2 ;  /* 0x000000ffff077290 */ /* 0x000fe40009fe4407 */
[----:B------:R-:W-:Y:S02]  /*52f0*/  UIMAD.WIDE.U32 UR4, UR10, UR16, UR4 ;  /* 0x000000100a0472a5 */ /* 0x000fe4000f8e0004 */
[----:B------:R-:W-:-:S02]  /*5300*/  UIMAD.WIDE.U32 UR8, UR7, UR16, URZ ;  /* 0x00000010070872a5 */ /* 0x000fc4000f8e00ff */
[----:B------:R-:W-:Y:S02]  /*5310*/  UIMAD.WIDE.U32 UR4, UP0, UR7, UR11, UR4 ;  /* 0x0000000b070472a5 */ /* 0x000fe4000f800004 */
[----:B------:R-:W-:Y:S02]  /*5320*/  UIMAD UR10, UR7, UR16, URZ ;  /* 0x00000010070a72a4 */ /* 0x000fe4000f8e02ff */
[----:B------:R-:W-:Y:S02]  /*5330*/  UIADD3.X UR7, UPT, UPT, UR9, URZ, URZ, UP0, !UPT ;  /* 0x000000ff09077290 */ /* 0x000fe400087fe4ff */
[----:B------:R-:W-:-:S04]  /*5340*/  UIADD3 UR8, UP0, UPT, UR10, UR5, URZ ;  /* 0x000000050a087290 */ /* 0x000fc8000ff1e0ff */
[----:B------:R-:W-:Y:S02]  /*5350*/  UIADD3.X UR7, UPT, UPT, URZ, UR7, URZ, UP0, !UPT ;  /* 0x00000007ff077290 */ /* 0x000fe400087fe4ff */
[----:B------:R-:W-:-:S04]  /*5360*/  UIMAD.WIDE.U32 UR4, UR8, UR6, URZ ;  /* 0x00000006080472a5 */ /* 0x000fc8000f8e00ff */
[----:B------:R-:W-:Y:S02]  /*5370*/  UIMAD UR7, UR7, UR6, UR5 ;  /* 0x00000006070772a4 */ /* 0x000fe4000f8e0205 */
[----:B------:R-:W-:Y:S02]  /*5380*/  UIADD3 UR9, UP0, UPT, -UR4, UR11, URZ ;  /* 0x0000000b04097290 */ /* 0x000fe4000ff1e1ff */
[----:B------:R-:W-:Y:S02]  /*5390*/  UIADD3 UR4, UPT, UPT, UR8, 0x1, URZ ;  /* 0x0000000108047890 */ /* 0x000fe4000fffe0ff */
[----:B------:R-:W-:Y:S02]  /*53a0*/  UIADD3.X UR10, UPT, UPT, ~UR7, UR16, URZ, UP0, !UPT ;  /* 0x00000010070a7290 */ /* 0x000fe400087fe5ff */
[----:B------:R-:W-:Y:S02]  /*53b0*/  UISETP.GE.U32.AND UP0, UPT, UR9, UR6, UPT ;  /* 0x000000060900728c */ /* 0x000fe4000bf06070 */
[----:B------:R-:W-:-:S02]  /*53c0*/  UIADD3 UR5, UP2, UPT, -UR6, UR9, URZ ;  /* 0x0000000906057290 */ /* 0x000fc4000ff5e1ff */
[----:B------:R-:W-:Y:S02]  /*53d0*/  UISETP.GE.U32.AND.EX UP0, UPT, UR10, URZ, UPT, UP0 ;  /* 0x000000ff0a00728c */ /* 0x000fe4000bf06100 */
[----:B------:R-:W-:Y:S02]  /*53e0*/  UIADD3.X UR7, UPT, UPT, UR10, -0x1, URZ, UP2, !UPT ;  /* 0xffffffff0a077890 */ /* 0x000fe400097fe4ff */
[----:B------:R-:W-:Y:S02]  /*53f0*/  USEL UR5, UR5, UR9, UP0 ;  /* 0x0000000905057287 */ /* 0x000fe40008000000 */
[----:B------:R-:W-:Y:S02]  /*5400*/  USEL UR7, UR7, UR10, UP0 ;  /* 0x0000000a07077287 */ /* 0x000fe40008000000 */
[----:B------:R-:W-:Y:S02]  /*5410*/  USEL UR8, UR4, UR8, UP0 ;  /* 0x0000000804087287 */ /* 0x000fe40008000000 */
[----:B------:R-:W-:-:S02]  /*5420*/  UISETP.GE.U32.AND UP0, UPT, UR5, UR6, UPT ;  /* 0x000000060500728c */ /* 0x000fc4000bf06070 */
[----:B------:R-:W-:Y:S02]  /*5430*/  UIADD3 UR5, UPT, UPT, UR8, 0x1, URZ ;  /* 0x0000000108057890 */ /* 0x000fe4000fffe0ff */
[----:B------:R-:W-:-:S04]  /*5440*/  UISETP.GE.U32.AND.EX UP0, UPT, UR7, URZ, UPT, UP0 ;  /* 0x000000ff0700728c */ /* 0x000fc8000bf06100 */
[----:B------:R-:W-:Y:S02]  /*5450*/  USEL UR5, UR5, UR8, UP0 ;  /* 0x0000000805057287 */ /* 0x000fe40008000000 */
[----:B------:R-:W-:Y:S02]  /*5460*/  UISETP.NE.U32.AND UP0, UPT, UR6, URZ, UPT ;  /* 0x000000ff0600728c */ /* 0x000fe4000bf05070 */
[----:B------:R-:W-:Y:S02]  /*5470*/  UIADD3 UR4, UPT, UPT, URZ, -UR5, URZ ;  /* 0x80000005ff047290 */ /* 0x000fe4000fffe0ff */
[----:B------:R-:W-:Y:S02]  /*5480*/  UISETP.NE.AND.EX UP0, UPT, URZ, URZ, UPT, UP0 ;  /* 0x000000ffff00728c */ /* 0x000fe4000bf05300 */
[----:B------:R-:W-:-:S04]  /*5490*/  USEL UR5, UR4, UR5, !UP1 ;  /* 0x0000000504057287 */ /* 0x000fc8000c800000 */
[----:B------:R-:W-:Y:S01]  /*54a0*/  USEL UR5, UR5, 0xffffffff, UP0 ;  /* 0xffffffff05057887 */ /* 0x000fe20008000000 */
[----:B------:R-:W-:Y:S11]  /*54b0*/  RET.REL.NODEC R2 `(_Z6phase3PfS_S_ll) ;  /* 0xffffffa802d07950 */ /* 0x000ff60003c3ffff */
.L_x_90:
[----:B------:R-:W-:-:S00]  /*54c0*/  BRA `(.L_x_90) ;  /* 0xfffffffc00fc7947 */ /* 0x000fc0000383ffff */
[----:B------:R-:W-:-:S00]  /*54d0*/  NOP ;  /* 0x0000000000007918 */ /* 0x000fc00000000000 */
        /* <DEDUP_REMOVED lines=10> */
.L_x_201:


//--------------------- .text._Z6phase2PfS_ll     --------------------------
	.section	.text._Z6phase2PfS_ll,"ax",@progbits
	.align	128
        .global         _Z6phase2PfS_ll
        .type           _Z6phase2PfS_ll,@function
        .size           _Z6phase2PfS_ll,(.L_x_204 - _Z6phase2PfS_ll)
        .other          _Z6phase2PfS_ll,@"STO_CUDA_ENTRY STV_DEFAULT"
_Z6phase2PfS_ll:
.text._Z6phase2PfS_ll:
[----:B------:R-:W-:Y:S01]  /*0000*/  LDC R1, c[0x0][0x37c] ;  /* 0x0000df00ff017b82 */ /* 0x000fe20000000800 */
[----:B------:R-:W0:Y:S01]  /*0010*/  S2R R0, SR_TID.Y ;  /* 0x0000000000007919 */ /* 0x000e220000002200 */
[----:B------:R-:W1:Y:S01]  /*0020*/  LDCU.64 UR6, c[0x0][0x398] ;  /* 0x00007300ff0677ac */ /* 0x000e620008000a00 */
[----:B------:R-:W-:Y:S01]  /*0030*/  BSSY.RECONVERGENT B0, `(.L_x_91) ;  /* 0x000005c000007945 */ /* 0x000fe20003800200 */
[----:B------:R-:W2:Y:S01]  /*0040*/  S2R R3, SR_TID.X ;  /* 0x0000000000037919 */ /* 0x000ea20000002100 */
[----:B------:R-:W3:Y:S01]  /*0050*/  LDCU UR9, c[0x0][0x360] ;  /* 0x00006c00ff0977ac */ /* 0x000ee20008000800 */
[----:B------:R-:W4:Y:S01]  /*0060*/  LDCU.64 UR10, c[0x0][0x358] ;  /* 0x00006b00ff0a77ac */ /* 0x000f220008000a00 */
[----:B------:R-:W0:Y:S01]  /*0070*/  LDCU.64 UR20, c[0x0][0x398] ;  /* 0x00007300ff1477ac */ /* 0x000e220008000a00 */
[----:B------:R-:W0:Y:S01]  /*0080*/  LDCU.128 UR24, c[0x0][0x380] ;  /* 0x00007000ff1877ac */ /* 0x000e220008000c00 */
[----:B-1----:R-:W-:Y:S02]  /*0090*/  UIMAD UR4, UR7, UR6, URZ ;  /* 0x00000006070472a4 */ /* 0x002fe4000f8e02ff */
[----:B------:R-:W-:-:S02]  /*00a0*/  UIMAD.WIDE.U32 UR18, UR6, UR6, URZ ;  /* 0x00000006061272a5 */ /* 0x000fc4000f8e00ff */
[----:B------:R-:W-:Y:S02]  /*00b0*/  UIMAD UR4, UR6, UR7, UR4 ;  /* 0x00000007060472a4 */ /* 0x000fe4000f8e0204 */
[----:B---3--:R-:W-:Y:S02]  /*00c0*/  ULOP3.LUT UR7, UR9, 0x3, URZ, 0xc0, !UPT ;  /* 0x0000000309077892 */ /* 0x008fe4000f8ec0ff */
[----:B------:R-:W-:Y:S01]  /*00d0*/  UIADD3 UR6, UPT, UPT, UR19, UR4, URZ ;  /* 0x0000000413067290 */ /* 0x000fe2000fffe0ff */
[----:B0-----:R-:W-:Y:S02]  /*00e0*/  IMAD R0, R0, UR9, RZ ;  /* 0x0000000900007c24 */ /* 0x001fe4000f8e02ff */
[----:B--2---:R-:W-:-:S03]  /*00f0*/  IMAD R3, R3, UR9, RZ ;  /* 0x0000000903037c24 */ /* 0x004fc6000f8e02ff */
[C---:B------:R-:W-:Y:S01]  /*0100*/  IADD3 R9, PT, PT, R0.reuse, 0x1, RZ ;  /* 0x0000000100097810 */ /* 0x040fe20007ffe0ff */
[C---:B------:R-:W-:Y:S02]  /*0110*/  VIADD R2, R0.reuse, UR9 ;  /* 0x0000000900027c36 */ /* 0x040fe40008000000 */
[----:B------:R-:W-:Y:S02]  /*0120*/  VIADD R8, R3, UR9 ;  /* 0x0000000903087c36 */ /* 0x000fe40008000000 */
[C---:B------:R-:W-:Y:S02]  /*0130*/  VIADD R10, R0.reuse, 0x2 ;  /* 0x00000002000a7836 */ /* 0x040fe40000000000 */
[----:B----4-:R-:W-:-:S07]  /*0140*/  VIADD R11, R0, 0x3 ;  /* 0x00000003000b7836 */ /* 0x010fce0000000000 */
.L_x_95:
[----:B------:R-:W-:Y:S01]  /*0150*/  UISETP.NE.AND UP0, UPT, UR7, URZ, UPT ;  /* 0x000000ff0700728c */ /* 0x000fe2000bf05270 */
[----:B------:R-:W-:Y:S01]  /*0160*/  MOV R13, R3 ;  /* 0x00000003000d7202 */ /* 0x000fe20000000f00 */
[----:B------:R-:W-:Y:S02]  /*0170*/  VIADD R3, R3, 0x1 ;  /* 0x0000000103037836 */ /* 0x000fe40000000000 */
[----:B------:R-:W-:-:S03]  /*0180*/  IMAD.MOV.U32 R12, RZ, RZ, R0 ;  /* 0x000000ffff0c7224 */ /* 0x000fc600078e0000 */
[----:B------:R-:W-:Y:S02]  /*0190*/  ISETP.GE.U32.AND P0, PT, R3, R8, PT ;  /* 0x000000080300720c */ /* 0x000fe40003f06070 */
[----:B012---:R-:W-:Y:S11]  /*01a0*/  BRA.U !UP0, `(.L_x_92) ;  /* 0x0000000108847547 */ /* 0x007ff6000b800000 */
[----:B------:R-:W0:Y:S01]  /*01b0*/  LDCU.64 UR16, c[0x0][0x398] ;  /* 0x00007300ff1077ac */ /* 0x000e220008000a00 */
[----:B------:R-:W-:Y:S01]  /*01c0*/  MOV R4, R0 ;  /* 0x0000000000047202 */ /* 0x000fe20000000f00 */
[----:B------:R-:W-:Y:S01]  /*01d0*/  IMAD.MOV.U32 R5, RZ, RZ, RZ ;  /* 0x000000ffff057224 */ /* 0x000fe200078e00ff */
[----:B------:R-:W1:Y:S03]  /*01e0*/  LDCU.128 UR12, c[0x0][0x380] ;  /* 0x00007000ff0c77ac */ /* 0x000e660008000c00 */
[----:B0-----:R-:W-:-:S04]  /*01f0*/  IMAD.WIDE.U32 R6, R13, UR16, R4 ;  /* 0x000000100d067c25 */ /* 0x001fc8000f8e0004 */
[----:B------:R-:W-:Y:S01]  /*0200*/  IMAD R17, R13, UR17, R7 ;  /* 0x000000110d117c24 */ /* 0x000fe2000f8e0207 */
[----:B-1----:R-:W-:-:S04]  /*0210*/  LEA R4, P1, R6, UR12, 0x2 ;  /* 0x0000000c06047c11 */ /* 0x002fc8000f8210ff */
[----:B------:R-:W-:-:S05]  /*0220*/  LEA.HI.X R5, R6, UR13, R17, 0x2, P1 ;  /* 0x0000000d06057c11 */ /* 0x000fca00088f1411 */
[----:B------:R-:W2:Y:S01]  /*0230*/  LDG.E R15, desc[UR10][R4.64] ;  /* 0x0000000a040f7981 */ /* 0x000ea2000c1e1900 */
[----:B------:R-:W0:Y:S01]  /*0240*/  S2UR UR5, SR_CgaCtaId ;  /* 0x00000000000579c3 */ /* 0x000e220000008800 */
[----:B------:R-:W-:Y:S01]  /*0250*/  IADD3 R7, P1, PT, R6, UR18, RZ ;  /* 0x0000001206077c10 */ /* 0x000fe2000ff3e0ff */
[----:B------:R-:W-:Y:S01]  /*0260*/  UMOV UR4, 0x400 ;  /* 0x0000040000047882 */ /* 0x000fe20000000000 */
[----:B------:R-:W-:Y:S01]  /*0270*/  IMAD R12, R13, UR16, R0 ;  /* 0x000000100d0c7c24 */ /* 0x000fe2000f8e0200 */
[----:B------:R-:W-:Y:S01]  /*0280*/  UISETP.NE.AND UP0, UPT, UR7, 0x1, UPT ;  /* 0x000000010700788c */ /* 0x000fe2000bf05270 */
[----:B------:R-:W-:Y:S02]  /*0290*/  LEA R6, P2, R7, UR14, 0x2 ;  /* 0x0000000e07067c11 */ /* 0x000fe4000f8410ff */
[----:B------:R-:W-:-:S04]  /*02a0*/  IADD3.X R14, PT, PT, R17, UR6, RZ, P1, !PT ;  /* 0x00000006110e7c10 */ /* 0x000fc80008ffe4ff */
[----:B------:R-:W-:Y:S01]  /*02b0*/  LEA.HI.X R7, R7, UR15, R14, 0x2, P2 ;  /* 0x0000000f07077c11 */ /* 0x000fe200090f140e */
[----:B0-----:R-:W-:-:S06]  /*02c0*/  ULEA UR4, UR5, UR4, 0x18 ;  /* 0x0000000405047291 */ /* 0x001fcc000f8ec0ff */
[----:B------:R-:W-:Y:S01]  /*02d0*/  LEA R14, R12, UR4, 0x2 ;  /* 0x000000040c0e7c11 */ /* 0x000fe2000f8e10ff */
[----:B------:R-:W-:-:S04]  /*02e0*/  IMAD.MOV.U32 R12, RZ, RZ, R9 ;  /* 0x000000ffff0c7224 */ /* 0x000fc800078e0009 */
[----:B--2---:R0:W-:Y:S04]  /*02f0*/  STS [R14], R15 ;  /* 0x0000000f0e007388 */ /* 0x0041e80000000800 */
[----:B------:R0:W-:Y:S01]  /*0300*/  STG.E desc[UR10][R6.64], R15 ;  /* 0x0000000f06007986 */ /* 0x0001e2000c10190a */
[----:B------:R-:W-:Y:S05]  /*0310*/  BRA.U !UP0, `(.L_x_92) ;  /* 0x0000000108287547 */ /* 0x000fea000b800000 */
[----:B0-----:R-:W2:Y:S01]  /*0320*/  LDG.E R15, desc[UR10][R4.64+0x4] ;  /* 0x0000040a040f7981 */ /* 0x001ea2000c1e1900 */
[----:B------:R-:W-:Y:S01]  /*0330*/  UISETP.NE.AND UP0, UPT, UR7, 0x2, UPT ;  /* 0x000000020700788c */ /* 0x000fe2000bf05270 */
[----:B------:R-:W-:Y:S02]  /*0340*/  MOV R12, R10 ;  /* 0x0000000a000c7202 */ /* 0x000fe40000000f00 */
[----:B--2---:R1:W-:Y:S04]  /*0350*/  STS [R14+0x4], R15 ;  /* 0x0000040f0e007388 */ /* 0x0043e80000000800 */
[----:B------:R1:W-:Y:S02]  /*0360*/  STG.E desc[UR10][R6.64+0x4], R15 ;  /* 0x0000040f06007986 */ /* 0x0003e4000c10190a */
[----:B------:R-:W-:Y:S05]  /*0370*/  BRA.U !UP0, `(.L_x_92) ;  /* 0x0000000108107547 */ /* 0x000fea000b800000 */
[----:B------:R-:W2:Y:S01]  /*0380*/  LDG.E R5, desc[UR10][R4.64+0x8] ;  /* 0x0000080a04057981 */ /* 0x000ea2000c1e1900 */
[----:B------:R-:W-:-:S03]  /*0390*/  IMAD.MOV.U32 R12, RZ, RZ, R11 ;  /* 0x000000ffff0c7224 */ /* 0x000fc600078e000b */
[----:B--2---:R2:W-:Y:S04]  /*03a0*/  STG.E desc[UR10][R6.64+0x8], R5 ;  /* 0x0000080506007986 */ /* 0x0045e8000c10190a */
[----:B------:R2:W-:Y:S02]  /*03b0*/  STS [R14+0x8], R5 ;  /* 0x000008050e007388 */ /* 0x0005e40000000800 */
.L_x_92:
[----:B------:R-:W-:-:S09]  /*03c0*/  UISETP.GE.U32.AND UP0, UPT, UR9, 0x4, UPT ;  /* 0x000000040900788c */ /* 0x000fd2000bf06070 */
[----:B------:R-:W-:Y:S05]  /*03d0*/  BRA.U !UP0, `(.L_x_93) ;  /* 0x0000000108807547 */ /* 0x000fea000b800000 */
[----:B--2---:R-:W2:Y:S01]  /*03e0*/  S2R R5, SR_CgaCtaId ;  /* 0x0000000000057919 */ /* 0x004ea20000008800 */
[----:B------:R-:W-:Y:S01]  /*03f0*/  MOV R4, 0x400 ;  /* 0x0000040000047802 */ /* 0x000fe20000000f00 */
[----:B------:R-:W-:Y:S03]  /*0400*/  BSSY.RECONVERGENT B1, `(.L_x_93) ;  /* 0x000001d000017945 */ /* 0x000fe60003800200 */
[----:B--2---:R-:W-:-:S07]  /*0410*/  LEA R23, R5, R4, 0x18 ;  /* 0x0000000405177211 */ /* 0x004fce00078ec0ff */
.L_x_94:
[----:B--2---:R-:W-:Y:S02]  /*0420*/  HFMA2 R5, -RZ, RZ, 0, 0 ;  /* 0x00000000ff057431 */ /* 0x004fe400000001ff */
[----:B------:R-:W-:-:S04]  /*0430*/  IMAD.MOV.U32 R4, RZ, RZ, R12 ;  /* 0x000000ffff047224 */ /* 0x000fc800078e000c */
[----:B------:R-:W-:-:S04]  /*0440*/  IMAD.WIDE.U32 R4, R13, UR20, R4 ;  /* 0x000000140d047c25 */ /* 0x000fc8000f8e0004 */
[----:B------:R-:W-:Y:S01]  /*0450*/  IMAD R17, R13, UR21, R5 ;  /* 0x000000150d117c24 */ /* 0x000fe2000f8e0205 */
[----:B01----:R-:W-:-:S04]  /*0460*/  LEA R6, P1, R4, UR24, 0x2 ;  /* 0x0000001804067c11 */ /* 0x003fc8000f8210ff */
[----:B------:R-:W-:-:S05]  /*0470*/  LEA.HI.X R7, R4, UR25, R17, 0x2, P1 ;  /* 0x0000001904077c11 */ /* 0x000fca00088f1411 */
[----:B------:R-:W2:Y:S01]  /*0480*/  LDG.E R15, desc[UR10][R6.64] ;  /* 0x0000000a060f7981 */ /* 0x000ea2000c1e1900 */
[----:B------:R-:W-:-:S04]  /*0490*/  IADD3 R5, P1, PT, R4, UR18, RZ ;  /* 0x0000001204057c10 */ /* 0x000fc8000ff3e0ff */
[----:B------:R-:W-:Y:S02]  /*04a0*/  IADD3.X R14, PT, PT, R17, UR6, RZ, P1, !PT ;  /* 0x00000006110e7c10 */ /* 0x000fe40008ffe4ff */
[----:B------:R-:W-:-:S04]  /*04b0*/  LEA R4, P1, R5, UR26, 0x2 ;  /* 0x0000001a05047c11 */ /* 0x000fc8000f8210ff */
[----:B------:R-:W-:-:S05]  /*04c0*/  LEA.HI.X R5, R5, UR27, R14, 0x2, P1 ;  /* 0x0000001b05057c11 */ /* 0x000fca00088f140e */
[----:B--2---:R2:W-:Y:S04]  /*04d0*/  STG.E desc[UR10][R4.64], R15 ;  /* 0x0000000f04007986 */ /* 0x0045e8000c10190a */
[----:B------:R-:W3:Y:S04]  /*04e0*/  LDG.E R17, desc[UR10][R6.64+0x4] ;  /* 0x0000040a06117981 */ /* 0x000ee8000c1e1900 */
[----:B---3--:R2:W-:Y:S04]  /*04f0*/  STG.E desc[UR10][R4.64+0x4], R17 ;  /* 0x0000041104007986 */ /* 0x0085e8000c10190a */
[----:B------:R-:W3:Y:S01]  /*0500*/  LDG.E R19, desc[UR10][R6.64+0x8] ;  /* 0x0000080a06137981 */ /* 0x000ee2000c1e1900 */
[----:B------:R-:W-:-:S03]  /*0510*/  IMAD R14, R13, UR20, R12 ;  /* 0x000000140d0e7c24 */ /* 0x000fc6000f8e020c */
[----:B---3--:R2:W-:Y:S04]  /*0520*/  STG.E desc[UR10][R4.64+0x8], R19 ;  /* 0x0000081304007986 */ /* 0x0085e8000c10190a */
[----:B------:R-:W3:Y:S01]  /*0530*/  LDG.E R21, desc[UR10][R6.64+0xc] ;  /* 0x00000c0a06157981 */ /* 0x000ee2000c1e1900 */
[----:B------:R-:W-:Y:S02]  /*0540*/  IMAD R14, R14, 0x4, R23 ;  /* 0x000000040e0e7824 */ /* 0x000fe400078e0217 */
[----:B------:R-:W-:-:S03]  /*0550*/  VIADD R12, R12, 0x4 ;  /* 0x000000040c0c7836 */ /* 0x000fc60000000000 */
[----:B------:R2:W-:Y:S02]  /*0560*/  STS [R14], R15 ;  /* 0x0000000f0e007388 */ /* 0x0005e40000000800 */
[----:B------:R-:W-:Y:S02]  /*0570*/  ISETP.GE.U32.AND P1, PT, R12, R2, PT ;  /* 0x000000020c00720c */ /* 0x000fe40003f26070 */
[----:B------:R2:W-:Y:S04]  /*0580*/  STS [R14+0x4], R17 ;  /* 0x000004110e007388 */ /* 0x0005e80000000800 */
[----:B------:R2:W-:Y:S04]  /*0590*/  STS [R14+0x8], R19 ;  /* 0x000008130e007388 */ /* 0x0005e80000000800 */
[----:B---3--:R2:W-:Y:S04]  /*05a0*/  STG.E desc[UR10][R4.64+0xc], R21 ;  /* 0x00000c1504007986 */ /* 0x0085e8000c10190a */
[----:B------:R2:W-:Y:S01]  /*05b0*/  STS [R14+0xc], R21 ;  /* 0x00000c150e007388 */ /* 0x0005e20000000800 */
[----:B------:R-:W-:Y:S05]  /*05c0*/  @!P1 BRA `(.L_x_94) ;  /* 0xfffffffc00949947 */ /* 0x000fea000383ffff */
[----:B------:R-:W-:Y:S05]  /*05d0*/  BSYNC.RECONVERGENT B1 ;  /* 0x0000000000017941 */ /* 0x000fea0003800200 */
.L_x_93:
[----:B------:R-:W-:Y:S05]  /*05e0*/  @!P0 BRA `(.L_x_95) ;  /* 0xfffffff800d88947 */ /* 0x000fea000383ffff */
[----:B------:R-:W-:Y:S05]  /*05f0*/  BSYNC.RECONVERGENT B0 ;  /* 0x0000000000007941 */ /* 0x000fea0003800200 */
.L_x_91:
[----:B--2---:R-:W2:Y:S02]  /*0600*/  LDC.64 R4, c[0x0][0x390] ;  /* 0x0000e400ff047b82 */ /* 0x004ea40000000a00 */
[----:B--2---:R-:W-:-:S04]  /*0610*/  ISETP.GE.U32.AND P0, PT, R4, 0x3, PT ;  /* 0x000000030400780c */ /* 0x004fc80003f06070 */
[----:B------:R-:W-:-:S13]  /*0620*/  ISETP.GE.AND.EX P0, PT, R5, RZ, PT, P0 ;  /* 0x000000ff0500720c */ /* 0x000fda0003f06300 */
[----:B------:R-:W-:Y:S05]  /*0630*/  @!P0 EXIT ;  /* 0x000000000000894d */ /* 0x000fea0003800000 */
[----:B------:R-:W2:Y:S01]  /*0640*/  S2UR UR5, SR_CgaCtaId ;  /* 0x00000000000579c3 */ /* 0x000ea20000008800 */
[----:B------:R-:W3:Y:S01]  /*0650*/  LDCU.64 UR6, c[0x0][0x398] ;  /* 0x00007300ff0677ac */ /* 0x000ee20008000a00 */
[----:B------:R-:W-:Y:S01]  /*0660*/  UMOV UR4, 0x400 ;  /* 0x0000040000047882 */ /* 0x000fe20000000000 */
[----:B------:R-:W-:Y:S01]  /*0670*/  ULOP3.LUT UR12, UR9, 0x7f8, URZ, 0xc0, !UPT ;  /* 0x000007f8090c7892 */ /* 0x000fe2000f8ec0ff */
[----:B------:R-:W-:Y:S01]  /*0680*/  UMOV UR13, 0x2 ;  /* 0x00000002000d7882 */ /* 0x000fe20000000000 */
[----:B---3--:R-:W-:Y:S02]  /*0690*/  ULOP3.LUT UR15, UR7, 0x7fffffff, URZ, 0xc0, !UPT ;  /* 0x7fffffff070f7892 */ /* 0x008fe4000f8ec0ff */
[----:B------:R-:W-:Y:S02]  /*06a0*/  ULOP3.LUT UR16, UR6, 0x3, URZ, 0xc0, !UPT ;  /* 0x0000000306107892 */ /* 0x000fe4000f8ec0ff */
[----:B------:R-:W-:Y:S02]  /*06b0*/  ULOP3.LUT UR14, UR6, 0xfffffffc, URZ, 0xc0, !UPT ;  /* 0xfffffffc060e7892 */ /* 0x000fe4000f8ec0ff */
[----:B--2---:R-:W-:-:S02]  /*06c0*/  ULEA UR5, UR5, UR4, 0x18 ;  /* 0x0000000405057291 */ /* 0x004fc4000f8ec0ff */
[----:B------:R-:W-:Y:S02]  /*06d0*/  USHF.L.U64.HI UR7, UR6, 0x2, UR7 ;  /* 0x0000000206077899 */ /* 0x000fe40008010207 */
[----:B------:R-:W-:Y:S01]  /*06e0*/  ULEA UR5, UR18, UR5, 0x2 ;  /* 0x0000000512057291 */ /* 0x000fe2000f8e10ff */
[----:B------:R-:W-:-:S11]  /*06f0*/  UMOV UR4, URZ ;  /* 0x000000ff00047c82 */ /* 0x000fd60008000000 */
.L_x_137:
[----:B0-2-4-:R-:W2:Y:S01]  /*0700*/  S2R R8, SR_TID.X ;  /* 0x0000000000087919 */ /* 0x015ea20000002100 */
[----:B------:R-:W-:Y:S01]  /*0710*/  BSSY.RECONVERGENT B0, `(.L_x_96) ;  /* 0x00000a4000007945 */ /* 0x000fe20003800200 */
[----:B------:R-:W-:-:S04]  /*0720*/  UIADD3 URZ, UP0, UPT, UR13, -0x1, URZ ;  /* 0xffffffff0dff7890 */ /* 0x000fc8000ff1e0ff */
[----:B------:R-:W-:Y:S01]  /*0730*/  UIADD3.X UR8, UPT, UPT, UR4, -0x1, URZ, UP0, !UPT ;  /* 0xffffffff04087890 */ /* 0x000fe200087fe4ff */
[----:B--2---:R-:W-:-:S05]  /*0740*/  IMAD R12, R8, UR9, RZ ;  /* 0x00000009080c7c24 */ /* 0x004fca000f8e02ff */
[----:B01-3--:R-:W-:-:S07]  /*0750*/  MOV R14, R12 ;  /* 0x0000000c000e7202 */ /* 0x00bfce0000000f00 */
.L_x_105:
[----:B0-----:R-:W0:Y:S01]  /*0760*/  LDC.64 R4, c[0x0][0x398] ;  /* 0x0000e600ff047b82 */ /* 0x001e220000000a00 */
[----:B------:R-:W-:Y:S02]  /*0770*/  IMAD.U32 R6, RZ, RZ, UR9 ;  /* 0x00000009ff067e24 */ /* 0x000fe4000f8e00ff */
[----:B------:R-:W-:Y:S01]  /*0780*/  HFMA2 R11, -RZ, RZ, 0, 0 ;  /* 0x00000000ff0b7431 */ /* 0x000fe200000001ff */
[----:B------:R-:W-:Y:S01]  /*0790*/  UIADD3 UR6, UPT, UPT, UR13, -0x1, URZ ;  /* 0xffffffff0d067890 */ /* 0x000fe2000fffe0ff */
[--C-:B------:R-:W-:Y:S01]  /*07a0*/  IMAD.MOV.U32 R10, RZ, RZ, R14.reuse ;  /* 0x000000ffff0a7224 */ /* 0x100fe200078e000e */
[----:B------:R-:W-:Y:S01]  /*07b0*/  IADD3 R3, PT, PT, R12, UR9, RZ ;  /* 0x000000090c037c10 */ /* 0x000fe2000fffe0ff */
[----:B------:R-:W-:Y:S01]  /*07c0*/  IMAD.MOV.U32 R7, RZ, RZ, R14 ;  /* 0x000000ffff077224 */ /* 0x000fe200078e000e */
[----:B------:R-:W-:Y:S01]  /*07d0*/  LOP3.LUT R6, R6, 0x3, RZ, 0xc0, !PT ;  /* 0x0000000306067812 */ /* 0x000fe200078ec0ff */
[----:B------:R-:W-:Y:S02]  /*07e0*/  IMAD.U32 R9, RZ, RZ, UR9 ;  /* 0x00000009ff097e24 */ /* 0x000fe4000f8e00ff */
[----:B------:R-:W-:Y:S01]  /*07f0*/  VIADD R14, R14, 0x1 ;  /* 0x000000010e0e7836 */ /* 0x000fe20000000000 */
[----:B------:R-:W-:-:S02]  /*0800*/  ISETP.NE.AND P3, PT, R6, RZ, PT ;  /* 0x000000ff0600720c */ /* 0x000fc40003f65270 */
[----:B------:R-:W-:Y:S01]  /*0810*/  ISETP.GE.U32.AND P2, PT, R9, 0x4, PT ;  /* 0x000000040900780c */ /* 0x000fe20003f46070 */
[----:B------:R-:W-:Y:S01]  /*0820*/  IMAD.MOV.U32 R9, RZ, RZ, R0 ;  /* 0x000000ffff097224 */ /* 0x000fe200078e0000 */
[----:B------:R-:W-:Y:S01]  /*0830*/  ISETP.GE.U32.AND P4, PT, R14, R3, PT ;  /* 0x000000030e00720c */ /* 0x000fe20003f86070 */
[C---:B0-----:R-:W-:Y:S02]  /*0840*/  IMAD R16, R4.reuse, UR8, RZ ;  /* 0x0000000804107c24 */ /* 0x041fe4000f8e02ff */
[----:B------:R-:W-:-:S04]  /*0850*/  IMAD.WIDE.U32 R10, R4, UR6, R10 ;  /* 0x00000006040a7c25 */ /* 0x000fc8000f8e000a */
[----:B------:R-:W-:-:S05]  /*0860*/  IMAD R13, R5, UR6, R16 ;  /* 0x00000006050d7c24 */ /* 0x000fca000f8e0210 */
[----:B------:R-:W-:Y:S01]  /*0870*/  IADD3 R13, PT, PT, R11, R13, RZ ;  /* 0x0000000d0b0d7210 */ /* 0x000fe20007ffe0ff */
[----:B-1----:R-:W-:Y:S06]  /*0880*/  @!P3 BRA `(.L_x_97) ;  /* 0x00000000005cb947 */ /* 0x002fec0003800000 */
[----:B------:R-:W0:Y:S01]  /*0890*/  LDCU.64 UR18, c[0x0][0x380] ;  /* 0x00007000ff1277ac */ /* 0x000e220008000a00 */
[-C--:B------:R-:W-:Y:S02]  /*08a0*/  IMAD R9, R13, R4.reuse, RZ ;  /* 0x000000040d097224 */ /* 0x080fe400078e02ff */
[----:B------:R-:W-:Y:S02]  /*08b0*/  IMAD.MOV.U32 R16, RZ, RZ, R0 ;  /* 0x000000ffff107224 */ /* 0x000fe400078e0000 */
[----:B------:R-:W-:Y:S02]  /*08c0*/  IMAD.MOV.U32 R17, RZ, RZ, RZ ;  /* 0x000000ffff117224 */ /* 0x000fe400078e00ff */
[C---:B------:R-:W-:Y:S02]  /*08d0*/  IMAD R9, R10.reuse, R5, R9 ;  /* 0x000000050a097224 */ /* 0x040fe400078e0209 */
[----:B------:R-:W-:-:S05]  /*08e0*/  IMAD.WIDE.U32 R18, R10, R4, R16 ;  /* 0x000000040a127225 */ /* 0x000fca00078e0010 */
[----:B------:R-:W-:Y:S02]  /*08f0*/  IADD3 R9, PT, PT, R19, R9, RZ ;  /* 0x0000000913097210 */ /* 0x000fe40007ffe0ff */
[----:B0-----:R-:W-:-:S04]  /*0900*/  LEA R16, P0, R18, UR18, 0x2 ;  /* 0x0000001212107c11 */ /* 0x001fc8000f8010ff */
[----:B------:R-:W-:-:S05]  /*0910*/  LEA.HI.X R17, R18, UR19, R9, 0x2, P0 ;  /* 0x0000001312117c11 */ /* 0x000fca00080f1409 */
[----:B------:R-:W2:Y:S01]  /*0920*/  LDG.E R15, desc[UR10][R16.64] ;  /* 0x0000000a100f7981 */ /* 0x000ea2000c1e1900 */
[----:B------:R-:W-:Y:S01]  /*0930*/  IMAD R9, R7, R4, R0 ;  /* 0x0000000407097224 */ /* 0x000fe200078e0200 */
[----:B------:R-:W-:-:S04]  /*0940*/  ISETP.NE.AND P0, PT, R6, 0x1, PT ;  /* 0x000000010600780c */ /* 0x000fc80003f05270 */
[----:B------:R-:W-:Y:S01]  /*0950*/  LEA R20, R9, UR5, 0x2 ;  /* 0x0000000509147c11 */ /* 0x000fe2000f8e10ff */
[----:B------:R-:W-:-:S04]  /*0960*/  VIADD R9, R0, 0x1 ;  /* 0x0000000100097836 */ /* 0x000fc80000000000 */
[----:B--2---:R0:W-:Y:S04]  /*0970*/  STS [R20], R15 ;  /* 0x0000000f14007388 */ /* 0x0041e80000000800 */
[----:B------:R-:W-:Y:S05]  /*0980*/  @!P0 BRA `(.L_x_97) ;  /* 0x00000000001c8947 */ /* 0x000fea0003800000 */
[----:B------:R-:W-:Y:S01]  /*0990*/  ISETP.NE.AND P0, PT, R6, 0x2, PT ;  /* 0x000000020600780c */ /* 0x000fe20003f05270 */
[----:B0-----:R-:W2:-:S12]  /*09a0*/  LDG.E R15, desc[UR10][R16.64+0x4] ;  /* 0x0000040a100f7981 */ /* 0x001e98000c1e1900 */
[----:B------:R-:W3:Y:S01]  /*09b0*/  @P0 LDG.E R18, desc[UR10][R16.64+0x8] ;  /* 0x0000080a10120981 */ /* 0x000ee2000c1e1900 */
[C---:B------:R-:W-:Y:S01]  /*09c0*/  VIADD R9, R0.reuse, 0x2 ;  /* 0x0000000200097836 */ /* 0x040fe20000000000 */
[----:B------:R-:W-:Y:S02]  /*09d0*/  @P0 IADD3 R9, PT, PT, R0, 0x3, RZ ;  /* 0x0000000300090810 */ /* 0x000fe40007ffe0ff */
[----:B--2---:R1:W-:Y:S04]  /*09e0*/  STS [R20+0x4], R15 ;  /* 0x0000040f14007388 */ /* 0x0043e80000000800 */
[----:B---3--:R1:W-:Y:S02]  /*09f0*/  @P0 STS [R20+0x8], R18 ;  /* 0x0000081214000388 */ /* 0x0083e40000000800 */
.L_x_97:
[----:B------:R-:W-:Y:S05]  /*0a00*/  @!P2 BRA `(.L_x_98) ;  /* 0x0000000400cca947 */ /* 0x000fea0003800000 */
[----:B------:R-:W2:Y:S01]  /*0a10*/  LDCU UR6, c[0x0][0x398] ;  /* 0x00007300ff0677ac */ /* 0x000ea20008000800 */
[C---:B------:R-:W-:Y:S01]  /*0a20*/  IMAD.WIDE.U32 R16, R9.reuse, 0x4, RZ ;  /* 0x0000000409107825 */ /* 0x040fe200078e00ff */
[----:B------:R-:W-:Y:S01]  /*0a30*/  ISETP.GE.U32.AND P5, PT, R9, R2, PT ;  /* 0x000000020900720c */ /* 0x000fe20003fa6070 */
[----:B------:R-:W3:Y:S02]  /*0a40*/  LDCU.64 UR18, c[0x0][0x380] ;  /* 0x00007000ff1277ac */ /* 0x000ee40008000a00 */
[----:B-1----:R-:W-:Y:S01]  /*0a50*/  IMAD R18, R10, UR7, RZ ;  /* 0x000000070a127c24 */ /* 0x002fe2000f8e02ff */
[----:B--2---:R-:W-:-:S06]  /*0a60*/  USHF.L.U32 UR6, UR6, 0x2, URZ ;  /* 0x0000000206067899 */ /* 0x004fcc00080006ff */
[----:B------:R-:W-:-:S04]  /*0a70*/  IMAD.WIDE.U32 R10, R10, UR6, R16 ;  /* 0x000000060a0a7c25 */ /* 0x000fc8000f8e0010 */
[----:B------:R-:W-:Y:S01]  /*0a80*/  IMAD R13, R13, UR6, R18 ;  /* 0x000000060d0d7c24 */ /* 0x000fe2000f8e0212 */
[----:B---3--:R-:W-:-:S04]  /*0a90*/  IADD3 R10, P0, PT, R10, UR18, RZ ;  /* 0x000000120a0a7c10 */ /* 0x008fc8000ff1e0ff */
[----:B------:R-:W-:Y:S02]  /*0aa0*/  IADD3.X R11, PT, PT, R11, UR19, R13, P0, !PT ;  /* 0x000000130b0b7c10 */ /* 0x000fe400087fe40d */
[----:B------:R-:W-:-:S05]  /*0ab0*/  IADD3 R10, P0, PT, R10, 0x8, RZ ;  /* 0x000000080a0a7810 */ /* 0x000fca0007f1e0ff */
[----:B------:R-:W-:-:S05]  /*0ac0*/  IMAD.X R11, RZ, RZ, R11, P0 ;  /* 0x000000ffff0b7224 */ /* 0x000fca00000e060b */
[----:B------:R-:W2:Y:S04]  /*0ad0*/  @P5 LDG.E R16, desc[UR10][R10.64+-0x8] ;  /* 0xfffff80a0a105981 */ /* 0x000ea8000c1e1900 */
[----:B------:R-:W3:Y:S04]  /*0ae0*/  @P5 LDG.E R18, desc[UR10][R10.64+-0x4] ;  /* 0xfffffc0a0a125981 */ /* 0x000ee8000c1e1900 */
[----:B0-----:R-:W4:Y:S04]  /*0af0*/  @P5 LDG.E R20, desc[UR10][R10.64] ;  /* 0x0000000a0a145981 */ /* 0x001f28000c1e1900 */
[----:B------:R0:W5:Y:S01]  /*0b00*/  @P5 LDG.E R22, desc[UR10][R10.64+0x4] ;  /* 0x0000040a0a165981 */ /* 0x000162000c1e1900 */
[----:B------:R-:W-:Y:S01]  /*0b10*/  IMAD R7, R7, R4, R9 ;  /* 0x0000000407077224 */ /* 0x000fe200078e0209 */
[----:B------:R-:W-:Y:S01]  /*0b20*/  UIADD3 UR6, UPT, UPT, UR5, 0x8, URZ ;  /* 0x0000000805067890 */ /* 0x000fe2000fffe0ff */
[----:B------:R-:W-:Y:S01]  /*0b30*/  @P5 VIADD R9, R9, 0x4 ;  /* 0x0000000409095836 */ /* 0x000fe20000000000 */
[----:B------:R-:W-:Y:S01]  /*0b40*/  @P5 IADD3 R15, P0, PT, R10, 0x10, RZ ;  /* 0x000000100a0f5810 */ /* 0x000fe20007f1e0ff */
[----:B------:R-:W-:Y:S03]  /*0b50*/  BSSY.RECONVERGENT B1, `(.L_x_99) ;  /* 0x0000037000017945 */ /* 0x000fe60003800200 */
[CC--:B------:R-:W-:Y:S01]  /*0b60*/  ISETP.GT.U32.AND P1, PT, R2.reuse, R9.reuse, PT ;  /* 0x000000090200720c */ /* 0x0c0fe20003f24070 */
[----:B------:R-:W-:Y:S01]  /*0b70*/  @P5 IMAD.X R24, RZ, RZ, R11, P0 ;  /* 0x000000ffff185224 */ /* 0x000fe200000e060b */
[----:B------:R-:W-:Y:S01]  /*0b80*/  IADD3 R13, PT, PT, R2, -R9, RZ ;  /* 0x80000009020d7210 */ /* 0x000fe20007ffe0ff */
[----:B0-----:R-:W-:Y:S01]  /*0b90*/  @P5 IMAD.MOV.U32 R10, RZ, RZ, R15 ;  /* 0x000000ffff0a5224 */ /* 0x001fe200078e000f */
[----:B------:R-:W-:-:S02]  /*0ba0*/  LEA R7, R7, UR6, 0x2 ;  /* 0x0000000607077c11 */ /* 0x000fc4000f8e10ff */
[----:B------:R-:W-:Y:S02]  /*0bb0*/  ISETP.LE.U32.OR P1, PT, R13, 0xc, !P1 ;  /* 0x0000000c0d00780c */ /* 0x000fe40004f23470 */
[----:B------:R-:W-:Y:S02]  /*0bc0*/  @P5 MOV R11, R24 ;  /* 0x00000018000b5202 */ /* 0x000fe40000000f00 */
[----:B------:R-:W-:Y:S01]  /*0bd0*/  PLOP3.LUT P0, PT, P5, PT, PT, 0x8, 0x80 ;  /* 0x000000000080781c */ /* 0x000fe20002f0e170 */
[----:B--2---:R-:W-:Y:S04]  /*0be0*/  @P5 STS [R7+-0x8], R16 ;  /* 0xfffff81007005388 */ /* 0x004fe80000000800 */
[----:B---3--:R-:W-:Y:S04]  /*0bf0*/  @P5 STS [R7+-0x4], R18 ;  /* 0xfffffc1207005388 */ /* 0x008fe80000000800 */
[----:B----4-:R-:W-:Y:S04]  /*0c00*/  @P5 STS [R7], R20 ;  /* 0x0000001407005388 */ /* 0x010fe80000000800 */
[----:B-----5:R0:W-:Y:S02]  /*0c10*/  @P5 STS [R7+0x4], R22 ;  /* 0x0000041607005388 */ /* 0x0201e40000000800 */
[----:B0-----:R-:W-:Y:S01]  /*0c20*/  @P5 VIADD R7, R7, 0x10 ;  /* 0x0000001007075836 */ /* 0x001fe20000000000 */
[----:B------:R-:W-:Y:S06]  /*0c30*/  @P1 BRA `(.L_x_100) ;  /* 0x0000000000a01947 */ /* 0x000fec0003800000 */
[----:B------:R-:W-:Y:S01]  /*0c40*/  PLOP3.LUT P0, PT, PT, PT, PT, 0x8, 0x80 ;  /* 0x000000000080781c */ /* 0x000fe20003f0e170 */
[----:B------:R-:W-:-:S12]  /*0c50*/  VIADD R16, R2, 0xfffffff4 ;  /* 0xfffffff402107836 */ /* 0x000fd80000000000 */
.L_x_101:
[----:B------:R-:W2:Y:S04]  /*0c60*/  LDG.E R18, desc[UR10][R10.64+-0x8] ;  /* 0xfffff80a0a127981 */ /* 0x000ea8000c1e1900 */
[----:B------:R-:W3:Y:S04]  /*0c70*/  LDG.E R20, desc[UR10][R10.64+-0x4] ;  /* 0xfffffc0a0a147981 */ /* 0x000ee8000c1e1900 */
[----:B------:R-:W4:Y:S04]  /*0c80*/  LDG.E R22, desc[UR10][R10.64] ;  /* 0x0000000a0a167981 */ /* 0x000f28000c1e1900 */
[----:B------:R-:W5:Y:S04]  /*0c90*/  LDG.E R24, desc[UR10][R10.64+0x4] ;  /* 0x0000040a0a187981 */ /* 0x000f68000c1e1900 */
        /* <DEDUP_REMOVED lines=8> */
[----:B--2---:R0:W-:Y:S04]  /*0d20*/  STS [R7+-0x8], R18 ;  /* 0xfffff81207007388 */ /* 0x0041e80000000800 */
[----:B---3--:R1:W-:Y:S04]  /*0d30*/  STS [R7+-0x4], R20 ;  /* 0xfffffc1407007388 */ /* 0x0083e80000000800 */
[----:B----4-:R2:W-:Y:S04]  /*0d40*/  STS [R7], R22 ;  /* 0x0000001607007388 */ /* 0x0105e80000000800 */
[----:B-----5:R3:W-:Y:S04]  /*0d50*/  STS [R7+0x4], R24 ;  /* 0x0000041807007388 */ /* 0x0207e80000000800 */
[----:B0-----:R-:W4:Y:S04]  /*0d60*/  LDG.E R18, desc[UR10][R10.64+0x24] ;  /* 0x0000240a0a127981 */ /* 0x001f28000c1e1900 */
[----:B-1----:R-:W5:Y:S04]  /*0d70*/  LDG.E R20, desc[UR10][R10.64+0x28] ;  /* 0x0000280a0a147981 */ /* 0x002f68000c1e1900 */
[----:B--2---:R-:W2:Y:S04]  /*0d80*/  LDG.E R22, desc[UR10][R10.64+0x2c] ;  /* 0x00002c0a0a167981 */ /* 0x004ea8000c1e1900 */
[----:B---3--:R0:W3:Y:S01]  /*0d90*/  LDG.E R24, desc[UR10][R10.64+0x30] ;  /* 0x0000300a0a187981 */ /* 0x0080e2000c1e1900 */
[----:B------:R-:W-:-:S04]  /*0da0*/  IADD3 R9, PT, PT, R9, 0x10, RZ ;  /* 0x0000001009097810 */ /* 0x000fc80007ffe0ff */
[----:B------:R-:W-:Y:S01]  /*0db0*/  ISETP.GE.U32.AND P1, PT, R9, R16, PT ;  /* 0x000000100900720c */ /* 0x000fe20003f26070 */
[----:B------:R-:W-:Y:S01]  /*0dc0*/  STS [R7+0x8], R26 ;  /* 0x0000081a07007388 */ /* 0x000fe20000000800 */
[----:B0-----:R-:W-:-:S03]  /*0dd0*/  IADD3 R10, P5, PT, R10, 0x40, RZ ;  /* 0x000000400a0a7810 */ /* 0x001fc60007fbe0ff */
[----:B------:R-:W-:Y:S04]  /*0de0*/  STS [R7+0xc], R28 ;  /* 0x00000c1c07007388 */ /* 0x000fe80000000800 */
[----:B------:R-:W-:Y:S01]  /*0df0*/  STS [R7+0x10], R13 ;  /* 0x0000100d07007388 */ /* 0x000fe20000000800 */
[----:B------:R-:W-:-:S03]  /*0e00*/  IMAD.X R11, RZ, RZ, R11, P5 ;  /* 0x000000ffff0b7224 */ /* 0x000fc600028e060b */
[----:B------:R-:W-:Y:S04]  /*0e10*/  STS [R7+0x14], R15 ;  /* 0x0000140f07007388 */ /* 0x000fe80000000800 */
[----:B------:R-:W-:Y:S04]  /*0e20*/  STS [R7+0x18], R17 ;  /* 0x0000181107007388 */ /* 0x000fe80000000800 */
[----:B------:R-:W-:Y:S04]  /*0e30*/  STS [R7+0x1c], R19 ;  /* 0x00001c1307007388 */ /* 0x000fe80000000800 */
[----:B------:R-:W-:Y:S04]  /*0e40*/  STS [R7+0x20], R21 ;  /* 0x0000201507007388 */ /* 0x000fe80000000800 */
[----:B------:R-:W-:Y:S04]  /*0e50*/  STS [R7+0x34], R23 ;  /* 0x0000341707007388 */ /* 0x000fe80000000800 */
[----:B----4-:R-:W-:Y:S04]  /*0e60*/  STS [R7+0x24], R18 ;  /* 0x0000241207007388 */ /* 0x010fe80000000800 */
[----:B-----5:R-:W-:Y:S04]  /*0e70*/  STS [R7+0x28], R20 ;  /* 0x0000281407007388 */ /* 0x020fe80000000800 */
[----:B--2---:R-:W-:Y:S04]  /*0e80*/  STS [R7+0x2c], R22 ;  /* 0x00002c1607007388 */ /* 0x004fe80000000800 */
[----:B---3--:R0:W-:Y:S02]  /*0e90*/  STS [R7+0x30], R24 ;  /* 0x0000301807007388 */ /* 0x0081e40000000800 */
[----:B0-----:R-:W-:Y:S01]  /*0ea0*/  VIADD R7, R7, 0x40 ;  /* 0x0000004007077836 */ /* 0x001fe20000000000 */
[----:B------:R-:W-:Y:S06]  /*0eb0*/  @!P1 BRA `(.L_x_101) ;  /* 0xfffffffc00689947 */ /* 0x000fec000383ffff */
.L_x_100:
[----:B------:R-:W-:Y:S05]  /*0ec0*/  BSYNC.RECONVERGENT B1 ;  /* 0x0000000000017941 */ /* 0x000fea0003800200 */
.L_x_99:
[CC--:B------:R-:W-:Y:S01]  /*0ed0*/  ISETP.GT.U32.AND P1, PT, R2.reuse, R9.reuse, PT ;  /* 0x000000090200720c */ /* 0x0c0fe20003f24070 */
[----:B------:R-:W-:Y:S01]  /*0ee0*/  BSSY.RECONVERGENT B1, `(.L_x_102) ;  /* 0x0000019000017945 */ /* 0x000fe20003800200 */
[----:B------:R-:W-:-:S04]  /*0ef0*/  IADD3 R13, PT, PT, R2, -R9, RZ ;  /* 0x80000009020d7210 */ /* 0x000fc80007ffe0ff */
[----:B------:R-:W-:-:S13]  /*0f00*/  ISETP.LE.U32.OR P1, PT, R13, 0x4, !P1 ;  /* 0x000000040d00780c */ /* 0x000fda0004f23470 */
[----:B------:R-:W-:Y:S05]  /*0f10*/  @P1 BRA `(.L_x_103) ;  /* 0x0000000000541947 */ /* 0x000fea0003800000 */
[----:B------:R-:W2:Y:S04]  /*0f20*/  LDG.E R16, desc[UR10][R10.64+-0x8] ;  /* 0xfffff80a0a107981 */ /* 0x000ea8000c1e1900 */
[----:B------:R-:W3:Y:S04]  /*0f30*/  LDG.E R18, desc[UR10][R10.64+-0x4] ;  /* 0xfffffc0a0a127981 */ /* 0x000ee8000c1e1900 */
[----:B------:R-:W4:Y:S04]  /*0f40*/  LDG.E R20, desc[UR10][R10.64] ;  /* 0x0000000a0a147981 */ /* 0x000f28000c1e1900 */
[----:B------:R-:W5:Y:S04]  /*0f50*/  LDG.E R22, desc[UR10][R10.64+0x4] ;  /* 0x0000040a0a167981 */ /* 0x000f68000c1e1900 */
[----:B------:R-:W5:Y:S04]  /*0f60*/  LDG.E R24, desc[UR10][R10.64+0x8] ;  /* 0x0000080a0a187981 */ /* 0x000f68000c1e1900 */
[----:B------:R-:W5:Y:S04]  /*0f70*/  LDG.E R26, desc[UR10][R10.64+0xc] ;  /* 0x00000c0a0a1a7981 */ /* 0x000f68000c1e1900 */
[----:B------:R-:W5:Y:S04]  /*0f80*/  LDG.E R28, desc[UR10][R10.64+0x10] ;  /* 0x0000100a0a1c7981 */ /* 0x000f68000c1e1900 */
[----:B------:R0:W5:Y:S01]  /*0f90*/  LDG.E R13, desc[UR10][R10.64+0x14] ;  /* 0x0000140a0a0d7981 */ /* 0x000162000c1e1900 */
[----:B------:R-:W-:Y:S01]  /*0fa0*/  PLOP3.LUT P0, PT, PT, PT, PT, 0x8, 0x80 ;  /* 0x000000000080781c */ /* 0x000fe20003f0e170 */
[----:B------:R-:W-:Y:S01]  /*0fb0*/  VIADD R9, R9, 0x8 ;  /* 0x0000000809097836 */ /* 0x000fe20000000000 */
[----:B0-----:R-:W-:-:S05]  /*0fc0*/  IADD3 R10, P1, PT, R10, 0x20, RZ ;  /* 0x000000200a0a7810 */ /* 0x001fca0007f3e0ff */
[----:B------:R-:W-:Y:S01]  /*0fd0*/  IMAD.X R11, RZ, RZ, R11, P1 ;  /* 0x000000ffff0b7224 */ /* 0x000fe200008e060b */
[----:B--2---:R-:W-:Y:S04]  /*0fe0*/  STS [R7+-0x8], R16 ;  /* 0xfffff81007007388 */ /* 0x004fe80000000800 */
[----:B---3--:R-:W-:Y:S04]  /*0ff0*/  STS [R7+-0x4], R18 ;  /* 0xfffffc1207007388 */ /* 0x008fe80000000800 */
[----:B----4-:R-:W-:Y:S04]  /*1000*/  STS [R7], R20 ;  /* 0x0000001407007388 */ /* 0x010fe80000000800 */
[----:B-----5:R-:W-:Y:S04]  /*1010*/  STS [R7+0x4], R22 ;  /* 0x0000041607007388 */ /* 0x020fe80000000800 */
[----:B------:R-:W-:Y:S04]  /*1020*/  STS [R7+0x8], R24 ;  /* 0x0000081807007388 */ /* 0x000fe80000000800 */
[----:B------:R-:W-:Y:S04]  /*1030*/  STS [R7+0xc], R26 ;  /* 0x00000c1a07007388 */ /* 0x000fe80000000800 */
[----:B------:R-:W-:Y:S04]  /*1040*/  STS [R7+0x10], R28 ;  /* 0x0000101c07007388 */ /* 0x000fe80000000800 */
[----:B------:R0:W-:Y:S02]  /*1050*/  STS [R7+0x14], R13 ;  /* 0x0000140d07007388 */ /* 0x0001e40000000800 */
[----:B0-----:R-:W-:-:S07]  /*1060*/  IADD3 R7, PT, PT, R7, 0x20, RZ ;  /* 0x0000002007077810 */ /* 0x001fce0007ffe0ff */
.L_x_103:
[----:B------:R-:W-:Y:S05]  /*1070*/  BSYNC.RECONVERGENT B1 ;  /* 0x0000000000017941 */ /* 0x000fea0003800200 */
.L_x_102:
[----:B------:R-:W-:Y:S01]  /*1080*/  ISETP.LT.U32.OR P0, PT, R9, R2, P0 ;  /* 0x000000020900720c */ /* 0x000fe20000701470 */
[----:B------:R-:W-:-:S12]  /*1090*/  BSSY.RECONVERGENT B1, `(.L_x_98) ;  /* 0x000000a000017945 */ /* 0x000fd80003800200 */
[----:B------:R-:W-:Y:S05]  /*10a0*/  @!P0 BRA `(.L_x_104) ;  /* 0x0000000000208947 */ /* 0x000fea0003800000 */
[----:B------:R-:W2:Y:S04]  /*10b0*/  LDG.E R16, desc[UR10][R10.64+-0x8] ;  /* 0xfffff80a0a107981 */ /* 0x000ea8000c1e1900 */
[----:B------:R-:W3:Y:S04]  /*10c0*/  LDG.E R18, desc[UR10][R10.64+-0x4] ;  /* 0xfffffc0a0a127981 */ /* 0x000ee8000c1e1900 */
[----:B------:R-:W4:Y:S04]  /*10d0*/  LDG.E R20, desc[UR10][R10.64] ;  /* 0x0000000a0a147981 */ /* 0x000f28000c1e1900 */
[----:B------:R-:W5:Y:S04]  /*10e0*/  LDG.E R22, desc[UR10][R10.64+0x4] ;  /* 0x0000040a0a167981 */ /* 0x000f68000c1e1900 */
[----:B--2---:R0:W-:Y:S04]  /*10f0*/  STS [R7+-0x8], R16 ;  /* 0xfffff81007007388 */ /* 0x0041e80000000800 */
[----:B---3--:R0:W-:Y:S04]  /*1100*/  STS [R7+-0x4], R18 ;  /* 0xfffffc1207007388 */ /* 0x0081e80000000800 */
[----:B----4-:R0:W-:Y:S04]  /*1110*/  STS [R7], R20 ;  /* 0x0000001407007388 */ /* 0x0101e80000000800 */
[----:B-----5:R0:W-:Y:S02]  /*1120*/  STS [R7+0x4], R22 ;  /* 0x0000041607007388 */ /* 0x0201e40000000800 */
.L_x_104:
[----:B------:R-:W-:Y:S05]  /*1130*/  BSYNC.RECONVERGENT B1 ;  /* 0x0000000000017941 */ /* 0x000fea0003800200 */
.L_x_98:
[----:B------:R-:W-:Y:S05]  /*1140*/  @!P4 BRA `(.L_x_105) ;  /* 0xfffffff40084c947 */ /* 0x000fea000383ffff */
[----:B------:R-:W-:Y:S05]  /*1150*/  BSYNC.RECONVERGENT B0 ;  /* 0x0000000000007941 */ /* 0x000fea0003800200 */
.L_x_96:
[----:B------:R-:W-:Y:S01]  /*1160*/  BAR.SYNC.DEFER_BLOCKING 0x0 ;  /* 0x0000000000007b1d */ /* 0x000fe20000010000 */
[----:B------:R-:W-:-:S04]  /*1170*/  ISETP.GT.U32.AND P0, PT, R4, RZ, PT ;  /* 0x000000ff0400720c */ /* 0x000fc80003f04070 */
[----:B------:R-:W-:-:S13]  /*1180*/  ISETP.GT.AND.EX P0, PT, R5, RZ, PT, P0 ;  /* 0x000000ff0500720c */ /* 0x000fda0003f04300 */
[----:B------:R-:W-:Y:S05]  /*1190*/  @P0 BRA `(.L_x_106) ;  /* 0x0000000400480947 */ /* 0x000fea0003800000 */
[----:B------:R-:W-:Y:S01]  /*11a0*/  BSSY.RECONVERGENT B0, `(.L_x_107) ;  /* 0x0000050000007945 */ /* 0x000fe20003800200 */
.L_x_113:
[----:B--2-4-:R-:W2:Y:S01]  /*11b0*/  LDC.64 R4, c[0x0][0x398] ;  /* 0x0000e600ff047b82 */ /* 0x014ea20000000a00 */
[----:B------:R-:W-:Y:S01]  /*11c0*/  UISETP.GE.U32.AND UP0, UPT, UR9, 0x8, UPT ;  /* 0x000000080900788c */ /* 0x000fe2000bf06070 */
[----:B------:R-:W-:Y:S02]  /*11d0*/  IMAD.MOV.U32 R13, RZ, RZ, RZ ;  /* 0x000000ffff0d7224 */ /* 0x000fe400078e00ff */
[C---:B--2---:R-:W-:Y:S02]  /*11e0*/  IMAD R14, R4.reuse, UR4, RZ ;  /* 0x00000004040e7c24 */ /* 0x044fe4000f8e02ff */
[----:B------:R-:W-:Y:S01]  /*11f0*/  IMAD.WIDE.U32 R10, R4, UR13, R12 ;  /* 0x0000000d040a7c25 */ /* 0x000fe2000f8e000c */
[----:B------:R-:W-:-:S03]  /*1200*/  IADD3 R12, PT, PT, R12, 0x1, RZ ;  /* 0x000000010c0c7810 */ /* 0x000fc60007ffe0ff */
[----:B0-----:R-:W-:Y:S02]  /*1210*/  IMAD R7, R5, UR13, R14 ;  /* 0x0000000d05077c24 */ /* 0x001fe4000f8e020e */
[----:B------:R-:W-:Y:S02]  /*1220*/  IMAD.MOV.U32 R14, RZ, RZ, R0 ;  /* 0x000000ffff0e7224 */ /* 0x000fe400078e0000 */
[----:B------:R-:W-:Y:S01]  /*1230*/  IMAD.IADD R7, R11, 0x1, R7 ;  /* 0x000000010b077824 */ /* 0x000fe200078e0207 */
[----:B---3--:R-:W-:Y:S06]  /*1240*/  BRA.U !UP0, `(.L_x_108) ;  /* 0x0000000108587547 */ /* 0x008fec000b800000 */
[----:B------:R-:W0:Y:S01]  /*1250*/  LDC.64 R16, c[0x0][0x388] ;  /* 0x0000e200ff107b82 */ /* 0x000e220000000a00 */
[----:B------:R-:W-:Y:S02]  /*1260*/  IMAD R13, R7, R4, RZ ;  /* 0x00000004070d7224 */ /* 0x000fe400078e02ff */
[----:B------:R-:W-:Y:S02]  /*1270*/  HFMA2 R9, -RZ, RZ, 0, 0 ;  /* 0x00000000ff097431 */ /* 0x000fe400000001ff */
[----:B------:R-:W-:Y:S02]  /*1280*/  IMAD.MOV.U32 R14, RZ, RZ, R0 ;  /* 0x000000ffff0e7224 */ /* 0x000fe400078e0000 */
[----:B------:R-:W-:-:S07]  /*1290*/  IMAD R23, R10, R5, R13 ;  /* 0x000000050a177224 */ /* 0x000fce00078e020d */
.L_x_109:
[----:B-1----:R-:W-:Y:S02]  /*12a0*/  MOV R15, RZ ;  /* 0x000000ff000f7202 */ /* 0x002fe40000000f00 */
[----:B------:R-:W-:Y:S01]  /*12b0*/  IADD3 R9, PT, PT, R9, 0x8, RZ ;  /* 0x0000000809097810 */ /* 0x000fe20007ffe0ff */
[----:B------:R-:W-:-:S04]  /*12c0*/  IMAD.WIDE.U32 R18, R10, R4, R14 ;  /* 0x000000040a127225 */ /* 0x000fc800078e000e */
[----:B------:R-:W-:Y:S01]  /*12d0*/  IMAD.IADD R13, R19, 0x1, R23 ;  /* 0x00000001130d7824 */ /* 0x000fe200078e0217 */
[----:B0-2---:R-:W-:Y:S01]  /*12e0*/  LEA R20, P0, R18, R16, 0x2 ;  /* 0x0000001012147211 */ /* 0x005fe200078010ff */
[----:B------:R-:W-:-:S03]  /*12f0*/  VIADD R14, R14, 0x8 ;  /* 0x000000080e0e7836 */ /* 0x000fc60000000000 */
[----:B------:R-:W-:Y:S02]  /*1300*/  LEA.HI.X R21, R18, R17, R13, 0x2, P0 ;  /* 0x0000001112157211 */ /* 0x000fe400000f140d */
[----:B------:R-:W-:-:S03]  /*1310*/  ISETP.NE.AND P0, PT, R9, UR12, PT ;  /* 0x0000000c09007c0c */ /* 0x000fc6000bf05270 */
[----:B------:R2:W-:Y:S04]  /*1320*/  STG.E desc[UR10][R20.64], RZ ;  /* 0x000000ff14007986 */ /* 0x0005e8000c10190a */
[----:B------:R2:W-:Y:S04]  /*1330*/  STG.E desc[UR10][R20.64+0x4], RZ ;  /* 0x000004ff14007986 */ /* 0x0005e8000c10190a */
[----:B------:R2:W-:Y:S04]  /*1340*/  STG.E desc[UR10][R20.64+0x8], RZ ;  /* 0x000008ff14007986 */ /* 0x0005e8000c10190a */
[----:B------:R2:W-:Y:S04]  /*1350*/  STG.E desc[UR10][R20.64+0xc], RZ ;  /* 0x00000cff14007986 */ /* 0x0005e8000c10190a */
[----:B------:R2:W-:Y:S04]  /*1360*/  STG.E desc[UR10][R20.64+0x10], RZ ;  /* 0x000010ff14007986 */ /* 0x0005e8000c10190a */
[----:B------:R2:W-:Y:S04]  /*1370*/  STG.E desc[UR10][R20.64+0x14], RZ ;  /* 0x000014ff14007986 */ /* 0x0005e8000c10190a */
[----:B------:R2:W-:Y:S04]  /*1380*/  STG.E desc[UR10][R20.64+0x18], RZ ;  /* 0x000018ff14007986 */ /* 0x0005e8000c10190a */
[----:B------:R2:W-:Y:S01]  /*1390*/  STG.E desc[UR10][R20.64+0x1c], RZ ;  /* 0x00001cff14007986 */ /* 0x0005e2000c10190a */
[----:B------:R-:W-:Y:S05]  /*13a0*/  @P0 BRA `(.L_x_109) ;  /* 0xfffffffc00bc0947 */ /* 0x000fea000383ffff */
.L_x_108:
[----:B------:R-:W-:Y:S01]  /*13b0*/  ULOP3.LUT UR6, UR9, 0x7, URZ, 0xc0, !UPT ;  /* 0x0000000709067892 */ /* 0x000fe2000f8ec0ff */
[----:B------:R-:W-:-:S03]  /*13c0*/  ISETP.GE.U32.AND P0, PT, R12, R3, PT ;  /* 0x000000030c00720c */ /* 0x000fc60003f06070 */
[----:B------:R-:W-:-:S09]  /*13d0*/  UISETP.NE.AND UP0, UPT, UR6, URZ, UPT ;  /* 0x000000ff0600728c */ /* 0x000fd2000bf05270 */
[----:B------:R-:W-:Y:S05]  /*13e0*/  BRA.U !UP0, `(.L_x_110) ;  /* 0x0000000108a87547 */ /* 0x000fea000b800000 */
[----:B------:R-:W-:-:S04]  /*13f0*/  UIADD3 UR6, UPT, UPT, UR6, -0x1, URZ ;  /* 0xffffffff06067890 */ /* 0x000fc8000fffe0ff */
[----:B------:R-:W-:-:S09]  /*1400*/  UISETP.GE.U32.AND UP0, UPT, UR6, 0x3, UPT ;  /* 0x000000030600788c */ /* 0x000fd2000bf06070 */
[----:B------:R-:W-:Y:S05]  /*1410*/  BRA.U !UP0, `(.L_x_111) ;  /* 0x0000000108347547 */ /* 0x000fea000b800000 */
[----:B------:R-:W0:Y:S01]  /*1420*/  LDCU.64 UR18, c[0x0][0x388] ;  /* 0x00007100ff1277ac */ /* 0x000e220008000a00 */
[----:B-1----:R-:W-:Y:S01]  /*1430*/  MOV R15, RZ ;  /* 0x000000ff000f7202 */ /* 0x002fe20000000f00 */
[-C--:B------:R-:W-:Y:S02]  /*1440*/  IMAD R9, R7, R4.reuse, RZ ;  /* 0x0000000407097224 */ /* 0x080fe400078e02ff */
[----:B------:R-:W-:Y:S01]  /*1450*/  IMAD.WIDE.U32 R16, R10, R4, R14 ;  /* 0x000000040a107225 */ /* 0x000fe200078e000e */
[----:B------:R-:W-:-:S03]  /*1460*/  IADD3 R14, PT, PT, R14, 0x4, RZ ;  /* 0x000000040e0e7810 */ /* 0x000fc60007ffe0ff */
[----:B------:R-:W-:-:S04]  /*1470*/  IMAD R9, R10, R5, R9 ;  /* 0x000000050a097224 */ /* 0x000fc800078e0209 */
[----:B------:R-:W-:Y:S01]  /*1480*/  IMAD.IADD R9, R9, 0x1, R17 ;  /* 0x0000000109097824 */ /* 0x000fe200078e0211 */
[----:B0-----:R-:W-:-:S04]  /*1490*/  LEA R18, P1, R16, UR18, 0x2 ;  /* 0x0000001210127c11 */ /* 0x001fc8000f8210ff */
[----:B------:R-:W-:-:S05]  /*14a0*/  LEA.HI.X R19, R16, UR19, R9, 0x2, P1 ;  /* 0x0000001310137c11 */ /* 0x000fca00088f1409 */
[----:B------:R0:W-:Y:S04]  /*14b0*/  STG.E desc[UR10][R18.64], RZ ;  /* 0x000000ff12007986 */ /* 0x0001e8000c10190a */
[----:B------:R0:W-:Y:S04]  /*14c0*/  STG.E desc[UR10][R18.64+0x4], RZ ;  /* 0x000004ff12007986 */ /* 0x0001e8000c10190a */
[----:B------:R0:W-:Y:S04]  /*14d0*/  STG.E desc[UR10][R18.64+0x8], RZ ;  /* 0x000008ff12007986 */ /* 0x0001e8000c10190a */
[----:B------:R0:W-:Y:S02]  /*14e0*/  STG.E desc[UR10][R18.64+0xc], RZ ;  /* 0x00000cff12007986 */ /* 0x0001e4000c10190a */
.L_x_111:
[----:B------:R-:W-:Y:S05]  /*14f0*/  @!P3 BRA `(.L_x_110) ;  /* 0x000000000064b947 */ /* 0x000fea0003800000 */
[----:B------:R-:W-:Y:S01]  /*1500*/  ISETP.NE.AND P1, PT, R6, 0x1, PT ;  /* 0x000000010600780c */ /* 0x000fe20003f25270 */
[----:B------:R-:W-:-:S04]  /*1510*/  ULOP3.LUT UR6, UR9, 0x1, URZ, 0xc0, !UPT ;  /* 0x0000000109067892 */ /* 0x000fc8000f8ec0ff */
[----:B------:R-:W-:-:S08]  /*1520*/  UISETP.NE.U32.AND UP0, UPT, UR6, 0x1, UPT ;  /* 0x000000010600788c */ /* 0x000fd0000bf05070 */
[----:B------:R-:W-:Y:S05]  /*1530*/  @!P1 BRA `(.L_x_112) ;  /* 0x00000000002c9947 */ /* 0x000fea0003800000 */
[----:B------:R-:W0:Y:S01]  /*1540*/  LDCU.64 UR18, c[0x0][0x388] ;  /* 0x00007100ff1277ac */ /* 0x000e220008000a00 */
[-C--:B------:R-:W-:Y:S02]  /*1550*/  IMAD R9, R7, R4.reuse, RZ ;  /* 0x0000000407097224 */ /* 0x080fe400078e02ff */
[----:B-1----:R-:W-:Y:S02]  /*1560*/  IMAD.MOV.U32 R15, RZ, RZ, RZ ;  /* 0x000000ffff0f7224 */ /* 0x002fe400078e00ff */
[C---:B------:R-:W-:Y:S02]  /*1570*/  IMAD R9, R10.reuse, R5, R9 ;  /* 0x000000050a097224 */ /* 0x040fe400078e0209 */
[----:B------:R-:W-:-:S04]  /*1580*/  IMAD.WIDE.U32 R16, R10, R4, R14 ;  /* 0x000000040a107225 */ /* 0x000fc800078e000e */
[----:B------:R-:W-:Y:S01]  /*1590*/  VIADD R14, R14, 0x2 ;  /* 0x000000020e0e7836 */ /* 0x000fe20000000000 */
[----:B------:R-:W-:Y:S02]  /*15a0*/  IADD3 R9, PT, PT, R9, R17, RZ ;  /* 0x0000001109097210 */ /* 0x000fe40007ffe0ff */
[----:B0-----:R-:W-:-:S04]  /*15b0*/  LEA R18, P1, R16, UR18, 0x2 ;  /* 0x0000001210127c11 */ /* 0x001fc8000f8210ff */
[----:B------:R-:W-:-:S05]  /*15c0*/  LEA.HI.X R19, R16, UR19, R9, 0x2, P1 ;  /* 0x0000001310137c11 */ /* 0x000fca00088f1409 */
[----:B------:R3:W-:Y:S04]  /*15d0*/  STG.E desc[UR10][R18.64], RZ ;  /* 0x000000ff12007986 */ /* 0x0007e8000c10190a */
[----:B------:R3:W-:Y:S02]  /*15e0*/  STG.E desc[UR10][R18.64+0x4], RZ ;  /* 0x000004ff12007986 */ /* 0x0007e4000c10190a */
.L_x_112:
[----:B------:R-:W-:Y:S05]  /*15f0*/  BRA.U UP0, `(.L_x_110) ;  /* 0x0000000100247547 */ /* 0x000fea000b800000 */
[----:B------:R-:W4:Y:S01]  /*1600*/  LDCU.64 UR18, c[0x0][0x388] ;  /* 0x00007100ff1277ac */ /* 0x000f220008000a00 */
[----:B-1----:R-:W-:Y:S02]  /*1610*/  HFMA2 R15, -RZ, RZ, 0, 0 ;  /* 0x00000000ff0f7431 */ /* 0x002fe400000001ff */
[----:B------:R-:W-:-:S04]  /*1620*/  IMAD R7, R7, R4, RZ ;  /* 0x0000000407077224 */ /* 0x000fc800078e02ff */
[C---:B------:R-:W-:Y:S02]  /*1630*/  IMAD R5, R10.reuse, R5, R7 ;  /* 0x000000050a057224 */ /* 0x040fe400078e0207 */
[----:B------:R-:W-:-:S04]  /*1640*/  IMAD.WIDE.U32 R14, R10, R4, R14 ;  /* 0x000000040a0e7225 */ /* 0x000fc800078e000e */
[----:B------:R-:W-:Y:S01]  /*1650*/  IMAD.IADD R5, R5, 0x1, R15 ;  /* 0x0000000105057824 */ /* 0x000fe200078e020f */
[----:B----4-:R-:W-:-:S04]  /*1660*/  LEA R4, P1, R14, UR18, 0x2 ;  /* 0x000000120e047c11 */ /* 0x010fc8000f8210ff */
[----:B------:R-:W-:-:S05]  /*1670*/  LEA.HI.X R5, R14, UR19, R5, 0x2, P1 ;  /* 0x000000130e057c11 */ /* 0x000fca00088f1405 */
[----:B------:R4:W-:Y:S04]  /*1680*/  STG.E desc[UR10][R4.64], RZ ;  /* 0x000000ff04007986 */ /* 0x0009e8000c10190a */
.L_x_110:
[----:B------:R-:W-:Y:S05]  /*1690*/  @!P0 BRA `(.L_x_113) ;  /* 0xfffffff800c48947 */ /* 0x000fea000383ffff */
[----:B------:R-:W-:Y:S05]  /*16a0*/  BSYNC.RECONVERGENT B0 ;  /* 0x0000000000007941 */ /* 0x000fea0003800200 */
.L_x_107:
[----:B------:R-:W-:Y:S05]  /*16b0*/  BRA `(.L_x_114) ;  /* 0x0000000c00e87947 */ /* 0x000fea0003800000 */
.L_x_106:
[----:B------:R-:W-:Y:S01]  /*16c0*/  BSSY.RECONVERGENT B0, `(.L_x_114) ;  /* 0x00000f9000007945 */ /* 0x000fe20003800200 */
[----:B------:R-:W-:-:S07]  /*16d0*/  MOV R10, R12 ;  /* 0x0000000c000a7202 */ /* 0x000fce0000000f00 */
.L_x_124:
[----:B------:R-:W2:Y:S01]  /*16e0*/  LDC.64 R12, c[0x0][0x398] ;  /* 0x0000e600ff0c7b82 */ /* 0x000ea20000000a00 */
[----:B------:R-:W-:Y:S01]  /*16f0*/  MOV R4, R10 ;  /* 0x0000000a00047202 */ /* 0x000fe20000000f00 */
[----:B------:R-:W-:Y:S01]  /*1700*/  IMAD.MOV.U32 R5, RZ, RZ, RZ ;  /* 0x000000ffff057224 */ /* 0x000fe200078e00ff */
[----:B------:R-:W-:Y:S01]  /*1710*/  BSSY.RECONVERGENT B1, `(.L_x_115) ;  /* 0x00000f2000017945 */ /* 0x000fe20003800200 */
[----:B------:R-:W-:Y:S01]  /*1720*/  IMAD.MOV.U32 R9, RZ, RZ, R10 ;  /* 0x000000ffff097224 */ /* 0x000fe200078e000a */
[----:B------:R-:W-:Y:S01]  /*1730*/  IADD3 R10, PT, PT, R10, 0x1, RZ ;  /* 0x000000010a0a7810 */ /* 0x000fe20007ffe0ff */
[----:B------:R-:W-:-:S03]  /*1740*/  IMAD.MOV.U32 R11, RZ, RZ, R0 ;  /* 0x000000ffff0b7224 */ /* 0x000fc600078e0000 */
[----:B------:R-:W-:Y:S01]  /*1750*/  ISETP.GE.U32.AND P1, PT, R10, R3, PT ;  /* 0x000000030a00720c */ /* 0x000fe20003f26070 */
[C---:B0-2---:R-:W-:Y:S02]  /*1760*/  IMAD R14, R12.reuse, UR4, RZ ;  /* 0x000000040c0e7c24 */ /* 0x045fe4000f8e02ff */
[----:B0-----:R-:W-:-:S04]  /*1770*/  IMAD.WIDE.U32 R6, R12, UR13, R4 ;  /* 0x0000000d0c067c25 */ /* 0x001fc8000f8e0004 */
[----:B------:R-:W-:-:S05]  /*1780*/  IMAD R13, R13, UR13, R14 ;  /* 0x0000000d0d0d7c24 */ /* 0x000fca000f8e020e */
[----:B------:R-:W-:-:S07]  /*1790*/  IADD3 R13, PT, PT, R13, R7, RZ ;  /* 0x000000070d0d7210 */ /* 0x000fce0007ffe0ff */
.L_x_123:
[----:B0-----:R-:W0:Y:S01]  /*17a0*/  LDC.64 R4, c[0x0][0x398] ;  /* 0x0000e600ff047b82 */ /* 0x001e220000000a00 */
[----:B-1----:R-:W-:Y:S02]  /*17b0*/  HFMA2 R15, -RZ, RZ, 0, 0 ;  /* 0x00000000ff0f7431 */ /* 0x002fe400000001ff */
[----:B------:R-:W-:Y:S01]  /*17c0*/  IMAD.MOV.U32 R20, RZ, RZ, RZ ;  /* 0x000000ffff147224 */ /* 0x000fe200078e00ff */
[----:B0-----:R-:W-:-:S04]  /*17d0*/  ISETP.GE.U32.AND P0, PT, R4, 0x4, PT ;  /* 0x000000040400780c */ /* 0x001fc80003f06070 */
[----:B------:R-:W-:-:S13]  /*17e0*/  ISETP.GE.U32.AND.EX P0, PT, R5, RZ, PT, P0 ;  /* 0x000000ff0500720c */ /* 0x000fda0003f06100 */
[----:B------:R-:W-:Y:S05]  /*17f0*/  @!P0 BRA `(.L_x_116) ;  /* 0x0000000800ec8947 */ /* 0x000fea0003800000 */
[----:B------:R-:W-:Y:S01]  /*1800*/  UISETP.GT.U32.AND UP0, UPT, UR14, URZ, UPT ;  /* 0x000000ff0e00728c */ /* 0x000fe2000bf04070 */
[----:B------:R-:W-:Y:S01]  /*1810*/  IMAD.MOV.U32 R14, RZ, RZ, RZ ;  /* 0x000000ffff0e7224 */ /* 0x000fe200078e00ff */
[----:B------:R-:W-:Y:S01]  /*1820*/  MOV R12, RZ ;  /* 0x000000ff000c7202 */ /* 0x000fe20000000f00 */
[----:B------:R-:W-:Y:S01]  /*1830*/  IMAD.MOV.U32 R20, RZ, RZ, RZ ;  /* 0x000000ffff147224 */ /* 0x000fe200078e00ff */
[----:B------:R-:W-:-:S09]  /*1840*/  UISETP.GT.AND.EX UP0, UPT, UR15, URZ, UPT, UP0 ;  /* 0x000000ff0f00728c */ /* 0x000fd2000bf04300 */
[----:B------:R-:W-:Y:S05]  /*1850*/  BRA.U !UP0, `(.L_x_117) ;  /* 0x0000000908647547 */ /* 0x000fea000b800000 */
[----:B------:R-:W-:-:S04]  /*1860*/  IADD3 R16, P0, PT, -R14, UR14, RZ ;  /* 0x0000000e0e107c10 */ /* 0x000fc8000ff1e1ff */
[----:B------:R-:W-:Y:S02]  /*1870*/  ISETP.GT.U32.AND P4, PT, R16, 0xc, PT ;  /* 0x0000000c1000780c */ /* 0x000fe40003f84070 */
[----:B------:R-:W-:Y:S02]  /*1880*/  IADD3.X R16, PT, PT, ~R12, UR15, RZ, P0, !PT ;  /* 0x0000000f0c107c10 */ /* 0x000fe400087fe5ff */
[----:B------:R-:W-:Y:S02]  /*1890*/  PLOP3.LUT P0, PT, PT, PT, PT, 0x80, 0x8 ;  /* 0x000000000008781c */ /* 0x000fe40003f0f070 */
[----:B------:R-:W-:-:S13]  /*18a0*/  ISETP.GT.AND.EX P4, PT, R16, RZ, PT, P4 ;  /* 0x000000ff1000720c */ /* 0x000fda0003f84340 */
[----:B------:R-:W-:Y:S05]  /*18b0*/  @!P4 BRA `(.L_x_118) ;  /* 0x000000040074c947 */ /* 0x000fea0003800000 */
[----:B------:R-:W0:Y:S01]  /*18c0*/  S2R R17, SR_CgaCtaId ;  /* 0x0000000000117919 */ /* 0x000e220000008800 */
[----:B------:R-:W-:Y:S01]  /*18d0*/  MOV R15, UR14 ;  /* 0x0000000e000f7c02 */ /* 0x000fe20008000f00 */
[----:B------:R-:W-:Y:S01]  /*18e0*/  IMAD.U32 R18, RZ, RZ, UR15 ;  /* 0x0000000fff127e24 */ /* 0x000fe2000f8e00ff */
[----:B------:R-:W-:Y:S02]  /*18f0*/  MOV R16, 0x400 ;  /* 0x0000040000107802 */ /* 0x000fe40000000f00 */
[----:B------:R-:W-:Y:S02]  /*1900*/  IADD3 R15, P4, PT, R15, -0xc, RZ ;  /* 0xfffffff40f0f7810 */ /* 0x000fe40007f9e0ff */
[----:B------:R-:W-:Y:S02]  /*1910*/  PLOP3.LUT P0, PT, PT, PT, PT, 0x8, 0x80 ;  /* 0x000000000080781c */ /* 0x000fe40003f0e170 */
[----:B0-----:R-:W-:Y:S02]  /*1920*/  LEA R16, R17, R16, 0x18 ;  /* 0x0000001011107211 */ /* 0x001fe400078ec0ff */
[----:B------:R-:W-:-:S09]  /*1930*/  IADD3.X R17, PT, PT, R18, -0x1, RZ, P4, !PT ;  /* 0xffffffff12117810 */ /* 0x000fd200027fe4ff */
.L_x_119:
[-C--:B------:R-:W-:Y:S02]  /*1940*/  IMAD R19, R14, R4.reuse, R11 ;  /* 0x000000040e137224 */ /* 0x080fe400078e020b */
[----:B------:R-:W-:-:S03]  /*1950*/  IMAD R18, R9, R4, R14 ;  /* 0x0000000409127224 */ /* 0x000fc600078e020e */
[----:B------:R-:W-:Y:S02]  /*1960*/  LEA R27, R19, R16, 0x2 ;  /* 0x00000010131b7211 */ /* 0x000fe400078e10ff */
        /* <DEDUP_REMOVED lines=8> */
[----:B------:R-:W-:Y:S04]  /*19f0*/  LDS R19, [R28+0xc] ;  /* 0x00000c001c137984 */ /* 0x000fe80000000800 */
[----:B------:R1:W3:Y:S01]  /*1a00*/  LDS R21, [R29] ;  /* 0x000000001d157984 */ /* 0x0002e20000000800 */
[----:B------:R-:W-:-:S06]  /*1a10*/  IMAD R18, R4, 0x4, R29 ;  /* 0x0000000404127824 */ /* 0x000fcc00078e021d */
[----:B------:R-:W4:Y:S01]  /*1a20*/  LDS R18, [R18] ;  /* 0x0000000012127984 */ /* 0x000f220000000800 */
[----:B0-----:R-:W-:Y:S01]  /*1a30*/  FFMA R25, R25, R26, R20 ;  /* 0x0000001a19197223 */ /* 0x001fe20000000014 */
[----:B------:R-:W-:-:S03]  /*1a40*/  IADD3 R20, PT, PT, R14, 0x4, RZ ;  /* 0x000000040e147810 */ /* 0x000fc60007ffe0ff */
[----:B--2---:R-:W-:Y:S02]  /*1a50*/  FFMA R24, R24, R23, R25 ;  /* 0x0000001718187223 */ /* 0x004fe40000000019 */
[-C--:B------:R-:W-:Y:S02]  /*1a60*/  IMAD R23, R20, R4.reuse, R11 ;  /* 0x0000000414177224 */ /* 0x080fe400078e020b */
[----:B------:R-:W-:Y:S02]  /*1a70*/  IMAD R20, R9, R4, R20 ;  /* 0x0000000409147224 */ /* 0x000fe400078e0214 */
[----:B------:R-:W-:-:S03]  /*1a80*/  IMAD R27, R23, 0x4, R16 ;  /* 0x00000004171b7824 */ /* 0x000fc600078e0210 */
[----:B------:R-:W-:Y:S02]  /*1a90*/  LEA R20, R20, UR5, 0x2 ;  /* 0x0000000514147c11 */ /* 0x000fe4000f8e10ff */
[----:B-1----:R-:W-:Y:S01]  /*1aa0*/  LEA R29, R4, R27, 0x2 ;  /* 0x0000001b041d7211 */ /* 0x002fe200078e10ff */
[----:B---3--:R-:W-:Y:S02]  /*1ab0*/  FFMA R25, R21, R22, R24 ;  /* 0x0000001615197223 */ /* 0x008fe40000000018 */
[----:B------:R-:W-:Y:S04]  /*1ac0*/  LDS R23, [R20+0x4] ;  /* 0x0000040014177984 */ /* 0x000fe80000000800 */
[----:B------:R-:W-:Y:S01]  /*1ad0*/  LDS R21, [R27] ;  /* 0x000000001b157984 */ /* 0x000fe20000000800 */
[----:B----4-:R-:W-:-:S03]  /*1ae0*/  FFMA R28, R18, R19, R25 ;  /* 0x00000013121c7223 */ /* 0x010fc60000000019 */
[----:B------:R-:W0:Y:S04]  /*1af0*/  LDS R22, [R20] ;  /* 0x0000000014167984 */ /* 0x000e280000000800 */
[----:B------:R1:W2:Y:S04]  /*1b00*/  LDS R24, [R29] ;  /* 0x000000001d187984 */ /* 0x0002a80000000800 */
[----:B------:R-:W-:Y:S01]  /*1b10*/  LDS R26, [R20+0x8] ;  /* 0x00000800141a7984 */ /* 0x000fe20000000800 */
[----:B-1----:R-:W-:-:S03]  /*1b20*/  IMAD R29, R4, 0x4, R29 ;  /* 0x00000004041d7824 */ /* 0x002fc600078e021d */
[----:B------:R-:W-:Y:S04]  /*1b30*/  LDS R19, [R20+0xc] ;  /* 0x00000c0014137984 */ /* 0x000fe80000000800 */
[----:B------:R1:W3:Y:S01]  /*1b40*/  LDS R25, [R29] ;  /* 0x000000001d197984 */ /* 0x0002e20000000800 */
[----:B------:R-:W-:-:S06]  /*1b50*/  LEA R18, R4, R29, 0x2 ;  /* 0x0000001d04127211 */ /* 0x000fcc00078e10ff */
[----:B------:R-:W4:Y:S01]  /*1b60*/  LDS R18, [R18] ;  /* 0x0000000012127984 */ /* 0x000f220000000800 */
[----:B0-----:R-:W-:Y:S01]  /*1b70*/  FFMA R21, R21, R22, R28 ;  /* 0x0000001615157223 */ /* 0x001fe2000000001c */
[----:B------:R-:W-:-:S03]  /*1b80*/  VIADD R22, R14, 0x8 ;  /* 0x000000080e167836 */ /* 0x000fc60000000000 */
[----:B--2---:R-:W-:Y:S01]  /*1b90*/  FFMA R24, R24, R23, R21 ;  /* 0x0000001718187223 */ /* 0x004fe20000000015 */
[-C--:B------:R-:W-:Y:S02]  /*1ba0*/  IMAD R21, R22, R4.reuse, R11 ;  /* 0x0000000416157224 */ /* 0x080fe400078e020b */
[----:B------:R-:W-:-:S03]  /*1bb0*/  IMAD R22, R9, R4, R22 ;  /* 0x0000000409167224 */ /* 0x000fc600078e0216 */
[----:B------:R-:W-:Y:S02]  /*1bc0*/  LEA R28, R21, R16, 0x2 ;  /* 0x00000010151c7211 */ /* 0x000fe400078e10ff */
[----:B------:R-:W-:-:S03]  /*1bd0*/  LEA R21, R22, UR5, 0x2 ;  /* 0x0000000516157c11 */ /* 0x000fc6000f8e10ff */
[----:B-1----:R-:W-:Y:S02]  /*1be0*/  IMAD R29, R4, 0x4, R28 ;  /* 0x00000004041d7824 */ /* 0x002fe400078e021c */
[----:B---3--:R-:W-:Y:S01]  /*1bf0*/  FFMA R27, R25, R26, R24 ;  /* 0x0000001a191b7223 */ /* 0x008fe20000000018 */
[----:B------:R-:W-:Y:S04]  /*1c00*/  LDS R22, [R21] ;  /* 0x0000000015167984 */ /* 0x000fe80000000800 */
[----:B------:R-:W0:Y:S01]  /*1c10*/  LDS R25, [R28] ;  /* 0x000000001c197984 */ /* 0x000e220000000800 */
[----:B----4-:R-:W-:-:S03]  /*1c20*/  FFMA R26, R18, R19, R27 ;  /* 0x00000013121a7223 */ /* 0x010fc6000000001b */
        /* <DEDUP_REMOVED lines=11> */
[----:B------:R-:W-:Y:S02]  /*1ce0*/  IMAD R25, R26, R4, R11 ;  /* 0x000000041a197224 */ /* 0x000fe400078e020b */
[----:B--2---:R-:W-:Y:S01]  /*1cf0*/  FFMA R23, R23, R20, R22 ;  /* 0x0000001417177223 */ /* 0x004fe20000000016 */
[----:B------:R-:W-:Y:S02]  /*1d00*/  IMAD R22, R9, R4, R26 ;  /* 0x0000000409167224 */ /* 0x000fe400078e021a */
[----:B------:R-:W-:Y:S02]  /*1d10*/  IMAD R28, R25, 0x4, R16 ;  /* 0x00000004191c7824 */ /* 0x000fe400078e0210 */
[----:B------:R-:W-:Y:S01]  /*1d20*/  IMAD.X R12, RZ, RZ, R12, P4 ;  /* 0x000000ffff0c7224 */ /* 0x000fe200020e060c */
[----:B------:R-:W-:Y:S02]  /*1d30*/  LEA R22, R22, UR5, 0x2 ;  /* 0x0000000516167c11 */ /* 0x000fe4000f8e10ff */
[----:B------:R-:W-:Y:S01]  /*1d40*/  LEA R25, R4, R28, 0x2 ;  /* 0x0000001c04197211 */ /* 0x000fe200078e10ff */
[----:B------:R-:W-:Y:S01]  /*1d50*/  LDS R20, [R28] ;  /* 0x000000001c147984 */ /* 0x000fe20000000800 */
[----:B------:R-:W-:-:S03]  /*1d60*/  ISETP.GE.U32.AND P4, PT, R14, R15, PT ;  /* 0x0000000f0e00720c */ /* 0x000fc60003f86070 */
[----:B------:R-:W0:Y:S01]  /*1d70*/  LDS R21, [R22] ;  /* 0x0000000016157984 */ /* 0x000e220000000800 */
[----:B-1----:R-:W-:Y:S01]  /*1d80*/  FFMA R24, R24, R27, R23 ;  /* 0x0000001b18187223 */ /* 0x002fe20000000017 */
[----:B------:R-:W-:Y:S01]  /*1d90*/  IMAD R29, R4, 0x4, R25 ;  /* 0x00000004041d7824 */ /* 0x000fe200078e0219 */
[----:B------:R-:W-:Y:S01]  /*1da0*/  ISETP.GE.AND.EX P4, PT, R12, R17, PT, P4 ;  /* 0x000000110c00720c */ /* 0x000fe20003f86340 */
[----:B------:R-:W-:Y:S01]  /*1db0*/  LDS R25, [R25] ;  /* 0x0000000019197984 */ /* 0x000fe20000000800 */
[----:B---3--:R-:W-:Y:S02]  /*1dc0*/  FFMA R23, R19, R18, R24 ;  /* 0x0000001213177223 */ /* 0x008fe40000000018 */
[----:B------:R-:W-:Y:S01]  /*1dd0*/  LEA R27, R4, R29, 0x2 ;  /* 0x0000001d041b7211 */ /* 0x000fe200078e10ff */
        /* <DEDUP_REMOVED lines=9> */
[----:B------:R-:W-:Y:S06]  /*1e70*/  @!P4 BRA `(.L_x_119) ;  /* 0xfffffff800b0c947 */ /* 0x000fec000383ffff */
[----:B------:R-:W-:-:S07]  /*1e80*/  MOV R15, R14 ;  /* 0x0000000e000f7202 */ /* 0x000fce0000000f00 */
.L_x_118:
[----:B------:R-:W-:-:S04]  /*1e90*/  IADD3 R16, P5, PT, -R14, UR14, RZ ;  /* 0x0000000e0e107c10 */ /* 0x000fc8000ffbe1ff */
[----:B------:R-:W-:Y:S02]  /*1ea0*/  ISETP.GT.U32.AND P4, PT, R16, 0x4, PT ;  /* 0x000000041000780c */ /* 0x000fe40003f84070 */
[----:B------:R-:W-:-:S04]  /*1eb0*/  IADD3.X R16, PT, PT, ~R12, UR15, RZ, P5, !PT ;  /* 0x0000000f0c107c10 */ /* 0x000fc8000affe5ff */
[----:B------:R-:W-:-:S13]  /*1ec0*/  ISETP.GT.AND.EX P4, PT, R16, RZ, PT, P4 ;  /* 0x000000ff1000720c */ /* 0x000fda0003f84340 */
[----:B------:R-:W-:Y:S05]  /*1ed0*/  @!P4 BRA `(.L_x_120) ;  /* 0x0000000000b8c947 */ /* 0x000fea0003800000 */
[----:B------:R-:W0:Y:S01]  /*1ee0*/  S2UR UR8, SR_CgaCtaId ;  /* 0x00000000000879c3 */ /* 0x000e220000008800 */
[----:B------:R-:W-:Y:S01]  /*1ef0*/  UMOV UR6, 0x400 ;  /* 0x0000040000067882 */ /* 0x000fe20000000000 */
[-C--:B------:R-:W-:Y:S01]  /*1f00*/  IMAD R21, R9, R4.reuse, R14 ;  /* 0x0000000409157224 */ /* 0x080fe200078e020e */
[----:B------:R-:W-:Y:S01]  /*1f10*/  PLOP3.LUT P0, PT, PT, PT, PT, 0x8, 0x80 ;  /* 0x000000000080781c */ /* 0x000fe20003f0e170 */
[CCC-:B------:R-:W-:Y:S02]  /*1f20*/  IMAD R15, R14.reuse, R4.reuse, R11.reuse ;  /* 0x000000040e0f7224 */ /* 0x1c0fe400078e020b */
[C---:B------:R-:W-:Y:S01]  /*1f30*/  VIADD R26, R14.reuse, 0x4 ;  /* 0x000000040e1a7836 */ /* 0x040fe20000000000 */
[----:B------:R-:W-:Y:S02]  /*1f40*/  LEA R21, R21, UR5, 0x2 ;  /* 0x0000000515157c11 */ /* 0x000fe4000f8e10ff */
[----:B------:R-:W-:Y:S01]  /*1f50*/  IADD3 R14, P4, PT, R14, 0x8, RZ ;  /* 0x000000080e0e7810 */ /* 0x000fe20007f9e0ff */
[----:B------:R-:W-:-:S02]  /*1f60*/  IMAD R18, R26, R4, R11 ;  /* 0x000000041a127224 */ /* 0x000fc400078e020b */
[----:B------:R-:W-:Y:S01]  /*1f70*/  LDS R16, [R21] ;  /* 0x0000000015107984 */ /* 0x000fe20000000800 */
[----:B------:R-:W-:-:S03]  /*1f80*/  IADD3.X R12, PT, PT, RZ, R12, RZ, P4, !PT ;  /* 0x0000000cff0c7210 */ /* 0x000fc600027fe4ff */
[----:B------:R-:W-:Y:S04]  /*1f90*/  LDS R19, [R21+0x4] ;  /* 0x0000040015137984 */ /* 0x000fe80000000800 */
[----:B------:R-:W-:Y:S01]  /*1fa0*/  LDS R17, [R21+0x8] ;  /* 0x0000080015117984 */ /* 0x000fe20000000800 */
[----:B0-----:R-:W-:-:S06]  /*1fb0*/  ULEA UR6, UR8, UR6, 0x18 ;  /* 0x0000000608067291 */ /* 0x001fcc000f8ec0ff */
[----:B------:R-:W-:Y:S02]  /*1fc0*/  LEA R15, R15, UR6, 0x2 ;  /* 0x000000060f0f7c11 */ /* 0x000fe4000f8e10ff */
[----:B------:R-:W-:-:S03]  /*1fd0*/  LEA R29, R18, UR6, 0x2 ;  /* 0x00000006121d7c11 */ /* 0x000fc6000f8e10ff */
[----:B------:R-:W0:Y:S01]  /*1fe0*/  LDS R25, [R15] ;  /* 0x000000000f197984 */ /* 0x000e220000000800 */
[----:B------:R-:W-:-:S03]  /*1ff0*/  IMAD R23, R4, 0x4, R15 ;  /* 0x0000000404177824 */ /* 0x000fc600078e020f */
[----:B------:R-:W-:Y:S02]  /*2000*/  LDS R15, [R21+0xc] ;  /* 0x00000c00150f7984 */ /* 0x000fe40000000800 */
[C---:B------:R-:W-:Y:S02]  /*2010*/  LEA R27, R4.reuse, R23, 0x2 ;  /* 0x00000017041b7211 */ /* 0x040fe400078e10ff */
[----:B------:R1:W2:Y:S04]  /*2020*/  LDS R24, [R23] ;  /* 0x0000000017187984 */ /* 0x0002a80000000800 */
[----:B------:R3:W4:Y:S01]  /*2030*/  LDS R22, [R27] ;  /* 0x000000001b167984 */ /* 0x0007220000000800 */
[C---:B-1----:R-:W-:Y:S02]  /*2040*/  IMAD R23, R4.reuse, 0x4, R29 ;  /* 0x0000000404177824 */ /* 0x042fe400078e021d */
[----:B0-----:R-:W-:Y:S01]  /*2050*/  FFMA R25, R25, R16, R20 ;  /* 0x0000001019197223 */ /* 0x001fe20000000014 */
[----:B------:R-:W-:Y:S01]  /*2060*/  IMAD R20, R9, R4, R26 ;  /* 0x0000000409147224 */ /* 0x000fe200078e021a */
[----:B------:R-:W-:-:S02]  /*2070*/  LEA R16, R4, R27, 0x2 ;  /* 0x0000001b04107211 */ /* 0x000fc400078e10ff */
[----:B---3--:R-:W-:Y:S02]  /*2080*/  LEA R27, R4, R23, 0x2 ;  /* 0x00000017041b7211 */ /* 0x008fe400078e10ff */
[----:B------:R-:W-:Y:S01]  /*2090*/  LEA R18, R20, UR5, 0x2 ;  /* 0x0000000514127c11 */ /* 0x000fe2000f8e10ff */
[----:B------:R-:W-:Y:S01]  /*20a0*/  LDS R23, [R23] ;  /* 0x0000000017177984 */ /* 0x000fe20000000800 */
[----:B--2---:R-:W-:Y:S01]  /*20b0*/  FFMA R25, R24, R19, R25 ;  /* 0x0000001318197223 */ /* 0x004fe20000000019 */
[----:B------:R-:W-:Y:S02]  /*20c0*/  IMAD R26, R4, 0x4, R27 ;  /* 0x00000004041a7824 */ /* 0x000fe400078e021b */
[----:B------:R-:W0:Y:S01]  /*20d0*/  LDS R16, [R16] ;  /* 0x0000000010107984 */ /* 0x000e220000000800 */
[----:B----4-:R-:W-:-:S03]  /*20e0*/  FFMA R25, R22, R17, R25 ;  /* 0x0000001116197223 */ /* 0x010fc60000000019 */
[----:B------:R-:W-:Y:S04]  /*20f0*/  LDS R19, [R29] ;  /* 0x000000001d137984 */ /* 0x000fe80000000800 */
[----:B------:R-:W1:Y:S04]  /*2100*/  LDS R20, [R18] ;  /* 0x0000000012147984 */ /* 0x000e680000000800 */
[----:B------:R-:W2:Y:S04]  /*2110*/  LDS R22, [R18+0x4] ;  /* 0x0000040012167984 */ /* 0x000ea80000000800 */
[----:B------:R-:W-:Y:S04]  /*2120*/  LDS R17, [R27] ;  /* 0x000000001b117984 */ /* 0x000fe80000000800 */
[----:B------:R-:W3:Y:S04]  /*2130*/  LDS R24, [R18+0x8] ;  /* 0x0000080012187984 */ /* 0x000ee80000000800 */
[----:B------:R-:W-:Y:S04]  /*2140*/  LDS R21, [R18+0xc] ;  /* 0x00000c0012157984 */ /* 0x000fe80000000800 */
[----:B------:R-:W4:Y:S01]  /*2150*/  LDS R26, [R26] ;  /* 0x000000001a1a7984 */ /* 0x000f220000000800 */
[----:B0-----:R-:W-:Y:S01]  /*2160*/  FFMA R16, R16, R15, R25 ;  /* 0x0000000f10107223 */ /* 0x001fe20000000019 */
[----:B------:R-:W-:-:S03]  /*2170*/  IMAD.MOV.U32 R15, RZ, RZ, R14 ;  /* 0x000000ffff0f7224 */ /* 0x000fc600078e000e */
[----:B-1----:R-:W-:-:S04]  /*2180*/  FFMA R16, R19, R20, R16 ;  /* 0x0000001413107223 */ /* 0x002fc80000000010 */
[----:B--2---:R-:W-:-:S04]  /*2190*/  FFMA R16, R23, R22, R16 ;  /* 0x0000001617107223 */ /* 0x004fc80000000010 */
[----:B---3--:R-:W-:-:S04]  /*21a0*/  FFMA R16, R17, R24, R16 ;  /* 0x0000001811107223 */ /* 0x008fc80000000010 */
[----:B----4-:R-:W-:-:S07]  /*21b0*/  FFMA R20, R26, R21, R16 ;  /* 0x000000151a147223 */ /* 0x010fce0000000010 */
.L_x_120:
[----:B------:R-:W-:-:S04]  /*21c0*/  ISETP.NE.U32.AND P4, PT, R14, UR14, PT ;  /* 0x0000000e0e007c0c */ /* 0x000fc8000bf85070 */
[----:B------:R-:W-:-:S13]  /*21d0*/  ISETP.NE.OR.EX P0, PT, R12, UR15, P0, P4 ;  /* 0x0000000f0c007c0c */ /* 0x000fda0008705740 */
[----:B------:R-:W-:Y:S05]  /*21e0*/  @!P0 BRA `(.L_x_116) ;  /* 0x0000000000708947 */ /* 0x000fea0003800000 */
.L_x_117:
[----:B------:R-:W0:Y:S01]  /*21f0*/  S2R R16, SR_CgaCtaId ;  /* 0x0000000000107919 */ /* 0x000e220000008800 */
[----:B------:R-:W-:-:S04]  /*2200*/  MOV R15, 0x400 ;  /* 0x00000400000f7802 */ /* 0x000fc80000000f00 */
[----:B0-----:R-:W-:-:S07]  /*2210*/  LEA R15, R16, R15, 0x18 ;  /* 0x0000000f100f7211 */ /* 0x001fce00078ec0ff */
.L_x_121:
[CC--:B------:R-:W-:Y:S02]  /*2220*/  IMAD R16, R14.reuse, R4.reuse, R11 ;  /* 0x000000040e107224 */ /* 0x0c0fe400078e020b */
[----:B------:R-:W-:Y:S01]  /*2230*/  IMAD R17, R9, R4, R14 ;  /* 0x0000000409117224 */ /* 0x000fe200078e020e */
[----:B------:R-:W-:Y:S02]  /*2240*/  IADD3 R14, P0, PT, R14, 0x4, RZ ;  /* 0x000000040e0e7810 */ /* 0x000fe40007f1e0ff */
[----:B------:R-:W-:Y:S02]  /*2250*/  LEA R23, R16, R15, 0x2 ;  /* 0x0000000f10177211 */ /* 0x000fe400078e10ff */
[----:B------:R-:W-:Y:S02]  /*2260*/  LEA R25, R17, UR5, 0x2 ;  /* 0x0000000511197c11 */ /* 0x000fe4000f8e10ff */
[----:B------:R-:W-:Y:S01]  /*2270*/  IADD3.X R12, PT, PT, RZ, R12, RZ, P0, !PT ;  /* 0x0000000cff0c7210 */ /* 0x000fe200007fe4ff */
[----:B------:R-:W-:Y:S01]  /*2280*/  IMAD R27, R4, 0x4, R23 ;  /* 0x00000004041b7824 */ /* 0x000fe200078e0217 */
[----:B------:R-:W-:Y:S01]  /*2290*/  LDS R17, [R23] ;  /* 0x0000000017117984 */ /* 0x000fe20000000800 */
[----:B------:R-:W-:-:S03]  /*22a0*/  ISETP.NE.U32.AND P0, PT, R14, UR14, PT ;  /* 0x0000000e0e007c0c */ /* 0x000fc6000bf05070 */
[----:B------:R-:W0:Y:S01]  /*22b0*/  LDS R19, [R25] ;  /* 0x0000000019137984 */ /* 0x000e220000000800 */
[----:B------:R-:W-:Y:S02]  /*22c0*/  LEA R29, R4, R27, 0x2 ;  /* 0x0000001b041d7211 */ /* 0x000fe400078e10ff */
[----:B------:R-:W-:Y:S01]  /*22d0*/  ISETP.NE.AND.EX P0, PT, R12, UR15, PT, P0 ;  /* 0x0000000f0c007c0c */ /* 0x000fe2000bf05300 */
[----:B------:R-:W-:Y:S02]  /*22e0*/  LDS R16, [R25+0x4] ;  /* 0x0000040019107984 */ /* 0x000fe40000000800 */
[----:B------:R-:W-:Y:S02]  /*22f0*/  IMAD R26, R4, 0x4, R29 ;  /* 0x00000004041a7824 */ /* 0x000fe400078e021d */
[----:B------:R-:W1:Y:S04]  /*2300*/  LDS R22, [R27] ;  /* 0x000000001b167984 */ /* 0x000e680000000800 */
[----:B------:R-:W-:Y:S04]  /*2310*/  LDS R18, [R25+0x8] ;  /* 0x0000080019127984 */ /* 0x000fe80000000800 */
[----:B------:R-:W2:Y:S04]  /*2320*/  LDS R24, [R29] ;  /* 0x000000001d187984 */ /* 0x000ea80000000800 */
[----:B------:R-:W-:Y:S04]  /*2330*/  LDS R21, [R25+0xc] ;  /* 0x00000c0019157984 */ /* 0x000fe80000000800 */
[----:B------:R-:W3:Y:S01]  /*2340*/  LDS R26, [R26] ;  /* 0x000000001a1a7984 */ /* 0x000ee20000000800 */
[----:B0-----:R-:W-:-:S04]  /*2350*/  FFMA R17, R17, R19, R20 ;  /* 0x0000001311117223 */ /* 0x001fc80000000014 */
[----:B-1----:R-:W-:-:S04]  /*2360*/  FFMA R17, R22, R16, R17 ;  /* 0x0000001016117223 */ /* 0x002fc80000000011 */
[----:B--2---:R-:W-:-:S04]  /*2370*/  FFMA R17, R24, R18, R17 ;  /* 0x0000001218117223 */ /* 0x004fc80000000011 */
[----:B---3--:R-:W-:Y:S01]  /*2380*/  FFMA R20, R26, R21, R17 ;  /* 0x000000151a147223 */ /* 0x008fe20000000011 */
[----:B------:R-:W-:Y:S06]  /*2390*/  @P0 BRA `(.L_x_121) ;  /* 0xfffffffc00a00947 */ /* 0x000fec000383ffff */
[----:B------:R-:W-:-:S07]  /*23a0*/  IMAD.MOV.U32 R15, RZ, RZ, R14 ;  /* 0x000000ffff0f7224 */ /* 0x000fce00078e000e */
.L_x_116:
[----:B------:R-:W-:-:S04]  /*23b0*/  UISETP.NE.U32.AND UP0, UPT, UR16, URZ, UPT ;  /* 0x000000ff1000728c */ /* 0x000fc8000bf05070 */
[----:B------:R-:W-:-:S09]  /*23c0*/  UISETP.NE.AND.EX UP0, UPT, URZ, URZ, UPT, UP0 ;  /* 0x000000ffff00728c */ /* 0x000fd2000bf05300 */
[----:B------:R-:W-:Y:S05]  /*23d0*/  BRA.U !UP0, `(.L_x_122) ;  /* 0x0000000108607547 */ /* 0x000fea000b800000 */
[----:B------:R-:W0:Y:S01]  /*23e0*/  S2UR UR8, SR_CgaCtaId ;  /* 0x00000000000879c3 */ /* 0x000e220000008800 */
[----:B------:R-:W-:Y:S01]  /*23f0*/  UMOV UR6, 0x400 ;  /* 0x0000040000067882 */ /* 0x000fe20000000000 */
[-C--:B------:R-:W-:Y:S01]  /*2400*/  IMAD R12, R9, R4.reuse, R15 ;  /* 0x00000004090c7224 */ /* 0x080fe200078e020f */
[----:B------:R-:W-:Y:S01]  /*2410*/  UISETP.NE.U32.AND UP0, UPT, UR16, 0x1, UPT ;  /* 0x000000011000788c */ /* 0x000fe2000bf05070 */
[----:B------:R-:W-:-:S03]  /*2420*/  IMAD R15, R15, R4, R11 ;  /* 0x000000040f0f7224 */ /* 0x000fc600078e020b */
[----:B------:R-:W-:Y:S01]  /*2430*/  LEA R18, R12, UR5, 0x2 ;  /* 0x000000050c127c11 */ /* 0x000fe2000f8e10ff */
[----:B------:R-:W-:-:S04]  /*2440*/  UISETP.NE.AND.EX UP0, UPT, URZ, URZ, UPT, UP0 ;  /* 0x000000ffff00728c */ /* 0x000fc8000bf05300 */
[----:B------:R-:W-:Y:S01]  /*2450*/  LDS R12, [R18] ;  /* 0x00000000120c7984 */ /* 0x000fe20000000800 */
[----:B0-----:R-:W-:-:S06]  /*2460*/  ULEA UR6, UR8, UR6, 0x18 ;  /* 0x0000000608067291 */ /* 0x001fcc000f8ec0ff */
[----:B------:R-:W-:-:S05]  /*2470*/  LEA R17, R15, UR6, 0x2 ;  /* 0x000000060f117c11 */ /* 0x000fca000f8e10ff */
[----:B------:R-:W0:Y:S02]  /*2480*/  LDS R15, [R17] ;  /* 0x00000000110f7984 */ /* 0x000e240000000800 */
[----:B0-----:R-:W-:Y:S01]  /*2490*/  FFMA R20, R15, R12, R20 ;  /* 0x0000000c0f147223 */ /* 0x001fe20000000014 */
[----:B------:R-:W-:Y:S06]  /*24a0*/  BRA.U !UP0, `(.L_x_122) ;  /* 0x00000001082c7547 */ /* 0x000fec000b800000 */
[----:B------:R-:W-:Y:S01]  /*24b0*/  UISETP.NE.U32.AND UP0, UPT, UR16, 0x2, UPT ;  /* 0x000000021000788c */ /* 0x000fe2000bf05070 */
[----:B------:R-:W-:Y:S01]  /*24c0*/  LEA R15, R4, R17, 0x2 ;  /* 0x00000011040f7211 */ /* 0x000fe200078e10ff */
[----:B------:R-:W-:Y:S02]  /*24d0*/  LDS R12, [R18+0x4] ;  /* 0x00000400120c7984 */ /* 0x000fe40000000800 */
[----:B------:R-:W-:-:S06]  /*24e0*/  UISETP.NE.AND.EX UP0, UPT, URZ, URZ, UPT, UP0 ;  /* 0x000000ffff00728c */ /* 0x000fcc000bf05300 */
[----:B------:R-:W-:-:S13]  /*24f0*/  PLOP3.LUT P0, PT, PT, PT, UP0, 0x80, 0x8 ;  /* 0x000000000008781c */ /* 0x000fda0003f0f008 */
[----:B------:R-:W-:Y:S01]  /*2500*/  @P0 IMAD R14, R4, 0x4, R15 ;  /* 0x00000004040e0824 */ /* 0x000fe200078e020f */
[----:B------:R-:W-:Y:S04]  /*2510*/  @P0 LDS R16, [R18+0x8] ;  /* 0x0000080012100984 */ /* 0x000fe80000000800 */
[----:B------:R-:W0:Y:S04]  /*2520*/  LDS R15, [R15] ;  /* 0x000000000f0f7984 */ /* 0x000e280000000800 */
[----:B------:R-:W1:Y:S01]  /*2530*/  @P0 LDS R17, [R14] ;  /* 0x000000000e110984 */ /* 0x000e620000000800 */
[----:B0-----:R-:W-:-:S04]  /*2540*/  FFMA R20, R15, R12, R20 ;  /* 0x0000000c0f147223 */ /* 0x001fc80000000014 */
[----:B-1----:R-:W-:-:S07]  /*2550*/  @P0 FFMA R20, R17, R16, R20 ;  /* 0x0000001011140223 */ /* 0x002fce0000000014 */
.L_x_122:
[----:B------:R-:W0:Y:S01]  /*2560*/  LDCU.64 UR18, c[0x0][0x388] ;  /* 0x00007100ff1277ac */ /* 0x000e220008000a00 */
[-C--:B------:R-:W-:Y:S01]  /*2570*/  IMAD R12, R13, R4.reuse, RZ ;  /* 0x000000040d0c7224 */ /* 0x080fe200078e02ff */
[----:B------:R-:W-:Y:S01]  /*2580*/  MOV R14, R11 ;  /* 0x0000000b000e7202 */ /* 0x000fe20000000f00 */
[----:B------:R-:W-:Y:S02]  /*2590*/  IMAD.MOV.U32 R15, RZ, RZ, RZ ;  /* 0x000000ffff0f7224 */ /* 0x000fe400078e00ff */
[C---:B------:R-:W-:Y:S02]  /*25a0*/  IMAD R17, R6.reuse, R5, R12 ;  /* 0x0000000506117224 */ /* 0x040fe400078e020c */
[----:B------:R-:W-:-:S04]  /*25b0*/  IMAD.WIDE.U32 R4, R6, R4, R14 ;  /* 0x0000000406047225 */ /* 0x000fc800078e000e */
[----:B------:R-:W-:Y:S01]  /*25c0*/  VIADD R11, R11, 0x1 ;  /* 0x000000010b0b7836 */ /* 0x000fe20000000000 */
[----:B------:R-:W-:Y:S02]  /*25d0*/  IADD3 R5, PT, PT, R5, R17, RZ ;  /* 0x0000001105057210 */ /* 0x000fe40007ffe0ff */
[----:B0-----:R-:W-:-:S04]  /*25e0*/  LEA R14, P0, R4, UR18, 0x2 ;  /* 0x00000012040e7c11 */ /* 0x001fc8000f8010ff */
[----:B------:R-:W-:Y:S02]  /*25f0*/  LEA.HI.X R15, R4, UR19, R5, 0x2, P0 ;  /* 0x00000013040f7c11 */ /* 0x000fe400080f1405 */
[----:B------:R-:W-:-:S03]  /*2600*/  ISETP.GE.U32.AND P0, PT, R11, R2, PT ;  /* 0x000000020b00720c */ /* 0x000fc60003f06070 */
[----:B------:R0:W-:Y:S10]  /*2610*/  STG.E desc[UR10][R14.64], R20 ;  /* 0x000000140e007986 */ /* 0x0001f4000c10190a */
[----:B------:R-:W-:Y:S05]  /*2620*/  @!P0 BRA `(.L_x_123) ;  /* 0xfffffff0005c8947 */ /* 0x000fea000383ffff */
[----:B------:R-:W-:Y:S05]  /*2630*/  BSYNC.RECONVERGENT B1 ;  /* 0x0000000000017941 */ /* 0x000fea0003800200 */
.L_x_115:
[----:B------:R-:W-:Y:S05]  /*2640*/  @!P1 BRA `(.L_x_124) ;  /* 0xfffffff000249947 */ /* 0x000fea000383ffff */
[----:B------:R-:W-:Y:S05]  /*2650*/  BSYNC.RECONVERGENT B0 ;  /* 0x0000000000007941 */ /* 0x000fea0003800200 */
.L_x_114:
[----:B------:R-:W-:Y:S01]  /*2660*/  BAR.SYNC.DEFER_BLOCKING 0x0 ;  /* 0x0000000000007b1d */ /* 0x000fe20000010000 */
[----:B------:R-:W-:-:S05]  /*2670*/  IMAD R3, R8, UR9, RZ ;  /* 0x0000000908037c24 */ /* 0x000fca000f8e02ff */
[----:B------:R-:W-:Y:S01]  /*2680*/  BSSY.RECONVERGENT B0, `(.L_x_125) ;  /* 0x00000e4000007945 */ /* 0x000fe20003800200 */
[----:B----4-:R-:W-:-:S07]  /*2690*/  MOV R4, R3 ;  /* 0x0000000300047202 */ /* 0x010fce0000000f00 */
.L_x_136:
[----:B----4-:R-:W4:Y:S01]  /*26a0*/  LDC.64 R12, c[0x0][0x398] ;  /* 0x0000e600ff0c7b82 */ /* 0x010f220000000a00 */
[----:B------:R-:W-:Y:S02]  /*26b0*/  HFMA2 R7, -RZ, RZ, 0, 0 ;  /* 0x00000000ff077431 */ /* 0x000fe400000001ff */
[--C-:B0-----:R-:W-:Y:S01]  /*26c0*/  IMAD.MOV.U32 R6, RZ, RZ, R4.reuse ;  /* 0x000000ffff067224 */ /* 0x101fe200078e0004 */
[----:B------:R-:W-:Y:S01]  /*26d0*/  IADD3 R9, PT, PT, R3, UR9, RZ ;  /* 0x0000000903097c10 */ /* 0x000fe2000fffe0ff */
[----:B------:R-:W-:Y:S02]  /*26e0*/  IMAD.MOV.U32 R5, RZ, RZ, R4 ;  /* 0x000000ffff057224 */ /* 0x000fe400078e0004 */
[----:B------:R-:W-:-:S05]  /*26f0*/  VIADD R4, R4, 0x1 ;  /* 0x0000000104047836 */ /* 0x000fca0000000000 */
[----:B------:R-:W-:Y:S02]  /*2700*/  ISETP.GE.U32.AND P4, PT, R4, R9, PT ;  /* 0x000000090400720c */ /* 0x000fe40003f86070 */
[----:B------:R-:W-:Y:S01]  /*2710*/  MOV R9, R0 ;  /* 0x0000000000097202 */ /* 0x000fe20000000f00 */
[C---:B----4-:R-:W-:Y:S02]  /*2720*/  IMAD R8, R12.reuse, UR4, RZ ;  /* 0x000000040c087c24 */ /* 0x050fe4000f8e02ff */
[----:B------:R-:W-:-:S04]  /*2730*/  IMAD.WIDE.U32 R10, R12, UR13, R6 ;  /* 0x0000000d0c0a7c25 */ /* 0x000fc8000f8e0006 */
[----:B------:R-:W-:-:S04]  /*2740*/  IMAD R7, R13, UR13, R8 ;  /* 0x0000000d0d077c24 */ /* 0x000fc8000f8e0208 */
[----:B------:R-:W-:Y:S01]  /*2750*/  IMAD.IADD R7, R7, 0x1, R11 ;  /* 0x0000000107077824 */ /* 0x000fe200078e020b */
[----:B-1----:R-:W-:Y:S06]  /*2760*/  @!P3 BRA `(.L_x_126) ;  /* 0x000000000074b947 */ /* 0x002fec0003800000 */
[----:B------:R-:W4:Y:S01]  /*2770*/  LDCU.64 UR18, c[0x0][0x388] ;  /* 0x00007100ff1277ac */ /* 0x000f220008000a00 */
[----:B------:R-:W-:Y:S01]  /*2780*/  MOV R8, R0 ;  /* 0x0000000000087202 */ /* 0x000fe20000000f00 */
[-C--:B------:R-:W-:Y:S02]  /*2790*/  IMAD R6, R7, R12.reuse, RZ ;  /* 0x0000000c07067224 */ /* 0x080fe400078e02ff */
[----:B------:R-:W-:Y:S02]  /*27a0*/  IMAD.MOV.U32 R9, RZ, RZ, RZ ;  /* 0x000000ffff097224 */ /* 0x000fe400078e00ff */
[C---:B01----:R-:W-:Y:S02]  /*27b0*/  IMAD R15, R10.reuse, R13, R6 ;  /* 0x0000000d0a0f7224 */ /* 0x043fe400078e0206 */
[----:B------:R-:W-:-:S05]  /*27c0*/  IMAD.WIDE.U32 R8, R10, R12, R8 ;  /* 0x0000000c0a087225 */ /* 0x000fca00078e0008 */
[----:B------:R-:W-:Y:S02]  /*27d0*/  IADD3 R9, PT, PT, R9, R15, RZ ;  /* 0x0000000f09097210 */ /* 0x000fe40007ffe0ff */
[----:B----4-:R-:W-:-:S04]  /*27e0*/  LEA R14, P0, R8, UR18, 0x2 ;  /* 0x00000012080e7c11 */ /* 0x010fc8000f8010ff */
[----:B------:R-:W-:-:S05]  /*27f0*/  LEA.HI.X R15, R8, UR19, R9, 0x2, P0 ;  /* 0x00000013080f7c11 */ /* 0x000fca00080f1409 */
[----:B------:R-:W4:Y:S01]  /*2800*/  LDG.E R6, desc[UR10][R14.64] ;  /* 0x0000000a0e067981 */ /* 0x000f22000c1e1900 */
[----:B------:R-:W0:Y:S01]  /*2810*/  S2UR UR8, SR_CgaCtaId ;  /* 0x00000000000879c3 */ /* 0x000e220000008800 */
[----:B------:R-:W-:Y:S01]  /*2820*/  UMOV UR6, 0x400 ;  /* 0x0000040000067882 */ /* 0x000fe20000000000 */
[----:B------:R-:W-:Y:S02]  /*2830*/  IMAD R8, R5, R12, R0 ;  /* 0x0000000c05087224 */ /* 0x000fe400078e0200 */
[----:B------:R-:W-:Y:S01]  /*2840*/  VIADD R9, R0, 0x1 ;  /* 0x0000000100097836 */ /* 0x000fe20000000000 */
[----:B0-----:R-:W-:-:S06]  /*2850*/  ULEA UR6, UR8, UR6, 0x18 ;  /* 0x0000000608067291 */ /* 0x001fcc000f8ec0ff */
[----:B------:R-:W-:Y:S01]  /*2860*/  LEA R17, R8, UR6, 0x2 ;  /* 0x0000000608117c11 */ /* 0x000fe2000f8e10ff */
[----:B------:R-:W-:-:S04]  /*2870*/  ULOP3.LUT UR6, UR9, 0x3, URZ, 0xc0, !UPT ;  /* 0x0000000309067892 */ /* 0x000fc8000f8ec0ff */
[----:B------:R-:W-:Y:S01]  /*2880*/  UISETP.NE.AND UP0, UPT, UR6, 0x1, UPT ;  /* 0x000000010600788c */ /* 0x000fe2000bf05270 */
[----:B----4-:R4:W-:Y:S08]  /*2890*/  STS [R17], R6 ;  /* 0x0000000611007388 */ /* 0x0109f00000000800 */
[----:B------:R-:W-:Y:S05]  /*28a0*/  BRA.U !UP0, `(.L_x_126) ;  /* 0x0000000108247547 */ /* 0x000fea000b800000 */
[----:B------:R-:W-:Y:S01]  /*28b0*/  UISETP.NE.AND UP0, UPT, UR6, 0x2, UPT ;  /* 0x000000020600788c */ /* 0x000fe2000bf05270 */
[----:B----4-:R-:W4:Y:S05]  /*28c0*/  LDG.E R6, desc[UR10][R14.64+0x4] ;  /* 0x0000040a0e067981 */ /* 0x010f2a000c1e1900 */
[----:B------:R-:W-:-:S13]  /*28d0*/  PLOP3.LUT P0, PT, PT, PT, UP0, 0x80, 0x8 ;  /* 0x000000000008781c */ /* 0x000fda0003f0f008 */
[----:B------:R-:W5:Y:S01]  /*28e0*/  @P0 LDG.E R8, desc[UR10][R14.64+0x8] ;  /* 0x0000080a0e080981 */ /* 0x000f62000c1e1900 */
[C---:B------:R-:W-:Y:S01]  /*28f0*/  IADD3 R16, PT, PT, R0.reuse, 0x3, RZ ;  /* 0x0000000300107810 */ /* 0x040fe20007ffe0ff */
[----:B------:R-:W-:-:S03]  /*2900*/  VIADD R9, R0, 0x2 ;  /* 0x0000000200097836 */ /* 0x000fc60000000000 */
[----:B------:R-:W-:Y:S01]  /*2910*/  @P0 MOV R9, R16 ;  /* 0x0000001000090202 */ /* 0x000fe20000000f00 */
[----:B----4-:R0:W-:Y:S04]  /*2920*/  STS [R17+0x4], R6 ;  /* 0x0000040611007388 */ /* 0x0101e80000000800 */
[----:B-----5:R0:W-:Y:S02]  /*2930*/  @P0 STS [R17+0x8], R8 ;  /* 0x0000080811000388 */ /* 0x0201e40000000800 */
.L_x_126:
[----:B------:R-:W-:Y:S05]  /*2940*/  @!P2 BRA `(.L_x_127) ;  /* 0x0000000800d8a947 */ /* 0x000fea0003800000 */
[----:B------:R-:W-:Y:S01]  /*2950*/  ISETP.GE.U32.AND P1, PT, R9, R2, PT ;  /* 0x000000020900720c */ /* 0x000fe20003f26070 */
[----:B------:R-:W-:Y:S01]  /*2960*/  BSSY.RECONVERGENT B1, `(.L_x_128) ;  /* 0x000001b000017945 */ /* 0x000fe20003800200 */
[----:B------:R-:W-:-:S11]  /*2970*/  PLOP3.LUT P0, PT, PT, PT, PT, 0x80, 0x8 ;  /* 0x000000000008781c */ /* 0x000fd60003f0f070 */
[----:B------:R-:W-:Y:S05]  /*2980*/  @!P1 BRA `(.L_x_129) ;  /* 0x0000000000609947 */ /* 0x000fea0003800000 */
[----:B------:R-:W5:Y:S01]  /*2990*/  LDCU.64 UR18, c[0x0][0x388] ;  /* 0x00007100ff1277ac */ /* 0x000f620008000a00 */
[----:B01----:R-:W-:Y:S02]  /*29a0*/  HFMA2 R15, -RZ, RZ, 0, 0 ;  /* 0x00000000ff0f7431 */ /* 0x003fe400000001ff */
[----:B------:R-:W-:Y:S02]  /*29b0*/  IMAD.MOV.U32 R14, RZ, RZ, R9 ;  /* 0x000000ffff0e7224 */ /* 0x000fe400078e0009 */
[-C--:B----4-:R-:W-:Y:S02]  /*29c0*/  IMAD R6, R7, R12.reuse, RZ ;  /* 0x0000000c07067224 */ /* 0x090fe400078e02ff */
[----:B------:R-:W-:-:S04]  /*29d0*/  IMAD.WIDE.U32 R16, R10, R12, R14 ;  /* 0x0000000c0a107225 */ /* 0x000fc800078e000e */
[----:B------:R-:W-:Y:S01]  /*29e0*/  IMAD R15, R10, R13, R6 ;  /* 0x0000000d0a0f7224 */ /* 0x000fe200078e0206 */
[----:B-----5:R-:W-:-:S03]  /*29f0*/  LEA R14, P0, R16, UR18, 0x2 ;  /* 0x00000012100e7c11 */ /* 0x020fc6000f8010ff */
[----:B------:R-:W-:-:S05]  /*2a00*/  IMAD.IADD R15, R15, 0x1, R17 ;  /* 0x000000010f0f7824 */ /* 0x000fca00078e0211 */
[----:B------:R-:W-:-:S05]  /*2a10*/  LEA.HI.X R15, R16, UR19, R15, 0x2, P0 ;  /* 0x00000013100f7c11 */ /* 0x000fca00080f140f */
[----:B------:R-:W4:Y:S04]  /*2a20*/  LDG.E R6, desc[UR10][R14.64] ;  /* 0x0000000a0e067981 */ /* 0x000f28000c1e1900 */
[----:B------:R-:W5:Y:S04]  /*2a30*/  LDG.E R16, desc[UR10][R14.64+0x4] ;  /* 0x0000040a0e107981 */ /* 0x000f68000c1e1900 */
[----:B---3--:R-:W3:Y:S04]  /*2a40*/  LDG.E R18, desc[UR10][R14.64+0x8] ;  /* 0x0000080a0e127981 */ /* 0x008ee8000c1e1900 */
[----:B--2---:R-:W2:Y:S01]  /*2a50*/  LDG.E R20, desc[UR10][R14.64+0xc] ;  /* 0x00000c0a0e147981 */ /* 0x004ea2000c1e1900 */
[----:B------:R-:W0:Y:S01]  /*2a60*/  S2UR UR8, SR_CgaCtaId ;  /* 0x00000000000879c3 */ /* 0x000e220000008800 */
[----:B------:R-:W-:Y:S01]  /*2a70*/  UMOV UR6, 0x400 ;  /* 0x0000040000067882 */ /* 0x000fe20000000000 */
[----:B------:R-:W-:Y:S01]  /*2a80*/  IMAD R8, R5, R12, R9 ;  /* 0x0000000c05087224 */ /* 0x000fe200078e0209 */
[----:B------:R-:W-:-:S02]  /*2a90*/  PLOP3.LUT P0, PT, PT, PT, PT, 0x8, 0x80 ;  /* 0x000000000080781c */ /* 0x000fc40003f0e170 */
[----:B------:R-:W-:Y:S01]  /*2aa0*/  IADD3 R9, PT, PT, R9, 0x4, RZ ;  /* 0x0000000409097810 */ /* 0x000fe20007ffe0ff */
[----:B0-----:R-:W-:-:S06]  /*2ab0*/  ULEA UR6, UR8, UR6, 0x18 ;  /* 0x0000000608067291 */ /* 0x001fcc000f8ec0ff */
[----:B------:R-:W-:-:S05]  /*2ac0*/  LEA R17, R8, UR6, 0x2 ;  /* 0x0000000608117c11 */ /* 0x000fca000f8e10ff */
[----:B----4-:R0:W-:Y:S04]  /*2ad0*/  STS [R17], R6 ;  /* 0x0000000611007388 */ /* 0x0101e80000000800 */
[----:B-----5:R0:W-:Y:S04]  /*2ae0*/  STS [R17+0x4], R16 ;  /* 0x0000041011007388 */ /* 0x0201e80000000800 */
[----:B---3--:R0:W-:Y:S04]  /*2af0*/  STS [R17+0x8], R18 ;  /* 0x0000081211007388 */ /* 0x0081e80000000800 */
[----:B--2---:R0:W-:Y:S02]  /*2b00*/  STS [R17+0xc], R20 ;  /* 0x00000c1411007388 */ /* 0x0041e40000000800 */
.L_x_129:
[----:B------:R-:W-:Y:S05]  /*2b10*/  BSYNC.RECONVERGENT B1 ;  /* 0x0000000000017941 */ /* 0x000fea0003800200 */
.L_x_128:
[C---:B0---4-:R-:W-:Y:S01]  /*2b20*/  IMAD.IADD R6, R2.reuse, 0x1, -R9 ;  /* 0x0000000102067824 */ /* 0x051fe200078e0a09 */
[----:B------:R-:W-:Y:S01]  /*2b30*/  ISETP.GT.U32.AND P1, PT, R2, R9, PT ;  /* 0x000000090200720c */ /* 0x000fe20003f24070 */
[----:B------:R-:W-:Y:S03]  /*2b40*/  BSSY.RECONVERGENT B1, `(.L_x_130) ;  /* 0x000004e000017945 */ /* 0x000fe60003800200 */
[----:B------:R-:W-:-:S13]  /*2b50*/  ISETP.LE.U32.OR P1, PT, R6, 0xc, !P1 ;  /* 0x0000000c0600780c */ /* 0x000fda0004f23470 */
[----:B------:R-:W-:Y:S05]  /*2b60*/  @P1 BRA `(.L_x_131) ;  /* 0x00000004002c1947 */ /* 0x000fea0003800000 */
[----:B-1----:R-:W0:Y:S01]  /*2b70*/  S2R R15, SR_CgaCtaId ;  /* 0x00000000000f7919 */ /* 0x002e220000008800 */
[----:B------:R-:W-:Y:S02]  /*2b80*/  MOV R6, 0x400 ;  /* 0x0000040000067802 */ /* 0x000fe40000000f00 */
[----:B------:R-:W-:Y:S02]  /*2b90*/  PLOP3.LUT P0, PT, PT, PT, PT, 0x8, 0x80 ;  /* 0x000000000080781c */ /* 0x000fe40003f0e170 */
[----:B------:R-:W-:Y:S02]  /*2ba0*/  IADD3 R8, PT, PT, R2, -0xc, RZ ;  /* 0xfffffff402087810 */ /* 0x000fe40007ffe0ff */
[----:B0-----:R-:W-:-:S09]  /*2bb0*/  LEA R6, R15, R6, 0x18 ;  /* 0x000000060f067211 */ /* 0x001fd200078ec0ff */
.L_x_132:
[----:B------:R-:W0:Y:S01]  /*2bc0*/  LDCU.64 UR18, c[0x0][0x388] ;  /* 0x00007100ff1277ac */ /* 0x000e220008000a00 */
[----:B-1----:R-:W-:Y:S02]  /*2bd0*/  HFMA2 R15, -RZ, RZ, 0, 0 ;  /* 0x00000000ff0f7431 */ /* 0x002fe400000001ff */
[-C--:B--2---:R-:W-:Y:S02]  /*2be0*/  IMAD R21, R7, R12.reuse, RZ ;  /* 0x0000000c07157224 */ /* 0x084fe400078e02ff */
[----:B------:R-:W-:Y:S02]  /*2bf0*/  IMAD.MOV.U32 R14, RZ, RZ, R9 ;  /* 0x000000ffff0e7224 */ /* 0x000fe400078e0009 */
[C---:B------:R-:W-:Y:S02]  /*2c00*/  IMAD R21, R10.reuse, R13, R21 ;  /* 0x0000000d0a157224 */ /* 0x040fe400078e0215 */
[----:B------:R-:W-:-:S04]  /*2c10*/  IMAD.WIDE.U32 R14, R10, R12, R14 ;  /* 0x0000000c0a0e7225 */ /* 0x000fc800078e000e */
[----:B------:R-:W-:Y:S01]  /*2c20*/  IMAD.IADD R15, R21, 0x1, R15 ;  /* 0x00000001150f7824 */ /* 0x000fe200078e020f */
[----:B0-----:R-:W-:-:S04]  /*2c30*/  LEA R28, P1, R14, UR18, 0x2 ;  /* 0x000000120e1c7c11 */ /* 0x001fc8000f8210ff */
[----:B------:R-:W-:-:S05]  /*2c40*/  LEA.HI.X R29, R14, UR19, R15, 0x2, P1 ;  /* 0x000000130e1d7c11 */ /* 0x000fca00088f140f */
[----:B---3--:R-:W2:Y:S01]  /*2c50*/  LDG.E R18, desc[UR10][R28.64] ;  /* 0x0000000a1c127981 */ /* 0x008ea2000c1e1900 */
[----:B------:R-:W-:-:S03]  /*2c60*/  IADD3 R24, PT, PT, R9, 0x4, RZ ;  /* 0x0000000409187810 */ /* 0x000fc60007ffe0ff */
[----:B------:R-:W3:Y:S01]  /*2c70*/  LDG.E R16, desc[UR10][R28.64+0x4] ;  /* 0x0000040a1c107981 */ /* 0x000ee2000c1e1900 */
[----:B------:R-:W-:-:S03]  /*2c80*/  IMAD.MOV.U32 R25, RZ, RZ, RZ ;  /* 0x000000ffff197224 */ /* 0x000fc600078e00ff */
[----:B------:R-:W4:Y:S01]  /*2c90*/  LDG.E R26, desc[UR10][R28.64+0x8] ;  /* 0x0000080a1c1a7981 */ /* 0x000f22000c1e1900 */
[----:B------:R-:W-:-:S03]  /*2ca0*/  IMAD.WIDE.U32 R22, R10, R12, R24 ;  /* 0x0000000c0a167225 */ /* 0x000fc600078e0018 */
[----:B------:R-:W5:Y:S02]  /*2cb0*/  LDG.E R20, desc[UR10][R28.64+0xc] ;  /* 0x00000c0a1c147981 */ /* 0x000f64000c1e1900 */
[----:B------:R-:W-:Y:S02]  /*2cc0*/  IADD3 R15, PT, PT, R21, R23, RZ ;  /* 0x00000017150f7210 */ /* 0x000fe40007ffe0ff */
[----:B------:R-:W-:-:S04]  /*2cd0*/  LEA R14, P1, R22, UR18, 0x2 ;  /* 0x00000012160e7c11 */ /* 0x000fc8000f8210ff */
[----:B------:R-:W-:-:S05]  /*2ce0*/  LEA.HI.X R15, R22, UR19, R15, 0x2, P1 ;  /* 0x00000013160f7c11 */ /* 0x000fca00088f140f */
[----:B------:R-:W5:Y:S01]  /*2cf0*/  LDG.E R29, desc[UR10][R14.64] ;  /* 0x0000000a0e1d7981 */ /* 0x000f62000c1e1900 */
[----:B------:R-:W-:-:S03]  /*2d00*/  IMAD R27, R5, R12, R9 ;  /* 0x0000000c051b7224 */ /* 0x000fc600078e0209 */
[----:B------:R-:W5:Y:S01]  /*2d10*/  LDG.E R28, desc[UR10][R14.64+0x4] ;  /* 0x0000040a0e1c7981 */ /* 0x000f62000c1e1900 */
[----:B------:R-:W-:-:S03]  /*2d20*/  IMAD R27, R27, 0x4, R6 ;  /* 0x000000041b1b7824 */ /* 0x000fc600078e0206 */
[----:B------:R-:W5:Y:S04]  /*2d30*/  LDG.E R22, desc[UR10][R14.64+0x8] ;  /* 0x0000080a0e167981 */ /* 0x000f68000c1e1900 */
[----:B------:R0:W5:Y:S02]  /*2d40*/  LDG.E R23, desc[UR10][R14.64+0xc] ;  /* 0x00000c0a0e177981 */ /* 0x000164000c1e1900 */
[----:B0-----:R-:W-:Y:S01]  /*2d50*/  IADD3 R14, PT, PT, R9, 0x8, RZ ;  /* 0x00000008090e7810 */ /* 0x001fe20007ffe0ff */
[----:B------:R-:W-:Y:S01]  /*2d60*/  IMAD.MOV.U32 R15, RZ, RZ, RZ ;  /* 0x000000ffff0f7224 */ /* 0x000fe200078e00ff */
[----:B--2---:R0:W-:Y:S04]  /*2d70*/  STS [R27], R18 ;  /* 0x000000121b007388 */ /* 0x0041e80000000800 */
[----:B---3--:R1:W-:Y:S04]  /*2d80*/  STS [R27+0x4], R16 ;  /* 0x000004101b007388 */ /* 0x0083e80000000800 */
[----:B----4-:R2:W-:Y:S01]  /*2d90*/  STS [R27+0x8], R26 ;  /* 0x0000081a1b007388 */ /* 0x0105e20000000800 */
[----:B0-----:R-:W-:-:S03]  /*2da0*/  IMAD.WIDE.U32 R18, R10, R12, R14 ;  /* 0x0000000c0a127225 */ /* 0x001fc600078e000e */
[----:B-----5:R0:W-:Y:S02]  /*2db0*/  STS [R27+0xc], R20 ;  /* 0x00000c141b007388 */ /* 0x0201e40000000800 */
[----:B------:R-:W-:Y:S01]  /*2dc0*/  IADD3 R17, PT, PT, R21, R19, RZ ;  /* 0x0000001315117210 */ /* 0x000fe20007ffe0ff */
[----:B------:R-:W-:Y:S01]  /*2dd0*/  IMAD R19, R5, R12, R24 ;  /* 0x0000000c05137224 */ /* 0x000fe200078e0218 */
[----:B-1----:R-:W-:-:S04]  /*2de0*/  LEA R16, P1, R18, UR18, 0x2 ;  /* 0x0000001212107c11 */ /* 0x002fc8000f8210ff */
[----:B------:R-:W-:-:S05]  /*2df0*/  LEA.HI.X R17, R18, UR19, R17, 0x2, P1 ;  /* 0x0000001312117c11 */ /* 0x000fca00088f1411 */
[----:B------:R-:W3:Y:S04]  /*2e00*/  LDG.E R15, desc[UR10][R16.64] ;  /* 0x0000000a100f7981 */ /* 0x000ee8000c1e1900 */
[----:B------:R-:W4:Y:S04]  /*2e10*/  LDG.E R24, desc[UR10][R16.64+0x4] ;  /* 0x0000040a10187981 */ /* 0x000f28000c1e1900 */
[----:B------:R-:W5:Y:S04]  /*2e20*/  LDG.E R25, desc[UR10][R16.64+0x8] ;  /* 0x0000080a10197981 */ /* 0x000f68000c1e1900 */
[----:B--2---:R1:W2:Y:S01]  /*2e30*/  LDG.E R26, desc[UR10][R16.64+0xc] ;  /* 0x00000c0a101a7981 */ /* 0x0042a2000c1e1900 */
[----:B0-----:R-:W-:-:S05]  /*2e40*/  IMAD R27, R19, 0x4, R6 ;  /* 0x00000004131b7824 */ /* 0x001fca00078e0206 */
[----:B------:R0:W-:Y:S01]  /*2e50*/  STS [R27], R29 ;  /* 0x0000001d1b007388 */ /* 0x0001e20000000800 */
[----:B-1----:R-:W-:Y:S01]  /*2e60*/  IADD3 R16, PT, PT, R9, 0xc, RZ ;  /* 0x0000000c09107810 */ /* 0x002fe20007ffe0ff */
[----:B------:R-:W-:Y:S02]  /*2e70*/  IMAD.MOV.U32 R17, RZ, RZ, RZ ;  /* 0x000000ffff117224 */ /* 0x000fe400078e00ff */
[----:B------:R1:W-:Y:S02]  /*2e80*/  STS [R27+0x4], R28 ;  /* 0x0000041c1b007388 */ /* 0x0003e40000000800 */
[----:B------:R-:W-:Y:S02]  /*2e90*/  IMAD.WIDE.U32 R18, R10, R12, R16 ;  /* 0x0000000c0a127225 */ /* 0x000fe400078e0010 */
[----:B------:R1:W-:Y:S03]  /*2ea0*/  STS [R27+0x8], R22 ;  /* 0x000008161b007388 */ /* 0x0003e60000000800 */
[----:B------:R-:W-:-:S02]  /*2eb0*/  IADD3 R21, PT, PT, R21, R19, RZ ;  /* 0x0000001315157210 */ /* 0x000fc40007ffe0ff */
[----:B------:R-:W-:-:S04]  /*2ec0*/  LEA R20, P1, R18, UR18, 0x2 ;  /* 0x0000001212147c11 */ /* 0x000fc8000f8210ff */
[----:B------:R-:W-:-:S05]  /*2ed0*/  LEA.HI.X R21, R18, UR19, R21, 0x2, P1 ;  /* 0x0000001312157c11 */ /* 0x000fca00088f1415 */
[----:B------:R-:W2:Y:S04]  /*2ee0*/  LDG.E R19, desc[UR10][R20.64] ;  /* 0x0000000a14137981 */ /* 0x000ea8000c1e1900 */
[----:B------:R-:W2:Y:S04]  /*2ef0*/  LDG.E R18, desc[UR10][R20.64+0x4] ;  /* 0x0000040a14127981 */ /* 0x000ea8000c1e1900 */
[----:B------:R-:W2:Y:S04]  /*2f00*/  LDG.E R17, desc[UR10][R20.64+0x8] ;  /* 0x0000080a14117981 */ /* 0x000ea8000c1e1900 */
[----:B0-----:R-:W2:Y:S01]  /*2f10*/  LDG.E R29, desc[UR10][R20.64+0xc] ;  /* 0x00000c0a141d7981 */ /* 0x001ea2000c1e1900 */
[----:B------:R-:W-:-:S02]  /*2f20*/  IMAD R14, R5, R12, R14 ;  /* 0x0000000c050e7224 */ /* 0x000fc400078e020e */
[----:B------:R-:W-:Y:S01]  /*2f30*/  IMAD R16, R5, R12, R16 ;  /* 0x0000000c05107224 */ /* 0x000fe200078e0210 */
[----:B------:R1:W-:Y:S01]  /*2f40*/  STS [R27+0xc], R23 ;  /* 0x00000c171b007388 */ /* 0x0003e20000000800 */
[----:B------:R-:W-:Y:S02]  /*2f50*/  IMAD R14, R14, 0x4, R6 ;  /* 0x000000040e0e7824 */ /* 0x000fe400078e0206 */
[----:B------:R-:W-:Y:S01]  /*2f60*/  VIADD R9, R9, 0x10 ;  /* 0x0000001009097836 */ /* 0x000fe20000000000 */
[----:B------:R-:W-:-:S04]  /*2f70*/  LEA R16, R16, R6, 0x2 ;  /* 0x0000000610107211 */ /* 0x000fc800078e10ff */
[----:B------:R-:W-:Y:S01]  /*2f80*/  ISETP.GE.U32.AND P1, PT, R9, R8, PT ;  /* 0x000000080900720c */ /* 0x000fe20003f26070 */
[----:B---3--:R1:W-:Y:S04]  /*2f90*/  STS [R14], R15 ;  /* 0x0000000f0e007388 */ /* 0x0083e80000000800 */
[----:B----4-:R1:W-:Y:S04]  /*2fa0*/  STS [R14+0x4], R24 ;  /* 0x000004180e007388 */ /* 0x0103e80000000800 */
[----:B-----5:R1:W-:Y:S04]  /*2fb0*/  STS [R14+0x8], R25 ;  /* 0x000008190e007388 */ /* 0x0203e80000000800 */
[----:B--2---:R1:W-:Y:S04]  /*2fc0*/  STS [R14+0xc], R26 ;  /* 0x00000c1a0e007388 */ /* 0x0043e80000000800 */
[----:B------:R1:W-:Y:S04]  /*2fd0*/  STS [R16], R19 ;  /* 0x0000001310007388 */ /* 0x0003e80000000800 */
[----:B------:R1:W-:Y:S04]  /*2fe0*/  STS [R16+0x4], R18 ;  /* 0x0000041210007388 */ /* 0x0003e80000000800 */
[----:B------:R1:W-:Y:S04]  /*2ff0*/  STS [R16+0x8], R17 ;  /* 0x0000081110007388 */ /* 0x0003e80000000800 */
[----:B------:R1:W-:Y:S01]  /*3000*/  STS [R16+0xc], R29 ;  /* 0x00000c1d10007388 */ /* 0x0003e20000000800 */
[----:B------:R-:W-:Y:S05]  /*3010*/  @!P1 BRA `(.L_x_132) ;  /* 0xfffffff800e89947 */ /* 0x000fea000383ffff */
.L_x_131:
[----:B------:R-:W-:Y:S05]  /*3020*/  BSYNC.RECONVERGENT B1 ;  /* 0x0000000000017941 */ /* 0x000fea0003800200 */
.L_x_130:
[CC--:B------:R-:W-:Y:S01]  /*3030*/  ISETP.GT.U32.AND P1, PT, R2.reuse, R9.reuse, PT ;  /* 0x000000090200720c */ /* 0x0c0fe20003f24070 */
[----:B------:R-:W-:Y:S01]  /*3040*/  BSSY.RECONVERGENT B1, `(.L_x_133) ;  /* 0x000002c000017945 */ /* 0x000fe20003800200 */
[----:B------:R-:W-:-:S04]  /*3050*/  IADD3 R6, PT, PT, R2, -R9, RZ ;  /* 0x8000000902067210 */ /* 0x000fc80007ffe0ff */
[----:B------:R-:W-:-:S13]  /*3060*/  ISETP.LE.U32.OR P1, PT, R6, 0x4, !P1 ;  /* 0x000000040600780c */ /* 0x000fda0004f23470 */
[----:B------:R-:W-:Y:S05]  /*3070*/  @P1 BRA `(.L_x_134) ;  /* 0x0000000000a01947 */ /* 0x000fea0003800000 */
[----:B------:R-:W0:Y:S01]  /*3080*/  LDCU.64 UR18, c[0x0][0x388] ;  /* 0x00007100ff1277ac */ /* 0x000e220008000a00 */
[----:B-1----:R-:W-:Y:S01]  /*3090*/  HFMA2 R15, -RZ, RZ, 0, 0 ;  /* 0x00000000ff0f7431 */ /* 0x002fe200000001ff */
[----:B------:R-:W-:Y:S01]  /*30a0*/  MOV R16, R9 ;  /* 0x0000000900107202 */ /* 0x000fe20000000f00 */
[-C--:B------:R-:W-:Y:S02]  /*30b0*/  IMAD R6, R7, R12.reuse, RZ ;  /* 0x0000000c07067224 */ /* 0x080fe400078e02ff */
[----:B------:R-:W-:Y:S02]  /*30c0*/  IMAD.MOV.U32 R17, RZ, RZ, RZ ;  /* 0x000000ffff117224 */ /* 0x000fe400078e00ff */
[----:B------:R-:W-:Y:S02]  /*30d0*/  VIADD R14, R9, 0x4 ;  /* 0x00000004090e7836 */ /* 0x000fe40000000000 */
[----:B---3--:R-:W-:-:S04]  /*30e0*/  IMAD.WIDE.U32 R18, R10, R12, R16 ;  /* 0x0000000c0a127225 */ /* 0x008fc800078e0010 */
[C---:B------:R-:W-:Y:S02]  /*30f0*/  IMAD R23, R10.reuse, R13, R6 ;  /* 0x0000000d0a177224 */ /* 0x040fe400078e0206 */
[----:B--2---:R-:W-:Y:S01]  /*3100*/  IMAD.WIDE.U32 R20, R10, R12, R14 ;  /* 0x0000000c0a147225 */ /* 0x004fe200078e000e */
[----:B0-----:R-:W-:-:S03]  /*3110*/  LEA R16, P0, R18, UR18, 0x2 ;  /* 0x0000001212107c11 */ /* 0x001fc6000f8010ff */
[----:B------:R-:W-:-:S05]  /*3120*/  IMAD.IADD R15, R23, 0x1, R19 ;  /* 0x00000001170f7824 */ /* 0x000fca00078e0213 */
[----:B------:R-:W-:Y:S02]  /*3130*/  LEA.HI.X R17, R18, UR19, R15, 0x2, P0 ;  /* 0x0000001312117c11 */ /* 0x000fe400080f140f */
[----:B------:R-:W-:Y:S02]  /*3140*/  IADD3 R15, PT, PT, R23, R21, RZ ;  /* 0x00000015170f7210 */ /* 0x000fe40007ffe0ff */
[C---:B------:R-:W-:Y:S01]  /*3150*/  LEA R18, P0, R20.reuse, UR18, 0x2 ;  /* 0x0000001214127c11 */ /* 0x040fe2000f8010ff */
[----:B------:R-:W2:Y:S03]  /*3160*/  LDG.E R6, desc[UR10][R16.64] ;  /* 0x0000000a10067981 */ /* 0x000ea6000c1e1900 */
[----:B------:R-:W-:Y:S01]  /*3170*/  LEA.HI.X R19, R20, UR19, R15, 0x2, P0 ;  /* 0x0000001314137c11 */ /* 0x000fe200080f140f */
[----:B------:R-:W3:Y:S04]  /*3180*/  LDG.E R8, desc[UR10][R16.64+0x4] ;  /* 0x0000040a10087981 */ /* 0x000ee8000c1e1900 */
[----:B------:R-:W4:Y:S04]  /*3190*/  LDG.E R15, desc[UR10][R16.64+0x8] ;  /* 0x0000080a100f7981 */ /* 0x000f28000c1e1900 */
[----:B------:R-:W5:Y:S04]  /*31a0*/  LDG.E R20, desc[UR10][R16.64+0xc] ;  /* 0x00000c0a10147981 */ /* 0x000f68000c1e1900 */
[----:B------:R-:W5:Y:S04]  /*31b0*/  LDG.E R21, desc[UR10][R18.64] ;  /* 0x0000000a12157981 */ /* 0x000f68000c1e1900 */
[----:B------:R-:W5:Y:S04]  /*31c0*/  LDG.E R23, desc[UR10][R18.64+0x4] ;  /* 0x0000040a12177981 */ /* 0x000f68000c1e1900 */
[----:B------:R-:W5:Y:S04]  /*31d0*/  LDG.E R25, desc[UR10][R18.64+0x8] ;  /* 0x0000080a12197981 */ /* 0x000f68000c1e1900 */
[----:B------:R-:W5:Y:S01]  /*31e0*/  LDG.E R27, desc[UR10][R18.64+0xc] ;  /* 0x00000c0a121b7981 */ /* 0x000f62000c1e1900 */
[----:B------:R-:W0:Y:S01]  /*31f0*/  S2UR UR8, SR_CgaCtaId ;  /* 0x00000000000879c3 */ /* 0x000e220000008800 */
[----:B------:R-:W-:Y:S01]  /*3200*/  UMOV UR6, 0x400 ;  /* 0x0000040000067882 */ /* 0x000fe20000000000 */
[----:B------:R-:W-:-:S02]  /*3210*/  IMAD R22, R5, R12, R9 ;  /* 0x0000000c05167224 */ /* 0x000fc400078e0209 */
[----:B------:R-:W-:Y:S01]  /*3220*/  IMAD R14, R5, R12, R14 ;  /* 0x0000000c050e7224 */ /* 0x000fe200078e020e */
[----:B0-----:R-:W-:-:S06]  /*3230*/  ULEA UR6, UR8, UR6, 0x18 ;  /* 0x0000000608067291 */ /* 0x001fcc000f8ec0ff */
[----:B------:R-:W-:Y:S02]  /*3240*/  LEA R29, R22, UR6, 0x2 ;  /* 0x00000006161d7c11 */ /* 0x000fe4000f8e10ff */
[----:B------:R-:W-:Y:S01]  /*3250*/  LEA R14, R14, UR6, 0x2 ;  /* 0x000000060e0e7c11 */ /* 0x000fe2000f8e10ff */
[----:B------:R-:W-:Y:S01]  /*3260*/  VIADD R9, R9, 0x8 ;  /* 0x0000000809097836 */ /* 0x000fe20000000000 */
[----:B------:R-:W-:Y:S01]  /*3270*/  PLOP3.LUT P0, PT, PT, PT, PT, 0x8, 0x80 ;  /* 0x000000000080781c */ /* 0x000fe20003f0e170 */
[----:B--2---:R0:W-:Y:S04]  /*3280*/  STS [R29], R6 ;  /* 0x000000061d007388 */ /* 0x0041e80000000800 */
[----:B---3--:R0:W-:Y:S04]  /*3290*/  STS [R29+0x4], R8 ;  /* 0x000004081d007388 */ /* 0x0081e80000000800 */
[----:B----4-:R0:W-:Y:S04]  /*32a0*/  STS [R29+0x8], R15 ;  /* 0x0000080f1d007388 */ /* 0x0101e80000000800 */
[----:B-----5:R0:W-:Y:S04]  /*32b0*/  STS [R29+0xc], R20 ;  /* 0x00000c141d007388 */ /* 0x0201e80000000800 */
[----:B------:R0:W-:Y:S04]  /*32c0*/  STS [R14], R21 ;  /* 0x000000150e007388 */ /* 0x0001e80000000800 */
[----:B------:R0:W-:Y:S04]  /*32d0*/  STS [R14+0x4], R23 ;  /* 0x000004170e007388 */ /* 0x0001e80000000800 */
[----:B------:R0:W-:Y:S04]  /*32e0*/  STS [R14+0x8], R25 ;  /* 0x000008190e007388 */ /* 0x0001e80000000800 */
[----:B------:R0:W-:Y:S02]  /*32f0*/  STS [R14+0xc], R27 ;  /* 0x00000c1b0e007388 */ /* 0x0001e40000000800 */
.L_x_134:
[----:B------:R-:W-:Y:S05]  /*3300*/  BSYNC.RECONVERGENT B1 ;  /* 0x0000000000017941 */ /* 0x000fea0003800200 */
.L_x_133:
[----:B------:R-:W-:Y:S01]  /*3310*/  ISETP.LT.U32.OR P0, PT, R9, R2, P0 ;  /* 0x000000020900720c */ /* 0x000fe20000701470 */
[----:B------:R-:W-:-:S12]  /*3320*/  BSSY.RECONVERGENT B1, `(.L_x_127) ;  /* 0x0000018000017945 */ /* 0x000fd80003800200 */
[----:B------:R-:W-:Y:S05]  /*3330*/  @!P0 BRA `(.L_x_135) ;  /* 0x0000000000588947 */ /* 0x000fea0003800000 */
[----:B------:R-:W4:Y:S01]  /*3340*/  LDCU.64 UR18, c[0x0][0x388] ;  /* 0x00007100ff1277ac */ /* 0x000f220008000a00 */
[-C--:B0-----:R-:W-:Y:S01]  /*3350*/  IMAD R8, R7, R12.reuse, RZ ;  /* 0x0000000c07087224 */ /* 0x081fe200078e02ff */
[----:B------:R-:W-:Y:S01]  /*3360*/  MOV R6, R9 ;  /* 0x0000000900067202 */ /* 0x000fe20000000f00 */
[----:B------:R-:W-:Y:S02]  /*3370*/  IMAD.MOV.U32 R7, RZ, RZ, RZ ;  /* 0x000000ffff077224 */ /* 0x000fe400078e00ff */
[C---:B------:R-:W-:Y:S02]  /*3380*/  IMAD R13, R10.reuse, R13, R8 ;  /* 0x0000000d0a0d7224 */ /* 0x040fe400078e0208 */
[----:B------:R-:W-:-:S05]  /*3390*/  IMAD.WIDE.U32 R10, R10, R12, R6 ;  /* 0x0000000c0a0a7225 */ /* 0x000fca00078e0006 */
[----:B------:R-:W-:Y:S02]  /*33a0*/  IADD3 R7, PT, PT, R13, R11, RZ ;  /* 0x0000000b0d077210 */ /* 0x000fe40007ffe0ff */
[----:B----4-:R-:W-:-:S04]  /*33b0*/  LEA R6, P0, R10, UR18, 0x2 ;  /* 0x000000120a067c11 */ /* 0x010fc8000f8010ff */
[----:B------:R-:W-:-:S05]  /*33c0*/  LEA.HI.X R7, R10, UR19, R7, 0x2, P0 ;  /* 0x000000130a077c11 */ /* 0x000fca00080f1407 */
[----:B------:R-:W4:Y:S04]  /*33d0*/  LDG.E R8, desc[UR10][R6.64] ;  /* 0x0000000a06087981 */ /* 0x000f28000c1e1900 */
[----:B------:R-:W5:Y:S04]  /*33e0*/  LDG.E R10, desc[UR10][R6.64+0x4] ;  /* 0x0000040a060a7981 */ /* 0x000f68000c1e1900 */
[----:B-1----:R-:W2:Y:S04]  /*33f0*/  LDG.E R14, desc[UR10][R6.64+0x8] ;  /* 0x0000080a060e7981 */ /* 0x002ea8000c1e1900 */
[----:B------:R-:W3:Y:S01]  /*3400*/  LDG.E R16, desc[UR10][R6.64+0xc] ;  /* 0x00000c0a06107981 */ /* 0x000ee2000c1e1900 */
[----:B------:R-:W0:Y:S01]  /*3410*/  S2UR UR8, SR_CgaCtaId ;  /* 0x00000000000879c3 */ /* 0x000e220000008800 */
[----:B------:R-:W-:Y:S01]  /*3420*/  UMOV UR6, 0x400 ;  /* 0x0000040000067882 */ /* 0x000fe20000000000 */
[----:B------:R-:W-:Y:S01]  /*3430*/  IMAD R12, R5, R12, R9 ;  /* 0x0000000c050c7224 */ /* 0x000fe200078e0209 */
[----:B0-----:R-:W-:-:S06]  /*3440*/  ULEA UR6, UR8, UR6, 0x18 ;  /* 0x0000000608067291 */ /* 0x001fcc000f8ec0ff */
[----:B------:R-:W-:-:S05]  /*3450*/  LEA R5, R12, UR6, 0x2 ;  /* 0x000000060c057c11 */ /* 0x000fca000f8e10ff */
[----:B----4-:R4:W-:Y:S04]  /*3460*/  STS [R5], R8 ;  /* 0x0000000805007388 */ /* 0x0109e80000000800 */
[----:B-----5:R4:W-:Y:S04]  /*3470*/  STS [R5+0x4], R10 ;  /* 0x0000040a05007388 */ /* 0x0209e80000000800 */
[----:B--2---:R4:W-:Y:S04]  /*3480*/  STS [R5+0x8], R14 ;  /* 0x0000080e05007388 */ /* 0x0049e80000000800 */
[----:B---3--:R4:W-:Y:S02]  /*3490*/  STS [R5+0xc], R16 ;  /* 0x00000c1005007388 */ /* 0x0089e40000000800 */
.L_x_135:
[----:B------:R-:W-:Y:S05]  /*34a0*/  BSYNC.RECONVERGENT B1 ;  /* 0x0000000000017941 */ /* 0x000fea0003800200 */
.L_x_127:
[----:B------:R-:W-:Y:S05]  /*34b0*/  @!P4 BRA `(.L_x_136) ;  /* 0xfffffff00078c947 */ /* 0x000fea000383ffff */
[----:B------:R-:W-:Y:S05]  /*34c0*/  BSYNC.RECONVERGENT B0 ;  /* 0x0000000000007941 */ /* 0x000fea0003800200 */
.L_x_125:
[----:B------:R-:W5:Y:S01]  /*34d0*/  LDCU.64 UR18, c[0x0][0x390] ;  /* 0x00007200ff1277ac */ /* 0x000f620008000a00 */
[----:B------:R-:W-:-:S04]  /*34e0*/  UIADD3 UR13, UP0, UPT, UR13, 0x1, URZ ;  /* 0x000000010d0d7890 */ /* 0x000fc8000ff1e0ff */
[----:B------:R-:W-:Y:S02]  /*34f0*/  UIADD3.X UR4, UPT, UPT, URZ, UR4, URZ, UP0, !UPT ;  /* 0x00000004ff047290 */ /* 0x000fe400087fe4ff */
[----:B-----5:R-:W-:-:S04]  /*3500*/  UISETP.GE.U32.AND UP0, UPT, UR13, UR18, UPT ;  /* 0x000000120d00728c */ /* 0x020fc8000bf06070 */
[----:B------:R-:W-:-:S09]  /*3510*/  UISETP.GE.AND.EX UP0, UPT, UR4, UR19, UPT, UP0 ;  /* 0x000000130400728c */ /* 0x000fd2000bf06300 */
[----:B------:R-:W-:Y:S05]  /*3520*/  BRA.U !UP0, `(.L_x_137) ;  /* 0xffffffd108747547 */ /* 0x000fea000b83ffff */
[----:B------:R-:W-:Y:S05]  /*3530*/  EXIT ;  /* 0x000000000000794d */ /* 0x000fea0003800000 */
.L_x_138:
        /* <DEDUP_REMOVED lines=12> */
.L_x_204:


//--------------------- .text._Z6phase1PfS_ll     --------------------------
	.section	.text._Z6phase1PfS_ll,"ax",@progbits
	.align	128
        .global         _Z6phase1PfS_ll
        .type           _Z6phase1PfS_ll,@function
        .size           _Z6phase1PfS_ll,(.L_x_202 - _Z6phase1PfS_ll)
        .other          _Z6phase1PfS_ll,@"STO_CUDA_ENTRY STV_DEFAULT"
_Z6phase1PfS_ll:
.text._Z6phase1PfS_ll:
[----:B------:R-:W-:Y:S01]  /*0000*/  LDC R1, c[0x0][0x37c] ;  /* 0x0000df00ff017b82 */ /* 0x000fe20000000800 */
[----:B------:R-:W0:Y:S07]  /*0010*/  LDCU UR5, c[0x0][0x394] ;  /* 0x00007280ff0577ac */ /* 0x000e2e0008000800 */
[----:B------:R-:W1:Y:S01]  /*0020*/  S2UR UR12, SR_CTAID.X ;  /* 0x00000000000c79c3 */ /* 0x000e620000002500 */
[----:B------:R-:W2:Y:S07]  /*0030*/  LDCU.64 UR8, c[0x0][0x358] ;  /* 0x00006b00ff0877ac */ /* 0x000eae0008000a00 */
[----:B------:R-:W3:Y:S01]  /*0040*/  LDC R0, c[0x0][0x360] ;  /* 0x0000d800ff007b82 */ /* 0x000ee20000000800 */
[----:B------:R-:W4:Y:S01]  /*0050*/  LDCU UR4, c[0x0][0x370] ;  /* 0x00006e00ff0477ac */ /* 0x000f220008000800 */
[----:B0-----:R-:W-:-:S09]  /*0060*/  UISETP.NE.U32.AND UP0, UPT, UR5, URZ, UPT ;  /* 0x000000ff0500728c */ /* 0x001fd2000bf05070 */
[----:B--2---:R-:W-:Y:S05]  /*0070*/  BRA.U UP0, `(.L_x_139) ;  /* 0x0000000100507547 */ /* 0x004fea000b800000 */
[----:B----4-:R-:W0:Y:S01]  /*0080*/  I2F.U32.RP R4, UR4 ;  /* 0x0000000400047d06 */ /* 0x010e220008209000 */
[----:B------:R-:W2:Y:S01]  /*0090*/  LDC R6, c[0x0][0x390] ;  /* 0x0000e400ff067b82 */ /* 0x000ea20000000800 */
[----:B------:R-:W-:-:S06]  /*00a0*/  ISETP.NE.U32.AND P2, PT, RZ, UR4, PT ;  /* 0x00000004ff007c0c */ /* 0x000fcc000bf45070 */
[----:B0-----:R-:W0:Y:S02]  /*00b0*/  MUFU.RCP R4, R4 ;  /* 0x0000000400047308 */ /* 0x001e240000001000 */
[----:B0-----:R-:W-:-:S06]  /*00c0*/  VIADD R2, R4, 0xffffffe ;  /* 0x0ffffffe04027836 */ /* 0x001fcc0000000000 */
[----:B------:R0:W4:Y:S02]  /*00d0*/  F2I.FTZ.U32.TRUNC.NTZ R3, R2 ;  /* 0x0000000200037305 */ /* 0x000124000021f000 */
[----:B0-----:R-:W-:Y:S02]  /*00e0*/  HFMA2 R2, -RZ, RZ, 0, 0 ;  /* 0x00000000ff027431 */ /* 0x001fe400000001ff */
[----:B----4-:R-:W-:-:S04]  /*00f0*/  IMAD.MOV R5, RZ, RZ, -R3 ;  /* 0x000000ffff057224 */ /* 0x010fc800078e0a03 */
[----:B------:R-:W-:-:S04]  /*0100*/  IMAD R5, R5, UR4, RZ ;  /* 0x0000000405057c24 */ /* 0x000fc8000f8e02ff */
[----:B------:R-:W-:-:S06]  /*0110*/  IMAD.HI.U32 R3, R3, R5, R2 ;  /* 0x0000000503037227 */ /* 0x000fcc00078e0002 */
[----:B--2---:R-:W-:-:S04]  /*0120*/  IMAD.HI.U32 R2, R3, R6, RZ ;  /* 0x0000000603027227 */ /* 0x004fc800078e00ff */
[----:B------:R-:W-:-:S04]  /*0130*/  IMAD.MOV R3, RZ, RZ, -R2 ;  /* 0x000000ffff037224 */ /* 0x000fc800078e0a02 */
[----:B------:R-:W-:-:S05]  /*0140*/  IMAD R3, R3, UR4, R6 ;  /* 0x0000000403037c24 */ /* 0x000fca000f8e0206 */
[----:B------:R-:W-:-:S13]  /*0150*/  ISETP.GE.U32.AND P0, PT, R3, UR4, PT ;  /* 0x0000000403007c0c */ /* 0x000fda000bf06070 */
[----:B------:R-:W-:Y:S01]  /*0160*/  @P0 VIADD R3, R3, -UR4 ;  /* 0x8000000403030c36 */ /* 0x000fe20008000000 */
[----:B------:R-:W-:-:S04]  /*0170*/  @P0 IADD3 R2, PT, PT, R2, 0x1, RZ ;  /* 0x0000000102020810 */ /* 0x000fc80007ffe0ff */
[----:B------:R-:W-:-:S13]  /*0180*/  ISETP.GE.U32.AND P1, PT, R3, UR4, PT ;  /* 0x0000000403007c0c */ /* 0x000fda000bf26070 */
[----:B------:R-:W-:Y:S01]  /*0190*/  @P1 VIADD R2, R2, 0x1 ;  /* 0x0000000102021836 */ /* 0x000fe20000000000 */
[----:B------:R-:W-:Y:S01]  /*01a0*/  @!P2 LOP3.LUT R2, RZ, UR4, RZ, 0x33, !PT ;  /* 0x00000004ff02ac12 */ /* 0x000fe2000f8e33ff */
[----:B------:R-:W-:Y:S06]  /*01b0*/  BRA `(.L_x_140) ;  /* 0x00000000000c7947 */ /* 0x000fec0003800000 */
.L_x_139:
[----:B------:R-:W-:-:S07]  /*01c0*/  MOV R2, 0x1e0 ;  /* 0x000001e000027802 */ /* 0x000fce0000000f00 */
[----:B-1-34-:R-:W-:Y:S05]  /*01d0*/  CALL.REL.NOINC `($__internal_1_$__cuda_sm20_div_s64) ;  /* 0x0000003c00c47944 */ /* 0x01afea0003c00000 */
[----:B------:R-:W-:-:S07]  /*01e0*/  IMAD.MOV.U32 R2, RZ, RZ, R4 ;  /* 0x000000ffff027224 */ /* 0x000fce00078e0004 */
.L_x_140:
[----:B------:R-:W0:Y:S01]  /*01f0*/  S2R R5, SR_TID.X ;  /* 0x0000000000057919 */ /* 0x000e220000002100 */
[----:B------:R-:W2:Y:S01]  /*0200*/  LDCU UR5, c[0x0][0x398] ;  /* 0x00007300ff0577ac */ /* 0x000ea20008000800 */
[----:B-1----:R-:W-:Y:S01]  /*0210*/  IMAD R3, R2, UR12, RZ ;  /* 0x0000000c02037c24 */ /* 0x002fe2000f8e02ff */
[----:B------:R-:W-:Y:S01]  /*0220*/  BSSY.RECONVERGENT B0, `(.L_x_141) ;  /* 0x00000ed000007945 */ /* 0x000fe20003800200 */
[----:B------:R-:W1:Y:S01]  /*0230*/  S2R R7, SR_TID.Y ;  /* 0x0000000000077919 */ /* 0x000e620000002200 */
[----:B---3--:R-:W-:Y:S01]  /*0240*/  LOP3.LUT R6, R0, 0x3, RZ, 0xc0, !PT ;  /* 0x0000000300067812 */ /* 0x008fe200078ec0ff */
[----:B--2---:R-:W-:-:S04]  /*0250*/  USHF.L.U32 UR4, UR5, 0x1, URZ ;  /* 0x0000000105047899 */ /* 0x004fc800080006ff */
[----:B------:R-:W-:Y:S01]  /*0260*/  UIMAD UR4, UR4, UR5, URZ ;  /* 0x00000005040472a4 */ /* 0x000fe2000f8e02ff */
[C---:B0-----:R-:W-:Y:S02]  /*0270*/  IMAD R4, R0.reuse, R5, RZ ;  /* 0x0000000500047224 */ /* 0x041fe400078e02ff */
[----:B-1----:R-:W-:Y:S01]  /*0280*/  IMAD R5, R0, R7, RZ ;  /* 0x0000000700057224 */ /* 0x002fe200078e02ff */
[----:B------:R-:W-:Y:S01]  /*0290*/  SHF.R.S32.HI R7, RZ, 0x1f, R3 ;  /* 0x0000001fff077819 */ /* 0x000fe20000011403 */
[----:B------:R-:W-:Y:S01]  /*02a0*/  IMAD.MOV.U32 R23, RZ, RZ, R4 ;  /* 0x000000ffff177224 */ /* 0x000fe200078e0004 */
[----:B------:R-:W-:Y:S01]  /*02b0*/  IADD3 R9, PT, PT, R4, R0, RZ ;  /* 0x0000000004097210 */ /* 0x000fe20007ffe0ff */
[C---:B------:R-:W-:Y:S01]  /*02c0*/  IMAD.IADD R8, R5.reuse, 0x1, R0 ;  /* 0x0000000105087824 */ /* 0x040fe200078e0200 */
[C---:B------:R-:W-:Y:S01]  /*02d0*/  IADD3 R21, PT, PT, R5.reuse, 0x3, RZ ;  /* 0x0000000305157810 */ /* 0x040fe20007ffe0ff */
[----:B------:R-:W-:-:S07]  /*02e0*/  VIADD R20, R5, 0x1 ;  /* 0x0000000105147836 */ /* 0x000fce0000000000 */
.L_x_152:
[----:B0-----:R-:W0:Y:S01]  /*02f0*/  LDC.64 R10, c[0x0][0x398] ;  /* 0x0000e600ff0a7b82 */ /* 0x001e220000000a00 */
[----:B------:R-:W-:Y:S01]  /*0300*/  ISETP.NE.AND P0, PT, R6, RZ, PT ;  /* 0x000000ff0600720c */ /* 0x000fe20003f05270 */
[----:B------:R-:W-:Y:S01]  /*0310*/  IMAD.MOV.U32 R13, RZ, RZ, RZ ;  /* 0x000000ffff0d7224 */ /* 0x000fe200078e00ff */
[----:B------:R-:W-:Y:S01]  /*0320*/  MOV R12, R4 ;  /* 0x00000004000c7202 */ /* 0x000fe20000000f00 */
[----:B------:R-:W-:Y:S01]  /*0330*/  IMAD.MOV.U32 R25, RZ, RZ, R4 ;  /* 0x000000ffff197224 */ /* 0x000fe200078e0004 */
[----:B------:R-:W-:Y:S01]  /*0340*/  ISETP.GE.U32.AND P1, PT, R0, 0x4, PT ;  /* 0x000000040000780c */ /* 0x000fe20003f26070 */
[----:B------:R-:W-:Y:S01]  /*0350*/  VIADD R4, R4, 0x1 ;  /* 0x0000000104047836 */ /* 0x000fe20000000000 */
[----:B------:R-:W-:-:S04]  /*0360*/  MOV R29, R5 ;  /* 0x00000005001d7202 */ /* 0x000fc80000000f00 */
[----:B------:R-:W-:Y:S01]  /*0370*/  ISETP.GE.U32.AND P2, PT, R4, R9, PT ;  /* 0x000000090400720c */ /* 0x000fe20003f46070 */
[-C--:B0-2---:R-:W-:Y:S02]  /*0380*/  IMAD R14, R7, R10.reuse, RZ ;  /* 0x0000000a070e7224 */ /* 0x085fe400078e02ff */
[----:B------:R-:W-:-:S04]  /*0390*/  IMAD.WIDE.U32 R12, R3, R10, R12 ;  /* 0x0000000a030c7225 */ /* 0x000fc800078e000c */
[----:B------:R-:W-:-:S04]  /*03a0*/  IMAD R27, R3, R11, R14 ;  /* 0x0000000b031b7224 */ /* 0x000fc800078e020e */
[----:B------:R-:W-:Y:S01]  /*03b0*/  IMAD.IADD R27, R13, 0x1, R27 ;  /* 0x000000010d1b7824 */ /* 0x000fe200078e021b */
[----:B-1----:R-:W-:Y:S06]  /*03c0*/  @!P0 BRA `(.L_x_142) ;  /* 0x0000000000688947 */ /* 0x002fec0003800000 */
[----:B------:R-:W0:Y:S01]  /*03d0*/  LDCU.64 UR6, c[0x0][0x380] ;  /* 0x00007000ff0677ac */ /* 0x000e220008000a00 */
[----:B------:R-:W-:Y:S02]  /*03e0*/  HFMA2 R15, -RZ, RZ, 0, 0 ;  /* 0x00000000ff0f7431 */ /* 0x000fe400000001ff */
[----:B------:R-:W-:Y:S02]  /*03f0*/  IMAD.MOV.U32 R14, RZ, RZ, R5 ;  /* 0x000000ffff0e7224 */ /* 0x000fe400078e0005 */
[-C--:B------:R-:W-:Y:S02]  /*0400*/  IMAD R18, R27, R10.reuse, RZ ;  /* 0x0000000a1b127224 */ /* 0x080fe400078e02ff */
[----:B------:R-:W-:-:S04]  /*0410*/  IMAD.WIDE.U32 R16, R12, R10, R14 ;  /* 0x0000000a0c107225 */ /* 0x000fc800078e000e */
[----:B------:R-:W-:Y:S01]  /*0420*/  IMAD R15, R12, R11, R18 ;  /* 0x0000000b0c0f7224 */ /* 0x000fe200078e0212 */
[----:B0-----:R-:W-:-:S03]  /*0430*/  LEA R14, P0, R16, UR6, 0x2 ;  /* 0x00000006100e7c11 */ /* 0x001fc6000f8010ff */
[----:B------:R-:W-:-:S05]  /*0440*/  IMAD.IADD R15, R17, 0x1, R15 ;  /* 0x00000001110f7824 */ /* 0x000fca00078e020f */
[----:B------:R-:W-:-:S05]  /*0450*/  LEA.HI.X R15, R16, UR7, R15, 0x2, P0 ;  /* 0x00000007100f7c11 */ /* 0x000fca00080f140f */
[----:B------:R-:W2:Y:S01]  /*0460*/  LDG.E R16, desc[UR8][R14.64] ;  /* 0x000000080e107981 */ /* 0x000ea2000c1e1900 */
[----:B------:R-:W0:Y:S01]  /*0470*/  S2UR UR6, SR_CgaCtaId ;  /* 0x00000000000679c3 */ /* 0x000e220000008800 */
[----:B------:R-:W-:Y:S01]  /*0480*/  UMOV UR5, 0x400 ;  /* 0x0000040000057882 */ /* 0x000fe20000000000 */
[----:B------:R-:W-:Y:S01]  /*0490*/  IMAD R17, R25, R10, R5 ;  /* 0x0000000a19117224 */ /* 0x000fe200078e0205 */
[----:B------:R-:W-:Y:S01]  /*04a0*/  ISETP.NE.AND P0, PT, R6, 0x1, PT ;  /* 0x000000010600780c */ /* 0x000fe20003f05270 */
[----:B------:R-:W-:Y:S01]  /*04b0*/  IMAD.MOV.U32 R29, RZ, RZ, R20 ;  /* 0x000000ffff1d7224 */ /* 0x000fe200078e0014 */
[----:B0-----:R-:W-:-:S06]  /*04c0*/  ULEA UR5, UR6, UR5, 0x18 ;  /* 0x0000000506057291 */ /* 0x001fcc000f8ec0ff */
[----:B------:R-:W-:-:S05]  /*04d0*/  LEA R19, R17, UR5, 0x2 ;  /* 0x0000000511137c11 */ /* 0x000fca000f8e10ff */
[----:B--2---:R0:W-:Y:S01]  /*04e0*/  STS [R19], R16 ;  /* 0x0000001013007388 */ /* 0x0041e20000000800 */
[----:B------:R-:W-:Y:S05]  /*04f0*/  @!P0 BRA `(.L_x_142) ;  /* 0x00000000001c8947 */ /* 0x000fea0003800000 */
[----:B------:R-:W-:Y:S01]  /*0500*/  ISETP.NE.AND P0, PT, R6, 0x2, PT ;  /* 0x000000020600780c */ /* 0x000fe20003f05270 */
[----:B0-----:R-:W2:-:S12]  /*0510*/  LDG.E R16, desc[UR8][R14.64+0x4] ;  /* 0x000004080e107981 */ /* 0x001e98000c1e1900 */
[----:B------:R-:W3:Y:S01]  /*0520*/  @P0 LDG.E R17, desc[UR8][R14.64+0x8] ;  /* 0x000008080e110981 */ /* 0x000ee2000c1e1900 */
[----:B------:R-:W-:Y:S01]  /*0530*/  IADD3 R29, PT, PT, R5, 0x2, RZ ;  /* 0x00000002051d7810 */ /* 0x000fe20007ffe0ff */
[----:B------:R-:W-:Y:S02]  /*0540*/  @P0 IMAD.MOV.U32 R29, RZ, RZ, R21 ;  /* 0x000000ffff1d0224 */ /* 0x000fe400078e0015 */
[----:B--2---:R1:W-:Y:S04]  /*0550*/  STS [R19+0x4], R16 ;  /* 0x0000041013007388 */ /* 0x0043e80000000800 */
[----:B---3--:R1:W-:Y:S02]  /*0560*/  @P0 STS [R19+0x8], R17 ;  /* 0x0000081113000388 */ /* 0x0083e40000000800 */
.L_x_142:
[----:B------:R-:W-:Y:S05]  /*0570*/  @!P1 BRA `(.L_x_143) ;  /* 0x0000000800d89947 */ /* 0x000fea0003800000 */
[----:B------:R-:W-:Y:S01]  /*0580*/  ISETP.GE.U32.AND P1, PT, R29, R8, PT ;  /* 0x000000081d00720c */ /* 0x000fe20003f26070 */
[----:B------:R-:W-:Y:S01]  /*0590*/  BSSY.RECONVERGENT B1, `(.L_x_144) ;  /* 0x000001b000017945 */ /* 0x000fe20003800200 */
[----:B------:R-:W-:-:S11]  /*05a0*/  PLOP3.LUT P0, PT, PT, PT, PT, 0x80, 0x8 ;  /* 0x000000000008781c */ /* 0x000fd60003f0f070 */
[----:B------:R-:W-:Y:S05]  /*05b0*/  @!P1 BRA `(.L_x_145) ;  /* 0x0000000000609947 */ /* 0x000fea0003800000 */
[----:B------:R-:W2:Y:S01]  /*05c0*/  LDCU.64 UR6, c[0x0][0x380] ;  /* 0x00007000ff0677ac */ /* 0x000ea20008000a00 */
[----:B------:R-:W-:Y:S02]  /*05d0*/  HFMA2 R15, -RZ, RZ, 0, 0 ;  /* 0x00000000ff0f7431 */ /* 0x000fe400000001ff */
[-C--:B01----:R-:W-:Y:S02]  /*05e0*/  IMAD R16, R27, R10.reuse, RZ ;  /* 0x0000000a1b107224 */ /* 0x083fe400078e02ff */
[----:B------:R-:W-:Y:S02]  /*05f0*/  IMAD.MOV.U32 R14, RZ, RZ, R29 ;  /* 0x000000ffff0e7224 */ /* 0x000fe400078e001d */
[C---:B------:R-:W-:Y:S02]  /*0600*/  IMAD R17, R12.reuse, R11, R16 ;  /* 0x0000000b0c117224 */ /* 0x040fe400078e0210 */
[----:B------:R-:W-:-:S04]  /*0610*/  IMAD.WIDE.U32 R14, R12, R10, R14 ;  /* 0x0000000a0c0e7225 */ /* 0x000fc800078e000e */
[----:B------:R-:W-:Y:S01]  /*0620*/  IMAD.IADD R15, R17, 0x1, R15 ;  /* 0x00000001110f7824 */ /* 0x000fe200078e020f */
[----:B--2---:R-:W-:-:S04]  /*0630*/  LEA R16, P0, R14, UR6, 0x2 ;  /* 0x000000060e107c11 */ /* 0x004fc8000f8010ff */
[----:B------:R-:W-:-:S05]  /*0640*/  LEA.HI.X R17, R14, UR7, R15, 0x2, P0 ;  /* 0x000000070e117c11 */ /* 0x000fca00080f140f */
[----:B------:R-:W2:Y:S04]  /*0650*/  LDG.E R14, desc[UR8][R16.64] ;  /* 0x00000008100e7981 */ /* 0x000ea8000c1e1900 */
[----:B------:R-:W3:Y:S04]  /*0660*/  LDG.E R18, desc[UR8][R16.64+0x4] ;  /* 0x0000040810127981 */ /* 0x000ee8000c1e1900 */
[----:B------:R-:W4:Y:S04]  /*0670*/  LDG.E R22, desc[UR8][R16.64+0x8] ;  /* 0x0000080810167981 */ /* 0x000f28000c1e1900 */
[----:B------:R-:W5:Y:S01]  /*0680*/  LDG.E R24, desc[UR8][R16.64+0xc] ;  /* 0x00000c0810187981 */ /* 0x000f62000c1e1900 */
[----:B------:R-:W0:Y:S01]  /*0690*/  S2UR UR6, SR_CgaCtaId ;  /* 0x00000000000679c3 */ /* 0x000e220000008800 */
[----:B------:R-:W-:Y:S01]  /*06a0*/  UMOV UR5, 0x400 ;  /* 0x0000040000057882 */ /* 0x000fe20000000000 */
[----:B------:R-:W-:Y:S01]  /*06b0*/  IMAD R15, R25, R10, R29 ;  /* 0x0000000a190f7224 */ /* 0x000fe200078e021d */
[----:B------:R-:W-:Y:S01]  /*06c0*/  PLOP3.LUT P0, PT, PT, PT, PT, 0x8, 0x80 ;  /* 0x000000000080781c */ /* 0x000fe20003f0e170 */
[----:B------:R-:W-:Y:S01]  /*06d0*/  VIADD R29, R29, 0x4 ;  /* 0x000000041d1d7836 */ /* 0x000fe20000000000 */
[----:B0-----:R-:W-:-:S06]  /*06e0*/  ULEA UR5, UR6, UR5, 0x18 ;  /* 0x0000000506057291 */ /* 0x001fcc000f8ec0ff */
[----:B------:R-:W-:-:S05]  /*06f0*/  LEA R15, R15, UR5, 0x2 ;  /* 0x000000050f0f7c11 */ /* 0x000fca000f8e10ff */
[----:B--2---:R2:W-:Y:S04]  /*0700*/  STS [R15], R14 ;  /* 0x0000000e0f007388 */ /* 0x0045e80000000800 */
[----:B---3--:R2:W-:Y:S04]  /*0710*/  STS [R15+0x4], R18 ;  /* 0x000004120f007388 */ /* 0x0085e80000000800 */
[----:B----4-:R2:W-:Y:S04]  /*0720*/  STS [R15+0x8], R22 ;  /* 0x000008160f007388 */ /* 0x0105e80000000800 */
[----:B-----5:R2:W-:Y:S02]  /*0730*/  STS [R15+0xc], R24 ;  /* 0x00000c180f007388 */ /* 0x0205e40000000800 */
.L_x_145:
[----:B------:R-:W-:Y:S05]  /*0740*/  BSYNC.RECONVERGENT B1 ;  /* 0x0000000000017941 */ /* 0x000fea0003800200 */
.L_x_144:
[CC--:B------:R-:W-:Y:S01]  /*0750*/  ISETP.GT.U32.AND P1, PT, R8.reuse, R29.reuse, PT ;  /* 0x0000001d0800720c */ /* 0x0c0fe20003f24070 */
[----:B------:R-:W-:Y:S01]  /*0760*/  BSSY.RECONVERGENT B1, `(.L_x_146) ;  /* 0x000004f000017945 */ /* 0x000fe20003800200 */
[----:B--2---:R-:W-:-:S04]  /*0770*/  IADD3 R14, PT, PT, R8, -R29, RZ ;  /* 0x8000001d080e7210 */ /* 0x004fc80007ffe0ff */
[----:B------:R-:W-:-:S13]  /*0780*/  ISETP.LE.U32.OR P1, PT, R14, 0xc, !P1 ;  /* 0x0000000c0e00780c */ /* 0x000fda0004f23470 */
[----:B------:R-:W-:Y:S05]  /*0790*/  @P1 BRA `(.L_x_147) ;  /* 0x00000004002c1947 */ /* 0x000fea0003800000 */
[----:B------:R-:W2:Y:S01]  /*07a0*/  S2R R15, SR_CgaCtaId ;  /* 0x00000000000f7919 */ /* 0x000ea20000008800 */
[----:B------:R-:W-:Y:S01]  /*07b0*/  MOV R22, 0x400 ;  /* 0x0000040000167802 */ /* 0x000fe20000000f00 */
[----:B------:R-:W-:Y:S01]  /*07c0*/  VIADD R24, R8, 0xfffffff4 ;  /* 0xfffffff408187836 */ /* 0x000fe20000000000 */
[----:B------:R-:W-:Y:S02]  /*07d0*/  PLOP3.LUT P0, PT, PT, PT, PT, 0x8, 0x80 ;  /* 0x000000000080781c */ /* 0x000fe40003f0e170 */
[----:B--2---:R-:W-:-:S11]  /*07e0*/  LEA R22, R15, R22, 0x18 ;  /* 0x000000160f167211 */ /* 0x004fd600078ec0ff */
.L_x_148:
[----:B------:R-:W0:Y:S01]  /*07f0*/  LDCU.64 UR6, c[0x0][0x380] ;  /* 0x00007000ff0677ac */ /* 0x000e220008000a00 */
[----:B--2---:R-:W-:Y:S02]  /*0800*/  HFMA2 R15, -RZ, RZ, 0, 0 ;  /* 0x00000000ff0f7431 */ /* 0x004fe400000001ff */
[-C--:B------:R-:W-:Y:S02]  /*0810*/  IMAD R26, R27, R10.reuse, RZ ;  /* 0x0000000a1b1a7224 */ /* 0x080fe400078e02ff */
[----:B------:R-:W-:Y:S02]  /*0820*/  IMAD.MOV.U32 R14, RZ, RZ, R29 ;  /* 0x000000ffff0e7224 */ /* 0x000fe400078e001d */
[C---:B------:R-:W-:Y:S02]  /*0830*/  IMAD R26, R12.reuse, R11, R26 ;  /* 0x0000000b0c1a7224 */ /* 0x040fe400078e021a */
[----:B------:R-:W-:-:S04]  /*0840*/  IMAD.WIDE.U32 R14, R12, R10, R14 ;  /* 0x0000000a0c0e7225 */ /* 0x000fc800078e000e */
[----:B------:R-:W-:Y:S01]  /*0850*/  IMAD.IADD R15, R26, 0x1, R15 ;  /* 0x000000011a0f7824 */ /* 0x000fe200078e020f */
[----:B01----:R-:W-:-:S04]  /*0860*/  LEA R16, P1, R14, UR6, 0x2 ;  /* 0x000000060e107c11 */ /* 0x003fc8000f8210ff */
[----:B------:R-:W-:-:S05]  /*0870*/  LEA.HI.X R17, R14, UR7, R15, 0x2, P1 ;  /* 0x000000070e117c11 */ /* 0x000fca00088f140f */
[----:B------:R-:W2:Y:S01]  /*0880*/  LDG.E R15, desc[UR8][R16.64] ;  /* 0x00000008100f7981 */ /* 0x000ea2000c1e1900 */
[----:B------:R-:W-:-:S03]  /*0890*/  IMAD R19, R25, R10, R29 ;  /* 0x0000000a19137224 */ /* 0x000fc600078e021d */
[----:B------:R-:W3:Y:S01]  /*08a0*/  LDG.E R14, desc[UR8][R16.64+0x4] ;  /* 0x00000408100e7981 */ /* 0x000ee2000c1e1900 */
[----:B------:R-:W-:-:S03]  /*08b0*/  IMAD R28, R19, 0x4, R22 ;  /* 0x00000004131c7824 */ /* 0x000fc600078e0216 */
[----:B------:R-:W4:Y:S04]  /*08c0*/  LDG.E R19, desc[UR8][R16.64+0x8] ;  /* 0x0000080810137981 */ /* 0x000f28000c1e1900 */
[----:B--2---:R0:W-:Y:S04]  /*08d0*/  STS [R28], R15 ;  /* 0x0000000f1c007388 */ /* 0x0041e80000000800 */
[----:B---3--:R1:W-:Y:S04]  /*08e0*/  STS [R28+0x4], R14 ;  /* 0x0000040e1c007388 */ /* 0x0083e80000000800 */
[----:B0-----:R-:W2:Y:S01]  /*08f0*/  LDG.E R15, desc[UR8][R16.64+0xc] ;  /* 0x00000c08100f7981 */ /* 0x001ea2000c1e1900 */
[----:B-1----:R-:W-:-:S03]  /*0900*/  IADD3 R14, PT, PT, R29, 0x4, RZ ;  /* 0x000000041d0e7810 */ /* 0x002fc60007ffe0ff */
[----:B----4-:R-:W-:Y:S04]  /*0910*/  STS [R28+0x8], R19 ;  /* 0x000008131c007388 */ /* 0x010fe80000000800 */
[----:B--2---:R0:W-:Y:S02]  /*0920*/  STS [R28+0xc], R15 ;  /* 0x00000c0f1c007388 */ /* 0x0041e40000000800 */
[----:B0-----:R-:W-:Y:S02]  /*0930*/  IMAD.MOV.U32 R15, RZ, RZ, RZ ;  /* 0x000000ffff0f7224 */ /* 0x001fe400078e00ff */
[----:B------:R-:W-:-:S04]  /*0940*/  IMAD.WIDE.U32 R16, R12, R10, R14 ;  /* 0x0000000a0c107225 */ /* 0x000fc800078e000e */
[----:B------:R-:W-:Y:S01]  /*0950*/  IMAD.IADD R19, R26, 0x1, R17 ;  /* 0x000000011a137824 */ /* 0x000fe200078e0211 */
[----:B------:R-:W-:-:S04]  /*0960*/  LEA R18, P1, R16, UR6, 0x2 ;  /* 0x0000000610127c11 */ /* 0x000fc8000f8210ff */
[----:B------:R-:W-:-:S05]  /*0970*/  LEA.HI.X R19, R16, UR7, R19, 0x2, P1 ;  /* 0x0000000710137c11 */ /* 0x000fca00088f1413 */
[----:B------:R-:W2:Y:S01]  /*0980*/  LDG.E R15, desc[UR8][R18.64] ;  /* 0x00000008120f7981 */ /* 0x000ea2000c1e1900 */
[----:B------:R-:W-:-:S03]  /*0990*/  IMAD R17, R25, R10, R14 ;  /* 0x0000000a19117224 */ /* 0x000fc600078e020e */
[----:B------:R-:W3:Y:S02]  /*09a0*/  LDG.E R16, desc[UR8][R18.64+0x4] ;  /* 0x0000040812107981 */ /* 0x000ee4000c1e1900 */
[----:B------:R-:W-:Y:S02]  /*09b0*/  LEA R28, R17, R22, 0x2 ;  /* 0x00000016111c7211 */ /* 0x000fe400078e10ff */
[----:B------:R-:W4:Y:S04]  /*09c0*/  LDG.E R17, desc[UR8][R18.64+0x8] ;  /* 0x0000080812117981 */ /* 0x000f28000c1e1900 */
[----:B--2---:R0:W-:Y:S04]  /*09d0*/  STS [R28], R15 ;  /* 0x0000000f1c007388 */ /* 0x0041e80000000800 */
[----:B0-----:R-:W2:Y:S01]  /*09e0*/  LDG.E R15, desc[UR8][R18.64+0xc] ;  /* 0x00000c08120f7981 */ /* 0x001ea2000c1e1900 */
[----:B------:R-:W-:-:S03]  /*09f0*/  VIADD R14, R29, 0x8 ;  /* 0x000000081d0e7836 */ /* 0x000fc60000000000 */
[----:B---3--:R-:W-:Y:S04]  /*0a00*/  STS [R28+0x4], R16 ;  /* 0x000004101c007388 */ /* 0x008fe80000000800 */
[----:B----4-:R-:W-:Y:S04]  /*0a10*/  STS [R28+0x8], R17 ;  /* 0x000008111c007388 */ /* 0x010fe80000000800 */
[----:B--2---:R0:W-:Y:S02]  /*0a20*/  STS [R28+0xc], R15 ;  /* 0x00000c0f1c007388 */ /* 0x0041e40000000800 */
[----:B0-----:R-:W-:-:S02]  /*0a30*/  IMAD.MOV.U32 R15, RZ, RZ, RZ ;  /* 0x000000ffff0f7224 */ /* 0x001fc400078e00ff */
[----:B------:R-:W-:-:S05]  /*0a40*/  IMAD.WIDE.U32 R16, R12, R10, R14 ;  /* 0x0000000a0c107225 */ /* 0x000fca00078e000e */
[----:B------:R-:W-:Y:S02]  /*0a50*/  IADD3 R17, PT, PT, R26, R17, RZ ;  /* 0x000000111a117210 */ /* 0x000fe40007ffe0ff */
[----:B------:R-:W-:-:S04]  /*0a60*/  LEA R18, P1, R16, UR6, 0x2 ;  /* 0x0000000610127c11 */ /* 0x000fc8000f8210ff */
[----:B------:R-:W-:-:S05]  /*0a70*/  LEA.HI.X R19, R16, UR7, R17, 0x2, P1 ;  /* 0x0000000710137c11 */ /* 0x000fca00088f1411 */
[----:B------:R-:W2:Y:S01]  /*0a80*/  LDG.E R15, desc[UR8][R18.64] ;  /* 0x00000008120f7981 */ /* 0x000ea2000c1e1900 */
[----:B------:R-:W-:-:S03]  /*0a90*/  IMAD R14, R25, R10, R14 ;  /* 0x0000000a190e7224 */ /* 0x000fc600078e020e */
[----:B------:R-:W3:Y:S01]  /*0aa0*/  LDG.E R16, desc[UR8][R18.64+0x4] ;  /* 0x0000040812107981 */ /* 0x000ee2000c1e1900 */
[----:B------:R-:W-:-:S03]  /*0ab0*/  IMAD R28, R14, 0x4, R22 ;  /* 0x000000040e1c7824 */ /* 0x000fc600078e0216 */
[----:B------:R-:W4:Y:S04]  /*0ac0*/  LDG.E R17, desc[UR8][R18.64+0x8] ;  /* 0x0000080812117981 */ /* 0x000f28000c1e1900 */
[----:B--2---:R0:W-:Y:S04]  /*0ad0*/  STS [R28], R15 ;  /* 0x0000000f1c007388 */ /* 0x0041e80000000800 */
[----:B0-----:R-:W2:Y:S01]  /*0ae0*/  LDG.E R15, desc[UR8][R18.64+0xc] ;  /* 0x00000c08120f7981 */ /* 0x001ea2000c1e1900 */
[----:B------:R-:W-:-:S03]  /*0af0*/  VIADD R14, R29, 0xc ;  /* 0x0000000c1d0e7836 */ /* 0x000fc60000000000 */
[----:B---3--:R-:W-:Y:S04]  /*0b00*/  STS [R28+0x4], R16 ;  /* 0x000004101c007388 */ /* 0x008fe80000000800 */
[----:B----4-:R-:W-:Y:S04]  /*0b10*/  STS [R28+0x8], R17 ;  /* 0x000008111c007388 */ /* 0x010fe80000000800 */
[----:B--2---:R0:W-:Y:S02]  /*0b20*/  STS [R28+0xc], R15 ;  /* 0x00000c0f1c007388 */ /* 0x0041e40000000800 */
[----:B0-----:R-:W-:-:S03]  /*0b30*/  MOV R15, RZ ;  /* 0x000000ff000f7202 */ /* 0x001fc60000000f00 */
[----:B------:R-:W-:-:S04]  /*0b40*/  IMAD.WIDE.U32 R16, R12, R10, R14 ;  /* 0x0000000a0c107225 */ /* 0x000fc800078e000e */
[----:B------:R-:W-:Y:S01]  /*0b50*/  IMAD.IADD R26, R26, 0x1, R17 ;  /* 0x000000011a1a7824 */ /* 0x000fe200078e0211 */
[----:B------:R-:W-:-:S04]  /*0b60*/  LEA R18, P1, R16, UR6, 0x2 ;  /* 0x0000000610127c11 */ /* 0x000fc8000f8210ff */
[----:B------:R-:W-:-:S05]  /*0b70*/  LEA.HI.X R19, R16, UR7, R26, 0x2, P1 ;  /* 0x0000000710137c11 */ /* 0x000fca00088f141a */
[----:B------:R-:W2:Y:S04]  /*0b80*/  LDG.E R16, desc[UR8][R18.64] ;  /* 0x0000000812107981 */ /* 0x000ea8000c1e1900 */
[----:B------:R-:W3:Y:S04]  /*0b90*/  LDG.E R17, desc[UR8][R18.64+0x4] ;  /* 0x0000040812117981 */ /* 0x000ee8000c1e1900 */
[----:B------:R-:W4:Y:S04]  /*0ba0*/  LDG.E R15, desc[UR8][R18.64+0x8] ;  /* 0x00000808120f7981 */ /* 0x000f28000c1e1900 */
[----:B------:R-:W5:Y:S01]  /*0bb0*/  LDG.E R26, desc[UR8][R18.64+0xc] ;  /* 0x00000c08121a7981 */ /* 0x000f62000c1e1900 */
[----:B------:R-:W-:-:S04]  /*0bc0*/  IMAD R14, R25, R10, R14 ;  /* 0x0000000a190e7224 */ /* 0x000fc800078e020e */
[----:B------:R-:W-:Y:S01]  /*0bd0*/  IMAD R14, R14, 0x4, R22 ;  /* 0x000000040e0e7824 */ /* 0x000fe200078e0216 */
[----:B------:R-:W-:-:S04]  /*0be0*/  IADD3 R29, PT, PT, R29, 0x10, RZ ;  /* 0x000000101d1d7810 */ /* 0x000fc80007ffe0ff */
[----:B------:R-:W-:Y:S01]  /*0bf0*/  ISETP.GE.U32.AND P1, PT, R29, R24, PT ;  /* 0x000000181d00720c */ /* 0x000fe20003f26070 */
[----:B--2---:R2:W-:Y:S04]  /*0c00*/  STS [R14], R16 ;  /* 0x000000100e007388 */ /* 0x0045e80000000800 */
[----:B---3--:R2:W-:Y:S04]  /*0c10*/  STS [R14+0x4], R17 ;  /* 0x000004110e007388 */ /* 0x0085e80000000800 */
[----:B----4-:R2:W-:Y:S04]  /*0c20*/  STS [R14+0x8], R15 ;  /* 0x0000080f0e007388 */ /* 0x0105e80000000800 */
[----:B-----5:R2:W-:Y:S01]  /*0c30*/  STS [R14+0xc], R26 ;  /* 0x00000c1a0e007388 */ /* 0x0205e20000000800 */
[----:B------:R-:W-:Y:S05]  /*0c40*/  @!P1 BRA `(.L_x_148) ;  /* 0xfffffff800e89947 */ /* 0x000fea000383ffff */
.L_x_147:
[----:B------:R-:W-:Y:S05]  /*0c50*/  BSYNC.RECONVERGENT B1 ;  /* 0x0000000000017941 */ /* 0x000fea0003800200 */
.L_x_146:
[C---:B--2---:R-:W-:Y:S01]  /*0c60*/  IMAD.IADD R14, R8.reuse, 0x1, -R29 ;  /* 0x00000001080e7824 */ /* 0x044fe200078e0a1d */
[----:B------:R-:W-:Y:S01]  /*0c70*/  ISETP.GT.U32.AND P1, PT, R8, R29, PT ;  /* 0x0000001d0800720c */ /* 0x000fe20003f24070 */
[----:B------:R-:W-:Y:S03]  /*0c80*/  BSSY.RECONVERGENT B1, `(.L_x_149) ;  /* 0x000002b000017945 */ /* 0x000fe60003800200 */
[----:B------:R-:W-:-:S13]  /*0c90*/  ISETP.LE.U32.OR P1, PT, R14, 0x4, !P1 ;  /* 0x000000040e00780c */ /* 0x000fda0004f23470 */
[----:B------:R-:W-:Y:S05]  /*0ca0*/  @P1 BRA `(.L_x_150) ;  /* 0x0000000000a01947 */ /* 0x000fea0003800000 */
[----:B------:R-:W2:Y:S01]  /*0cb0*/  LDCU.64 UR10, c[0x0][0x380] ;  /* 0x00007000ff0a77ac */ /* 0x000ea20008000a00 */
[----:B------:R-:W-:Y:S02]  /*0cc0*/  HFMA2 R15, -RZ, RZ, 0, 0 ;  /* 0x00000000ff0f7431 */ /* 0x000fe400000001ff */
[-C--:B------:R-:W-:Y:S02]  /*0cd0*/  IMAD R22, R27, R10.reuse, RZ ;  /* 0x0000000a1b167224 */ /* 0x080fe400078e02ff */
[----:B------:R-:W-:Y:S02]  /*0ce0*/  IMAD.MOV.U32 R14, RZ, RZ, R29 ;  /* 0x000000ffff0e7224 */ /* 0x000fe400078e001d */
[C---:B------:R-:W-:Y:S02]  /*0cf0*/  IMAD R22, R12.reuse, R11, R22 ;  /* 0x0000000b0c167224 */ /* 0x040fe400078e0216 */
[----:B------:R-:W-:-:S04]  /*0d00*/  IMAD.WIDE.U32 R14, R12, R10, R14 ;  /* 0x0000000a0c0e7225 */ /* 0x000fc800078e000e */
[----:B------:R-:W-:Y:S01]  /*0d10*/  IMAD.IADD R15, R22, 0x1, R15 ;  /* 0x00000001160f7824 */ /* 0x000fe200078e020f */
[----:B--2---:R-:W-:-:S04]  /*0d20*/  LEA R18, P0, R14, UR10, 0x2 ;  /* 0x0000000a0e127c11 */ /* 0x004fc8000f8010ff */
[----:B01----:R-:W-:-:S05]  /*0d30*/  LEA.HI.X R19, R14, UR11, R15, 0x2, P0 ;  /* 0x0000000b0e137c11 */ /* 0x003fca00080f140f */
[----:B------:R-:W2:Y:S04]  /*0d40*/  LDG.E R15, desc[UR8][R18.64+0x4] ;  /* 0x00000408120f7981 */ /* 0x000ea8000c1e1900 */
[----:B------:R-:W3:Y:S04]  /*0d50*/  LDG.E R17, desc[UR8][R18.64] ;  /* 0x0000000812117981 */ /* 0x000ee8000c1e1900 */
[----:B------:R-:W4:Y:S01]  /*0d60*/  LDG.E R24, desc[UR8][R18.64+0x8] ;  /* 0x0000080812187981 */ /* 0x000f22000c1e1900 */
[----:B------:R-:W0:Y:S01]  /*0d70*/  S2UR UR6, SR_CgaCtaId ;  /* 0x00000000000679c3 */ /* 0x000e220000008800 */
[----:B------:R-:W-:Y:S01]  /*0d80*/  UMOV UR5, 0x400 ;  /* 0x0000040000057882 */ /* 0x000fe20000000000 */
[----:B------:R-:W-:Y:S01]  /*0d90*/  IMAD R28, R25, R10, R29 ;  /* 0x0000000a191c7224 */ /* 0x000fe200078e021d */
[----:B------:R1:W5:Y:S01]  /*0da0*/  LDG.E R26, desc[UR8][R18.64+0xc] ;  /* 0x00000c08121a7981 */ /* 0x000362000c1e1900 */
[----:B------:R-:W-:Y:S01]  /*0db0*/  VIADD R14, R29, 0x4 ;  /* 0x000000041d0e7836 */ /* 0x000fe20000000000 */
[----:B0-----:R-:W-:-:S06]  /*0dc0*/  ULEA UR5, UR6, UR5, 0x18 ;  /* 0x0000000506057291 */ /* 0x001fcc000f8ec0ff */
[----:B------:R-:W-:-:S05]  /*0dd0*/  LEA R28, R28, UR5, 0x2 ;  /* 0x000000051c1c7c11 */ /* 0x000fca000f8e10ff */
[----:B--2---:R0:W-:Y:S04]  /*0de0*/  STS [R28+0x4], R15 ;  /* 0x0000040f1c007388 */ /* 0x0041e80000000800 */
[----:B---3--:R2:W-:Y:S01]  /*0df0*/  STS [R28], R17 ;  /* 0x000000111c007388 */ /* 0x0085e20000000800 */
[----:B0-----:R-:W-:-:S03]  /*0e00*/  MOV R15, RZ ;  /* 0x000000ff000f7202 */ /* 0x001fc60000000f00 */
[----:B--2---:R-:W-:-:S04]  /*0e10*/  IMAD.WIDE.U32 R16, R12, R10, R14 ;  /* 0x0000000a0c107225 */ /* 0x004fc800078e000e */
[----:B-1----:R-:W-:Y:S01]  /*0e20*/  IMAD.IADD R19, R22, 0x1, R17 ;  /* 0x0000000116137824 */ /* 0x002fe200078e0211 */
[----:B------:R-:W-:-:S04]  /*0e30*/  LEA R18, P0, R16, UR10, 0x2 ;  /* 0x0000000a10127c11 */ /* 0x000fc8000f8010ff */
[----:B------:R-:W-:Y:S01]  /*0e40*/  LEA.HI.X R19, R16, UR11, R19, 0x2, P0 ;  /* 0x0000000b10137c11 */ /* 0x000fe200080f1413 */
[----:B----4-:R0:W-:Y:S04]  /*0e50*/  STS [R28+0x8], R24 ;  /* 0x000008181c007388 */ /* 0x0101e80000000800 */
[----:B------:R-:W2:Y:S04]  /*0e60*/  LDG.E R16, desc[UR8][R18.64] ;  /* 0x0000000812107981 */ /* 0x000ea8000c1e1900 */
[----:B------:R-:W3:Y:S04]  /*0e70*/  LDG.E R22, desc[UR8][R18.64+0x4] ;  /* 0x0000040812167981 */ /* 0x000ee8000c1e1900 */
[----:B------:R-:W4:Y:S04]  /*0e80*/  LDG.E R17, desc[UR8][R18.64+0x8] ;  /* 0x0000080812117981 */ /* 0x000f28000c1e1900 */
[----:B0-----:R-:W4:Y:S01]  /*0e90*/  LDG.E R24, desc[UR8][R18.64+0xc] ;  /* 0x00000c0812187981 */ /* 0x001f22000c1e1900 */
[----:B------:R-:W-:-:S05]  /*0ea0*/  IMAD R14, R25, R10, R14 ;  /* 0x0000000a190e7224 */ /* 0x000fca00078e020e */
[----:B------:R-:W-:Y:S01]  /*0eb0*/  LEA R15, R14, UR5, 0x2 ;  /* 0x000000050e0f7c11 */ /* 0x000fe2000f8e10ff */
[----:B-----5:R0:W-:Y:S01]  /*0ec0*/  STS [R28+0xc], R26 ;  /* 0x00000c1a1c007388 */ /* 0x0201e20000000800 */
[----:B------:R-:W-:Y:S01]  /*0ed0*/  PLOP3.LUT P0, PT, PT, PT, PT, 0x8, 0x80 ;  /* 0x000000000080781c */ /* 0x000fe20003f0e170 */
[----:B------:R-:W-:Y:S02]  /*0ee0*/  VIADD R29, R29, 0x8 ;  /* 0x000000081d1d7836 */ /* 0x000fe40000000000 */
[----:B--2---:R0:W-:Y:S04]  /*0ef0*/  STS [R15], R16 ;  /* 0x000000100f007388 */ /* 0x0041e80000000800 */
[----:B---3--:R0:W-:Y:S04]  /*0f00*/  STS [R15+0x4], R22 ;  /* 0x000004160f007388 */ /* 0x0081e80000000800 */
[----:B----4-:R0:W-:Y:S04]  /*0f10*/  STS [R15+0x8], R17 ;  /* 0x000008110f007388 */ /* 0x0101e80000000800 */
[----:B------:R0:W-:Y:S02]  /*0f20*/  STS [R15+0xc], R24 ;  /* 0x00000c180f007388 */ /* 0x0001e40000000800 */
.L_x_150:
[----:B------:R-:W-:Y:S05]  /*0f30*/  BSYNC.RECONVERGENT B1 ;  /* 0x0000000000017941 */ /* 0x000fea0003800200 */
.L_x_149:
[----:B------:R-:W-:Y:S01]  /*0f40*/  ISETP.LT.U32.OR P0, PT, R29, R8, P0 ;  /* 0x000000081d00720c */ /* 0x000fe20000701470 */
[----:B------:R-:W-:-:S12]  /*0f50*/  BSSY.RECONVERGENT B1, `(.L_x_143) ;  /* 0x0000018000017945 */ /* 0x000fd80003800200 */
[----:B------:R-:W-:Y:S05]  /*0f60*/  @!P0 BRA `(.L_x_151) ;  /* 0x0000000000588947 */ /* 0x000fea0003800000 */
[----:B------:R-:W2:Y:S01]  /*0f70*/  LDCU.64 UR6, c[0x0][0x380] ;  /* 0x00007000ff0677ac */ /* 0x000ea20008000a00 */
[----:B------:R-:W-:Y:S01]  /*0f80*/  MOV R14, R29 ;  /* 0x0000001d000e7202 */ /* 0x000fe20000000f00 */
[-C--:B------:R-:W-:Y:S02]  /*0f90*/  IMAD R27, R27, R10.reuse, RZ ;  /* 0x0000000a1b1b7224 */ /* 0x080fe400078e02ff */
[----:B0-----:R-:W-:Y:S02]  /*0fa0*/  IMAD.MOV.U32 R15, RZ, RZ, RZ ;  /* 0x000000ffff0f7224 */ /* 0x001fe400078e00ff */
[C---:B------:R-:W-:Y:S02]  /*0fb0*/  IMAD R13, R12.reuse, R11, R27 ;  /* 0x0000000b0c0d7224 */ /* 0x040fe400078e021b */
[----:B------:R-:W-:-:S04]  /*0fc0*/  IMAD.WIDE.U32 R14, R12, R10, R14 ;  /* 0x0000000a0c0e7225 */ /* 0x000fc800078e000e */
[----:B------:R-:W-:Y:S01]  /*0fd0*/  IMAD.IADD R13, R13, 0x1, R15 ;  /* 0x000000010d0d7824 */ /* 0x000fe200078e020f */
[----:B--2---:R-:W-:-:S04]  /*0fe0*/  LEA R12, P0, R14, UR6, 0x2 ;  /* 0x000000060e0c7c11 */ /* 0x004fc8000f8010ff */
[----:B------:R-:W-:-:S05]  /*0ff0*/  LEA.HI.X R13, R14, UR7, R13, 0x2, P0 ;  /* 0x000000070e0d7c11 */ /* 0x000fca00080f140d */
[----:B------:R-:W2:Y:S04]  /*1000*/  LDG.E R14, desc[UR8][R12.64] ;  /* 0x000000080c0e7981 */ /* 0x000ea8000c1e1900 */
[----:B-1----:R-:W3:Y:S04]  /*1010*/  LDG.E R16, desc[UR8][R12.64+0x4] ;  /* 0x000004080c107981 */ /* 0x002ee8000c1e1900 */
[----:B------:R-:W4:Y:S04]  /*1020*/  LDG.E R18, desc[UR8][R12.64+0x8] ;  /* 0x000008080c127981 */ /* 0x000f28000c1e1900 */
[----:B------:R-:W5:Y:S01]  /*1030*/  LDG.E R22, desc[UR8][R12.64+0xc] ;  /* 0x00000c080c167981 */ /* 0x000f62000c1e1900 */
[----:B------:R-:W0:Y:S01]  /*1040*/  S2UR UR6, SR_CgaCtaId ;  /* 0x00000000000679c3 */ /* 0x000e220000008800 */
[----:B------:R-:W-:Y:S01]  /*1050*/  UMOV UR5, 0x400 ;  /* 0x0000040000057882 */ /* 0x000fe20000000000 */
[----:B------:R-:W-:Y:S01]  /*1060*/  IMAD R15, R25, R10, R29 ;  /* 0x0000000a190f7224 */ /* 0x000fe200078e021d */
[----:B0-----:R-:W-:-:S06]  /*1070*/  ULEA UR5, UR6, UR5, 0x18 ;  /* 0x0000000506057291 */ /* 0x001fcc000f8ec0ff */
[----:B------:R-:W-:-:S05]  /*1080*/  LEA R15, R15, UR5, 0x2 ;  /* 0x000000050f0f7c11 */ /* 0x000fca000f8e10ff */
[----:B--2---:R2:W-:Y:S04]  /*1090*/  STS [R15], R14 ;  /* 0x0000000e0f007388 */ /* 0x0045e80000000800 */
[----:B---3--:R2:W-:Y:S04]  /*10a0*/  STS [R15+0x4], R16 ;  /* 0x000004100f007388 */ /* 0x0085e80000000800 */
[----:B----4-:R2:W-:Y:S04]  /*10b0*/  STS [R15+0x8], R18 ;  /* 0x000008120f007388 */ /* 0x0105e80000000800 */
[----:B-----5:R2:W-:Y:S02]  /*10c0*/  STS [R15+0xc], R22 ;  /* 0x00000c160f007388 */ /* 0x0205e40000000800 */
.L_x_151:
[----:B------:R-:W-:Y:S05]  /*10d0*/  BSYNC.RECONVERGENT B1 ;  /* 0x0000000000017941 */ /* 0x000fea0003800200 */
.L_x_143:
[----:B------:R-:W-:Y:S05]  /*10e0*/  @!P2 BRA `(.L_x_152) ;  /* 0xfffffff00080a947 */ /* 0x000fea000383ffff */
[----:B------:R-:W-:Y:S05]  /*10f0*/  BSYNC.RECONVERGENT B0 ;  /* 0x0000000000007941 */ /* 0x000fea0003800200 */
.L_x_141:
[----:B------:R-:W3:Y:S01]  /*1100*/  S2UR UR6, SR_CgaCtaId ;  /* 0x00000000000679c3 */ /* 0x000ee20000008800 */
[----:B------:R-:W-:Y:S01]  /*1110*/  ISETP.GE.AND P0, PT, R2, 0x2, PT ;  /* 0x000000020200780c */ /* 0x000fe20003f06270 */
[----:B------:R-:W-:Y:S02]  /*1120*/  UMOV UR5, 0x400 ;  /* 0x0000040000057882 */ /* 0x000fe40000000000 */
[----:B---3--:R-:W-:-:S10]  /*1130*/  ULEA UR5, UR6, UR5, 0x18 ;  /* 0x0000000506057291 */ /* 0x008fd4000f8ec0ff */
[----:B------:R-:W-:Y:S05]  /*1140*/  @!P0 BRA `(.L_x_153) ;  /* 0x0000002400388947 */ /* 0x000fea0003800000 */
[C---:B------:R-:W-:Y:S01]  /*1150*/  IMAD R4, R10.reuse, R10, RZ ;  /* 0x0000000a0a047224 */ /* 0x040fe200078e02ff */
[C---:B------:R-:W-:Y:S01]  /*1160*/  LOP3.LUT R3, R10.reuse, 0x3, RZ, 0xc0, !PT ;  /* 0x000000030a037812 */ /* 0x040fe200078ec0ff */
[----:B------:R-:W-:Y:S01]  /*1170*/  ULEA UR4, UR4, UR5, 0x2 ;  /* 0x0000000504047291 */ /* 0x000fe2000f8e10ff */
[----:B------:R-:W-:Y:S01]  /*1180*/  LOP3.LUT R11, R11, 0x7fffffff, RZ, 0xc0, !PT ;  /* 0x7fffffff0b0b7812 */ /* 0x000fe200078ec0ff */
[----:B------:R-:W-:Y:S01]  /*1190*/  UMOV UR7, 0x1 ;  /* 0x0000000100077882 */ /* 0x000fe20000000000 */
[----:B------:R-:W-:Y:S02]  /*11a0*/  LOP3.LUT R10, R10, 0xfffffffc, RZ, 0xc0, !PT ;  /* 0xfffffffc0a0a7812 */ /* 0x000fe400078ec0ff */
[----:B------:R-:W-:-:S07]  /*11b0*/  LEA R4, R4, UR5, 0x2 ;  /* 0x0000000504047c11 */ /* 0x000fce000f8e10ff */
.L_x_189:
[----:B------:R-:W-:Y:S01]  /*11c0*/  IMAD R5, R2, UR12, RZ ;  /* 0x0000000c02057c24 */ /* 0x000fe2000f8e02ff */
[----:B------:R-:W-:Y:S01]  /*11d0*/  BSSY.RECONVERGENT B0, `(.L_x_154) ;  /* 0x00000de000007945 */ /* 0x000fe20003800200 */
[----:B------:R-:W-:-:S03]  /*11e0*/  IMAD.MOV.U32 R6, RZ, RZ, R23 ;  /* 0x000000ffff067224 */ /* 0x000fc600078e0017 */
[----:B------:R-:W-:Y:S01]  /*11f0*/  IADD3 R5, PT, PT, R5, UR7, RZ ;  /* 0x0000000705057c10 */ /* 0x000fe2000fffe0ff */
[----:B------:R-:W-:-:S06]  /*1200*/  UIADD3 UR7, UPT, UPT, UR7, 0x1, URZ ;  /* 0x0000000107077890 */ /* 0x000fcc000fffe0ff */
[----:B01234-:R-:W-:-:S13]  /*1210*/  ISETP.NE.AND P2, PT, R2, UR7, PT ;  /* 0x0000000702007c0c */ /* 0x01ffda000bf45270 */
.L_x_165:
[----:B--2---:R-:W3:Y:S01]  /*1220*/  S2R R7, SR_TID.X ;  /* 0x0000000000077919 */ /* 0x004ee20000002100 */
[----:B----4-:R-:W4:Y:S01]  /*1230*/  LDC.64 R8, c[0x0][0x398] ;  /* 0x0000e600ff087b82 */ /* 0x010f220000000a00 */
[----:B--2---:R-:W-:Y:S01]  /*1240*/  LOP3.LUT R18, R0, 0x3, RZ, 0xc0, !PT ;  /* 0x0000000300127812 */ /* 0x004fe200078ec0ff */
[----:B------:R-:W-:Y:S01]  /*1250*/  IMAD.MOV.U32 R13, RZ, RZ, RZ ;  /* 0x000000ffff0d7224 */ /* 0x000fe200078e00ff */
[----:B01----:R-:W0:Y:S01]  /*1260*/  S2R R19, SR_TID.Y ;  /* 0x0000000000137919 */ /* 0x003e220000002200 */
[----:B------:R-:W-:Y:S02]  /*1270*/  MOV R12, R6 ;  /* 0x00000006000c7202 */ /* 0x000fe40000000f00 */
[----:B------:R-:W-:Y:S02]  /*1280*/  ISETP.NE.AND P3, PT, R18, RZ, PT ;  /* 0x000000ff1200720c */ /* 0x000fe40003f65270 */
[----:B------:R-:W-:Y:S01]  /*1290*/  ISETP.GE.U32.AND P4, PT, R0, 0x4, PT ;  /* 0x000000040000780c */ /* 0x000fe20003f86070 */
[----:B----4-:R-:W-:-:S04]  /*12a0*/  IMAD.WIDE.U32 R12, R5, R8, R12 ;  /* 0x00000008050c7225 */ /* 0x010fc800078e000c */
[----:B------:R-:W-:Y:S02]  /*12b0*/  IMAD R21, R5, R9, R13 ;  /* 0x0000000905157224 */ /* 0x000fe400078e020d */
[----:B---3--:R-:W-:Y:S02]  /*12c0*/  IMAD R15, R0, R7, RZ ;  /* 0x00000007000f7224 */ /* 0x008fe400078e02ff */
[----:B------:R-:W-:Y:S02]  /*12d0*/  IMAD.MOV.U32 R7, RZ, RZ, R6 ;  /* 0x000000ffff077224 */ /* 0x000fe400078e0006 */
[----:B------:R-:W-:Y:S01]  /*12e0*/  VIADD R6, R6, 0x1 ;  /* 0x0000000106067836 */ /* 0x000fe20000000000 */
[----:B------:R-:W-:Y:S01]  /*12f0*/  IADD3 R15, PT, PT, R15, R0, RZ ;  /* 0x000000000f0f7210 */ /* 0x000fe20007ffe0ff */
[----:B0-----:R-:W-:-:S03]  /*1300*/  IMAD R19, R0, R19, RZ ;  /* 0x0000001300137224 */ /* 0x001fc600078e02ff */
[----:B------:R-:W-:Y:S01]  /*1310*/  ISETP.GE.U32.AND P5, PT, R6, R15, PT ;  /* 0x0000000f0600720c */ /* 0x000fe20003fa6070 */
[----:B------:R-:W-:Y:S01]  /*1320*/  IMAD.MOV.U32 R22, RZ, RZ, R19 ;  /* 0x000000ffff167224 */ /* 0x000fe200078e0013 */
[----:B------:R-:W-:Y:S11]  /*1330*/  @!P3 BRA `(.L_x_155) ;  /* 0x00000000005cb947 */ /* 0x000ff60003800000 */
        /* <DEDUP_REMOVED lines=10> */
[----:B------:R-:W-:Y:S01]  /*13e0*/  IMAD R17, R7, R8, R19 ;  /* 0x0000000807117224 */ /* 0x000fe200078e0213 */
[----:B------:R-:W-:Y:S02]  /*13f0*/  ISETP.NE.AND P0, PT, R18, 0x1, PT ;  /* 0x000000011200780c */ /* 0x000fe40003f05270 */
[----:B------:R-:W-:Y:S01]  /*1400*/  IADD3 R22, PT, PT, R19, 0x1, RZ ;  /* 0x0000000113167810 */ /* 0x000fe20007ffe0ff */
[----:B------:R-:W-:-:S05]  /*1410*/  IMAD R25, R17, 0x4, R4 ;  /* 0x0000000411197824 */ /* 0x000fca00078e0204 */
[----:B--2---:R0:W-:Y:S05]  /*1420*/  STS [R25], R16 ;  /* 0x0000001019007388 */ /* 0x0041ea0000000800 */
[----:B------:R-:W-:Y:S05]  /*1430*/  @!P0 BRA `(.L_x_155) ;  /* 0x00000000001c8947 */ /* 0x000fea0003800000 */
[----:B------:R-:W-:Y:S01]  /*1440*/  ISETP.NE.AND P0, PT, R18, 0x2, PT ;  /* 0x000000021200780c */ /* 0x000fe20003f05270 */
[----:B0-----:R-:W2:-:S12]  /*1450*/  LDG.E R16, desc[UR8][R14.64+0x4] ;  /* 0x000004080e107981 */ /* 0x001e98000c1e1900 */
[----:B------:R-:W3:Y:S01]  /*1460*/  @P0 LDG.E R17, desc[UR8][R14.64+0x8] ;  /* 0x000008080e110981 */ /* 0x000ee2000c1e1900 */
[C---:B------:R-:W-:Y:S02]  /*1470*/  VIADD R22, R19.reuse, 0x2 ;  /* 0x0000000213167836 */ /* 0x040fe40000000000 */
[----:B------:R-:W-:Y:S01]  /*1480*/  @P0 VIADD R22, R19, 0x3 ;  /* 0x0000000313160836 */ /* 0x000fe20000000000 */
[----:B--2---:R1:W-:Y:S04]  /*1490*/  STS [R25+0x4], R16 ;  /* 0x0000041019007388 */ /* 0x0043e80000000800 */
[----:B---3--:R1:W-:Y:S02]  /*14a0*/  @P0 STS [R25+0x8], R17 ;  /* 0x0000081119000388 */ /* 0x0083e40000000800 */
.L_x_155:
[----:B------:R-:W-:Y:S05]  /*14b0*/  @!P4 BRA `(.L_x_156) ;  /* 0x0000000800b8c947 */ /* 0x000fea0003800000 */
[----:B------:R-:W-:Y:S01]  /*14c0*/  IADD3 R19, PT, PT, R19, R0, RZ ;  /* 0x0000000013137210 */ /* 0x000fe20007ffe0ff */
[----:B------:R-:W-:Y:S01]  /*14d0*/  BSSY.RECONVERGENT B1, `(.L_x_157) ;  /* 0x0000019000017945 */ /* 0x000fe20003800200 */
[----:B------:R-:W-:Y:S02]  /*14e0*/  PLOP3.LUT P0, PT, PT, PT, PT, 0x80, 0x8 ;  /* 0x000000000008781c */ /* 0x000fe40003f0f070 */
[----:B------:R-:W-:-:S13]  /*14f0*/  ISETP.GE.U32.AND P1, PT, R22, R19, PT ;  /* 0x000000131600720c */ /* 0x000fda0003f26070 */
[----:B------:R-:W-:Y:S05]  /*1500*/  @!P1 BRA `(.L_x_158) ;  /* 0x0000000000549947 */ /* 0x000fea0003800000 */
[----:B------:R-:W2:Y:S01]  /*1510*/  LDCU.64 UR10, c[0x0][0x380] ;  /* 0x00007000ff0a77ac */ /* 0x000ea20008000a00 */
[-C--:B01----:R-:W-:Y:S02]  /*1520*/  IMAD R16, R21, R8.reuse, RZ ;  /* 0x0000000815107224 */ /* 0x083fe400078e02ff */
[----:B------:R-:W-:Y:S02]  /*1530*/  IMAD.MOV.U32 R14, RZ, RZ, R22 ;  /* 0x000000ffff0e7224 */ /* 0x000fe400078e0016 */
[----:B------:R-:W-:Y:S02]  /*1540*/  IMAD.MOV.U32 R15, RZ, RZ, RZ ;  /* 0x000000ffff0f7224 */ /* 0x000fe400078e00ff */
[C---:B------:R-:W-:Y:S02]  /*1550*/  IMAD R17, R12.reuse, R9, R16 ;  /* 0x000000090c117224 */ /* 0x040fe400078e0210 */
[----:B------:R-:W-:-:S05]  /*1560*/  IMAD.WIDE.U32 R14, R12, R8, R14 ;  /* 0x000000080c0e7225 */ /* 0x000fca00078e000e */
[----:B------:R-:W-:Y:S02]  /*1570*/  IADD3 R15, PT, PT, R17, R15, RZ ;  /* 0x0000000f110f7210 */ /* 0x000fe40007ffe0ff */
[----:B--2---:R-:W-:-:S04]  /*1580*/  LEA R16, P0, R14, UR10, 0x2 ;  /* 0x0000000a0e107c11 */ /* 0x004fc8000f8010ff */
[----:B------:R-:W-:-:S05]  /*1590*/  LEA.HI.X R17, R14, UR11, R15, 0x2, P0 ;  /* 0x0000000b0e117c11 */ /* 0x000fca00080f140f */
[----:B------:R-:W2:Y:S04]  /*15a0*/  LDG.E R14, desc[UR8][R16.64] ;  /* 0x00000008100e7981 */ /* 0x000ea8000c1e1900 */
[----:B------:R-:W3:Y:S04]  /*15b0*/  LDG.E R18, desc[UR8][R16.64+0x4] ;  /* 0x0000040810127981 */ /* 0x000ee8000c1e1900 */
[----:B------:R-:W4:Y:S04]  /*15c0*/  LDG.E R20, desc[UR8][R16.64+0x8] ;  /* 0x0000080810147981 */ /* 0x000f28000c1e1900 */
[----:B------:R-:W5:Y:S01]  /*15d0*/  LDG.E R24, desc[UR8][R16.64+0xc] ;  /* 0x00000c0810187981 */ /* 0x000f62000c1e1900 */
[----:B------:R-:W-:Y:S01]  /*15e0*/  IMAD R15, R7, R8, R22 ;  /* 0x00000008070f7224 */ /* 0x000fe200078e0216 */
[----:B------:R-:W-:Y:S01]  /*15f0*/  PLOP3.LUT P0, PT, PT, PT, PT, 0x8, 0x80 ;  /* 0x000000000080781c */ /* 0x000fe20003f0e170 */
[----:B------:R-:W-:-:S02]  /*1600*/  VIADD R22, R22, 0x4 ;  /* 0x0000000416167836 */ /* 0x000fc40000000000 */
[----:B------:R-:W-:-:S05]  /*1610*/  IMAD R15, R15, 0x4, R4 ;  /* 0x000000040f0f7824 */ /* 0x000fca00078e0204 */
[----:B--2---:R2:W-:Y:S04]  /*1620*/  STS [R15], R14 ;  /* 0x0000000e0f007388 */ /* 0x0045e80000000800 */
[----:B---3--:R2:W-:Y:S04]  /*1630*/  STS [R15+0x4], R18 ;  /* 0x000004120f007388 */ /* 0x0085e80000000800 */
[----:B----4-:R2:W-:Y:S04]  /*1640*/  STS [R15+0x8], R20 ;  /* 0x000008140f007388 */ /* 0x0105e80000000800 */
[----:B-----5:R2:W-:Y:S02]  /*1650*/  STS [R15+0xc], R24 ;  /* 0x00000c180f007388 */ /* 0x0205e40000000800 */
.L_x_158:
[----:B------:R-:W-:Y:S05]  /*1660*/  BSYNC.RECONVERGENT B1 ;  /* 0x0000000000017941 */ /* 0x000fea0003800200 */
.L_x_157:
[CC--:B------:R-:W-:Y:S01]  /*1670*/  ISETP.GT.U32.AND P1, PT, R19.reuse, R22.reuse, PT ;  /* 0x000000161300720c */ /* 0x0c0fe20003f24070 */
[----:B------:R-:W-:Y:S01]  /*1680*/  BSSY.RECONVERGENT B1, `(.L_x_159) ;  /* 0x000004c000017945 */ /* 0x000fe20003800200 */
[----:B--2---:R-:W-:-:S04]  /*1690*/  IADD3 R14, PT, PT, R19, -R22, RZ ;  /* 0x80000016130e7210 */ /* 0x004fc80007ffe0ff */
[----:B------:R-:W-:-:S13]  /*16a0*/  ISETP.LE.U32.OR P1, PT, R14, 0xc, !P1 ;  /* 0x0000000c0e00780c */ /* 0x000fda0004f23470 */
[----:B------:R-:W-:Y:S05]  /*16b0*/  @P1 BRA `(.L_x_160) ;  /* 0x0000000400201947 */ /* 0x000fea0003800000 */
[----:B------:R-:W-:Y:S01]  /*16c0*/  PLOP3.LUT P0, PT, PT, PT, PT, 0x8, 0x80 ;  /* 0x000000000080781c */ /* 0x000fe20003f0e170 */
[----:B------:R-:W-:-:S12]  /*16d0*/  VIADD R20, R19, 0xfffffff4 ;  /* 0xfffffff413147836 */ /* 0x000fd80000000000 */
.L_x_161:
[----:B------:R-:W2:Y:S01]  /*16e0*/  LDCU.64 UR10, c[0x0][0x380] ;  /* 0x00007000ff0a77ac */ /* 0x000ea20008000a00 */
[----:B---3--:R-:W-:Y:S02]  /*16f0*/  HFMA2 R15, -RZ, RZ, 0, 0 ;  /* 0x00000000ff0f7431 */ /* 0x008fe400000001ff */
[-C--:B01----:R-:W-:Y:S02]  /*1700*/  IMAD R25, R21, R8.reuse, RZ ;  /* 0x0000000815197224 */ /* 0x083fe400078e02ff */
[----:B------:R-:W-:Y:S02]  /*1710*/  IMAD.MOV.U32 R14, RZ, RZ, R22 ;  /* 0x000000ffff0e7224 */ /* 0x000fe400078e0016 */
[C---:B------:R-:W-:Y:S02]  /*1720*/  IMAD R25, R12.reuse, R9, R25 ;  /* 0x000000090c197224 */ /* 0x040fe400078e0219 */
[----:B------:R-:W-:-:S04]  /*1730*/  IMAD.WIDE.U32 R14, R12, R8, R14 ;  /* 0x000000080c0e7225 */ /* 0x000fc800078e000e */
[----:B------:R-:W-:Y:S01]  /*1740*/  IMAD.IADD R15, R25, 0x1, R15 ;  /* 0x00000001190f7824 */ /* 0x000fe200078e020f */
[----:B--2---:R-:W-:-:S04]  /*1750*/  LEA R18, P1, R14, UR10, 0x2 ;  /* 0x0000000a0e127c11 */ /* 0x004fc8000f8210ff */
[----:B------:R-:W-:-:S05]  /*1760*/  LEA.HI.X R19, R14, UR11, R15, 0x2, P1 ;  /* 0x0000000b0e137c11 */ /* 0x000fca00088f140f */
[----:B------:R-:W2:Y:S01]  /*1770*/  LDG.E R29, desc[UR8][R18.64+0x4] ;  /* 0x00000408121d7981 */ /* 0x000ea2000c1e1900 */
[----:B------:R-:W-:-:S03]  /*1780*/  IMAD R15, R7, R8, R22 ;  /* 0x00000008070f7224 */ /* 0x000fc600078e0216 */
[----:B------:R-:W3:Y:S04]  /*1790*/  LDG.E R28, desc[UR8][R18.64] ;  /* 0x00000008121c7981 */ /* 0x000ee8000c1e1900 */
[----:B------:R-:W4:Y:S01]  /*17a0*/  LDG.E R24, desc[UR8][R18.64+0x8] ;  /* 0x0000080812187981 */ /* 0x000f22000c1e1900 */
[----:B------:R-:W-:-:S03]  /*17b0*/  VIADD R14, R22, 0x4 ;  /* 0x00000004160e7836 */ /* 0x000fc60000000000 */
[----:B------:R0:W5:Y:S02]  /*17c0*/  LDG.E R18, desc[UR8][R18.64+0xc] ;  /* 0x00000c0812127981 */ /* 0x000164000c1e1900 */
[----:B0-----:R-:W-:Y:S01]  /*17d0*/  LEA R19, R15, R4, 0x2 ;  /* 0x000000040f137211 */ /* 0x001fe200078e10ff */
[----:B------:R-:W-:Y:S02]  /*17e0*/  IMAD.MOV.U32 R15, RZ, RZ, RZ ;  /* 0x000000ffff0f7224 */ /* 0x000fe400078e00ff */
[----:B------:R-:W-:-:S04]  /*17f0*/  IMAD.WIDE.U32 R16, R12, R8, R14 ;  /* 0x000000080c107225 */ /* 0x000fc800078e000e */
[----:B------:R-:W-:Y:S01]  /*1800*/  IMAD.IADD R15, R25, 0x1, R17 ;  /* 0x00000001190f7824 */ /* 0x000fe200078e0211 */
[----:B------:R-:W-:-:S04]  /*1810*/  LEA R26, P1, R16, UR10, 0x2 ;  /* 0x0000000a101a7c11 */ /* 0x000fc8000f8210ff */
[----:B------:R-:W-:Y:S01]  /*1820*/  LEA.HI.X R27, R16, UR11, R15, 0x2, P1 ;  /* 0x0000000b101b7c11 */ /* 0x000fe200088f140f */
[----:B--2---:R0:W-:Y:S04]  /*1830*/  STS [R19+0x4], R29 ;  /* 0x0000041d13007388 */ /* 0x0041e80000000800 */
[----:B0-----:R-:W2:Y:S01]  /*1840*/  LDG.E R29, desc[UR8][R26.64+0x4] ;  /* 0x000004081a1d7981 */ /* 0x001ea2000c1e1900 */
[----:B------:R-:W-:-:S03]  /*1850*/  IMAD R15, R7, R8, R14 ;  /* 0x00000008070f7224 */ /* 0x000fc600078e020e */
[----:B---3--:R0:W-:Y:S04]  /*1860*/  STS [R19], R28 ;  /* 0x0000001c13007388 */ /* 0x0081e80000000800 */
[----:B----4-:R1:W-:Y:S01]  /*1870*/  STS [R19+0x8], R24 ;  /* 0x0000081813007388 */ /* 0x0103e20000000800 */
[----:B------:R-:W-:-:S03]  /*1880*/  IADD3 R14, PT, PT, R22, 0x8, RZ ;  /* 0x00000008160e7810 */ /* 0x000fc60007ffe0ff */
[----:B0-----:R-:W3:Y:S04]  /*1890*/  LDG.E R28, desc[UR8][R26.64] ;  /* 0x000000081a1c7981 */ /* 0x001ee8000c1e1900 */
[----:B-1----:R-:W4:Y:S04]  /*18a0*/  LDG.E R24, desc[UR8][R26.64+0x8] ;  /* 0x000008081a187981 */ /* 0x002f28000c1e1900 */
[----:B------:R0:W4:Y:S02]  /*18b0*/  LDG.E R26, desc[UR8][R26.64+0xc] ;  /* 0x00000c081a1a7981 */ /* 0x000124000c1e1900 */
[----:B0-----:R-:W-:-:S02]  /*18c0*/  IMAD R27, R15, 0x4, R4 ;  /* 0x000000040f1b7824 */ /* 0x001fc400078e0204 */
[----:B------:R-:W-:Y:S02]  /*18d0*/  IMAD.MOV.U32 R15, RZ, RZ, RZ ;  /* 0x000000ffff0f7224 */ /* 0x000fe400078e00ff */
[----:B------:R-:W-:Y:S01]  /*18e0*/  IMAD.WIDE.U32 R16, R12, R8, R14 ;  /* 0x000000080c107225 */ /* 0x000fe200078e000e */
[----:B-----5:R0:W-:Y:S04]  /*18f0*/  STS [R19+0xc], R18 ;  /* 0x00000c1213007388 */ /* 0x0201e80000000800 */
[----:B------:R-:W-:Y:S02]  /*1900*/  IADD3 R15, PT, PT, R25, R17, RZ ;  /* 0x00000011190f7210 */ /* 0x000fe40007ffe0ff */
[----:B0-----:R-:W-:-:S04]  /*1910*/  LEA R18, P1, R16, UR10, 0x2 ;  /* 0x0000000a10127c11 */ /* 0x001fc8000f8210ff */
[----:B------:R-:W-:Y:S01]  /*1920*/  LEA.HI.X R19, R16, UR11, R15, 0x2, P1 ;  /* 0x0000000b10137c11 */ /* 0x000fe200088f140f */
[----:B--2---:R0:W-:Y:S04]  /*1930*/  STS [R27+0x4], R29 ;  /* 0x0000041d1b007388 */ /* 0x0041e80000000800 */
[----:B0-----:R-:W2:Y:S01]  /*1940*/  LDG.E R29, desc[UR8][R18.64+0x4] ;  /* 0x00000408121d7981 */ /* 0x001ea2000c1e1900 */
[----:B------:R-:W-:-:S03]  /*1950*/  IMAD R15, R7, R8, R14 ;  /* 0x00000008070f7224 */ /* 0x000fc600078e020e */
[----:B---3--:R0:W-:Y:S04]  /*1960*/  STS [R27], R28 ;  /* 0x0000001c1b007388 */ /* 0x0081e80000000800 */
[----:B----4-:R-:W-:Y:S01]  /*1970*/  STS [R27+0x8], R24 ;  /* 0x000008181b007388 */ /* 0x010fe20000000800 */
[----:B------:R-:W-:-:S03]  /*1980*/  VIADD R14, R22, 0xc ;  /* 0x0000000c160e7836 */ /* 0x000fc60000000000 */
[----:B0-----:R-:W3:Y:S04]  /*1990*/  LDG.E R28, desc[UR8][R18.64] ;  /* 0x00000008121c7981 */ /* 0x001ee8000c1e1900 */
[----:B------:R0:W-:Y:S04]  /*19a0*/  STS [R27+0xc], R26 ;  /* 0x00000c1a1b007388 */ /* 0x0001e80000000800 */
[----:B0-----:R-:W4:Y:S04]  /*19b0*/  LDG.E R26, desc[UR8][R18.64+0x8] ;  /* 0x00000808121a7981 */ /* 0x001f28000c1e1900 */
[----:B------:R0:W5:Y:S02]  /*19c0*/  LDG.E R27, desc[UR8][R18.64+0xc] ;  /* 0x00000c08121b7981 */ /* 0x000164000c1e1900 */
[----:B0-----:R-:W-:Y:S01]  /*19d0*/  IMAD R18, R15, 0x4, R4 ;  /* 0x000000040f127824 */ /* 0x001fe200078e0204 */
[----:B------:R-:W-:-:S03]  /*19e0*/  MOV R15, RZ ;  /* 0x000000ff000f7202 */ /* 0x000fc60000000f00 */
[----:B------:R-:W-:-:S04]  /*19f0*/  IMAD.WIDE.U32 R16, R12, R8, R14 ;  /* 0x000000080c107225 */ /* 0x000fc800078e000e */
[----:B------:R-:W-:Y:S01]  /*1a00*/  IMAD.IADD R25, R25, 0x1, R17 ;  /* 0x0000000119197824 */ /* 0x000fe200078e0211 */
[----:B------:R-:W-:-:S04]  /*1a10*/  LEA R24, P1, R16, UR10, 0x2 ;  /* 0x0000000a10187c11 */ /* 0x000fc8000f8210ff */
[----:B------:R-:W-:-:S05]  /*1a20*/  LEA.HI.X R25, R16, UR11, R25, 0x2, P1 ;  /* 0x0000000b10197c11 */ /* 0x000fca00088f1419 */
[----:B------:R-:W5:Y:S04]  /*1a30*/  LDG.E R17, desc[UR8][R24.64] ;  /* 0x0000000818117981 */ /* 0x000f68000c1e1900 */
[----:B------:R-:W5:Y:S04]  /*1a40*/  LDG.E R16, desc[UR8][R24.64+0x4] ;  /* 0x0000040818107981 */ /* 0x000f68000c1e1900 */
[----:B------:R-:W5:Y:S04]  /*1a50*/  LDG.E R15, desc[UR8][R24.64+0x8] ;  /* 0x00000808180f7981 */ /* 0x000f68000c1e1900 */
[----:B--2---:R0:W-:Y:S04]  /*1a60*/  STS [R18+0x4], R29 ;  /* 0x0000041d12007388 */ /* 0x0041e80000000800 */
[----:B0-----:R-:W2:Y:S01]  /*1a70*/  LDG.E R29, desc[UR8][R24.64+0xc] ;  /* 0x00000c08181d7981 */ /* 0x001ea2000c1e1900 */
[----:B------:R-:W-:-:S04]  /*1a80*/  IMAD R19, R7, R8, R14 ;  /* 0x0000000807137224 */ /* 0x000fc800078e020e */
[----:B------:R-:W-:Y:S01]  /*1a90*/  IMAD R14, R19, 0x4, R4 ;  /* 0x00000004130e7824 */ /* 0x000fe200078e0204 */
[----:B---3--:R3:W-:Y:S01]  /*1aa0*/  STS [R18], R28 ;  /* 0x0000001c12007388 */ /* 0x0087e20000000800 */
[----:B------:R-:W-:-:S04]  /*1ab0*/  IADD3 R22, PT, PT, R22, 0x10, RZ ;  /* 0x0000001016167810 */ /* 0x000fc80007ffe0ff */
[----:B------:R-:W-:Y:S01]  /*1ac0*/  ISETP.GE.U32.AND P1, PT, R22, R20, PT ;  /* 0x000000141600720c */ /* 0x000fe20003f26070 */
[----:B----4-:R3:W-:Y:S04]  /*1ad0*/  STS [R18+0x8], R26 ;  /* 0x0000081a12007388 */ /* 0x0107e80000000800 */
[----:B-----5:R3:W-:Y:S04]  /*1ae0*/  STS [R18+0xc], R27 ;  /* 0x00000c1b12007388 */ /* 0x0207e80000000800 */
[----:B------:R3:W-:Y:S04]  /*1af0*/  STS [R14], R17 ;  /* 0x000000110e007388 */ /* 0x0007e80000000800 */
[----:B------:R3:W-:Y:S04]  /*1b00*/  STS [R14+0x4], R16 ;  /* 0x000004100e007388 */ /* 0x0007e80000000800 */
[----:B------:R3:W-:Y:S04]  /*1b10*/  STS [R14+0x8], R15 ;  /* 0x0000080f0e007388 */ /* 0x0007e80000000800 */
[----:B--2---:R3:W-:Y:S01]  /*1b20*/  STS [R14+0xc], R29 ;  /* 0x00000c1d0e007388 */ /* 0x0047e20000000800 */
[----:B------:R-:W-:Y:S05]  /*1b30*/  @!P1 BRA `(.L_x_161) ;  /* 0xfffffff800e89947 */ /* 0x000fea000383ffff */
.L_x_160:
[----:B------:R-:W-:Y:S05]  /*1b40*/  BSYNC.RECONVERGENT B1 ;  /* 0x0000000000017941 */ /* 0x000fea0003800200 */
.L_x_159:
[----:B---3--:R-:W2:Y:S01]  /*1b50*/  S2R R15, SR_TID.Y ;  /* 0x00000000000f7919 */ /* 0x008ea20000002200 */
[----:B------:R-:W-:Y:S01]  /*1b60*/  BSSY.RECONVERGENT B1, `(.L_x_162) ;  /* 0x000002c000017945 */ /* 0x000fe20003800200 */
[----:B--2---:R-:W-:-:S04]  /*1b70*/  IMAD R15, R0, R15, RZ ;  /* 0x0000000f000f7224 */ /* 0x004fc800078e02ff */
[----:B------:R-:W-:-:S04]  /*1b80*/  IMAD.IADD R27, R15, 0x1, R0 ;  /* 0x000000010f1b7824 */ /* 0x000fc800078e0200 */
[C---:B------:R-:W-:Y:S01]  /*1b90*/  IMAD.IADD R14, R27.reuse, 0x1, -R22 ;  /* 0x000000011b0e7824 */ /* 0x040fe200078e0a16 */
[----:B------:R-:W-:-:S04]  /*1ba0*/  ISETP.GT.U32.AND P1, PT, R27, R22, PT ;  /* 0x000000161b00720c */ /* 0x000fc80003f24070 */
[----:B------:R-:W-:-:S13]  /*1bb0*/  ISETP.LE.U32.OR P1, PT, R14, 0x4, !P1 ;  /* 0x000000040e00780c */ /* 0x000fda0004f23470 */
[----:B------:R-:W-:Y:S05]  /*1bc0*/  @P1 BRA `(.L_x_163) ;  /* 0x0000000000941947 */ /* 0x000fea0003800000 */
[----:B------:R-:W2:Y:S01]  /*1bd0*/  LDCU.64 UR10, c[0x0][0x380] ;  /* 0x00007000ff0a77ac */ /* 0x000ea20008000a00 */
[----:B------:R-:W-:Y:S01]  /*1be0*/  MOV R14, R22 ;  /* 0x00000016000e7202 */ /* 0x000fe20000000f00 */
[-C--:B------:R-:W-:Y:S02]  /*1bf0*/  IMAD R19, R21, R8.reuse, RZ ;  /* 0x0000000815137224 */ /* 0x080fe400078e02ff */
[----:B------:R-:W-:Y:S02]  /*1c00*/  IMAD.MOV.U32 R15, RZ, RZ, RZ ;  /* 0x000000ffff0f7224 */ /* 0x000fe400078e00ff */
[C---:B------:R-:W-:Y:S02]  /*1c10*/  IMAD R19, R12.reuse, R9, R19 ;  /* 0x000000090c137224 */ /* 0x040fe400078e0213 */
[----:B------:R-:W-:-:S04]  /*1c20*/  IMAD.WIDE.U32 R14, R12, R8, R14 ;  /* 0x000000080c0e7225 */ /* 0x000fc800078e000e */
[----:B------:R-:W-:Y:S01]  /*1c30*/  IMAD.IADD R15, R19, 0x1, R15 ;  /* 0x00000001130f7824 */ /* 0x000fe200078e020f */
[----:B--2---:R-:W-:-:S04]  /*1c40*/  LEA R24, P0, R14, UR10, 0x2 ;  /* 0x0000000a0e187c11 */ /* 0x004fc8000f8010ff */
[----:B01----:R-:W-:-:S05]  /*1c50*/  LEA.HI.X R25, R14, UR11, R15, 0x2, P0 ;  /* 0x0000000b0e197c11 */ /* 0x003fca00080f140f */
[----:B------:R-:W2:Y:S01]  /*1c60*/  LDG.E R18, desc[UR8][R24.64] ;  /* 0x0000000818127981 */ /* 0x000ea2000c1e1900 */
[-C--:B------:R-:W-:Y:S01]  /*1c70*/  IMAD R29, R7, R8.reuse, R22 ;  /* 0x00000008071d7224 */ /* 0x080fe200078e0216 */
[----:B------:R-:W-:Y:S01]  /*1c80*/  IADD3 R14, PT, PT, R22, 0x4, RZ ;  /* 0x00000004160e7810 */ /* 0x000fe20007ffe0ff */
[----:B------:R-:W-:Y:S01]  /*1c90*/  IMAD.MOV.U32 R15, RZ, RZ, RZ ;  /* 0x000000ffff0f7224 */ /* 0x000fe200078e00ff */
[----:B------:R-:W3:Y:S01]  /*1ca0*/  LDG.E R26, desc[UR8][R24.64+0x4] ;  /* 0x00000408181a7981 */ /* 0x000ee2000c1e1900 */
[----:B------:R-:W-:Y:S02]  /*1cb0*/  IMAD R29, R29, 0x4, R4 ;  /* 0x000000041d1d7824 */ /* 0x000fe400078e0204 */
[----:B------:R-:W-:Y:S01]  /*1cc0*/  IMAD.WIDE.U32 R16, R12, R8, R14 ;  /* 0x000000080c107225 */ /* 0x000fe200078e000e */
[----:B------:R-:W4:Y:S04]  /*1cd0*/  LDG.E R20, desc[UR8][R24.64+0x8] ;  /* 0x0000080818147981 */ /* 0x000f28000c1e1900 */
[----:B------:R-:W-:Y:S01]  /*1ce0*/  IADD3 R19, PT, PT, R19, R17, RZ ;  /* 0x0000001113137210 */ /* 0x000fe20007ffe0ff */
[----:B------:R0:W5:Y:S04]  /*1cf0*/  LDG.E R28, desc[UR8][R24.64+0xc] ;  /* 0x00000c08181c7981 */ /* 0x000168000c1e1900 */
[----:B--2---:R1:W-:Y:S04]  /*1d00*/  STS [R29], R18 ;  /* 0x000000121d007388 */ /* 0x0043e80000000800 */
[----:B---3--:R2:W-:Y:S01]  /*1d10*/  STS [R29+0x4], R26 ;  /* 0x0000041a1d007388 */ /* 0x0085e20000000800 */
[----:B-1----:R-:W-:-:S04]  /*1d20*/  LEA R18, P0, R16, UR10, 0x2 ;  /* 0x0000000a10127c11 */ /* 0x002fc8000f8010ff */
[----:B------:R-:W-:-:S05]  /*1d30*/  LEA.HI.X R19, R16, UR11, R19, 0x2, P0 ;  /* 0x0000000b10137c11 */ /* 0x000fca00080f1413 */
[----:B------:R-:W3:Y:S04]  /*1d40*/  LDG.E R17, desc[UR8][R18.64] ;  /* 0x0000000812117981 */ /* 0x000ee8000c1e1900 */
[----:B------:R-:W2:Y:S04]  /*1d50*/  LDG.E R16, desc[UR8][R18.64+0x4] ;  /* 0x0000040812107981 */ /* 0x000ea8000c1e1900 */
[----:B------:R-:W2:Y:S04]  /*1d60*/  LDG.E R15, desc[UR8][R18.64+0x8] ;  /* 0x00000808120f7981 */ /* 0x000ea8000c1e1900 */
[----:B------:R-:W2:Y:S01]  /*1d70*/  LDG.E R24, desc[UR8][R18.64+0xc] ;  /* 0x00000c0812187981 */ /* 0x000ea2000c1e1900 */
[----:B0-----:R-:W-:Y:S01]  /*1d80*/  IMAD R25, R7, R8, R14 ;  /* 0x0000000807197224 */ /* 0x001fe200078e020e */
[----:B------:R-:W-:Y:S01]  /*1d90*/  PLOP3.LUT P0, PT, PT, PT, PT, 0x8, 0x80 ;  /* 0x000000000080781c */ /* 0x000fe20003f0e170 */
[----:B------:R-:W-:Y:S01]  /*1da0*/  VIADD R22, R22, 0x8 ;  /* 0x0000000816167836 */ /* 0x000fe20000000000 */
[----:B----4-:R4:W-:Y:S01]  /*1db0*/  STS [R29+0x8], R20 ;  /* 0x000008141d007388 */ /* 0x0109e20000000800 */
[----:B------:R-:W-:-:S03]  /*1dc0*/  IMAD R14, R25, 0x4, R4 ;  /* 0x00000004190e7824 */ /* 0x000fc600078e0204 */
[----:B-----5:R4:W-:Y:S04]  /*1dd0*/  STS [R29+0xc], R28 ;  /* 0x00000c1c1d007388 */ /* 0x0209e80000000800 */
[----:B---3--:R4:W-:Y:S04]  /*1de0*/  STS [R14], R17 ;  /* 0x000000110e007388 */ /* 0x0089e80000000800 */
[----:B--2---:R4:W-:Y:S04]  /*1df0*/  STS [R14+0x4], R16 ;  /* 0x000004100e007388 */ /* 0x0049e80000000800 */
[----:B------:R4:W-:Y:S04]  /*1e00*/  STS [R14+0x8], R15 ;  /* 0x0000080f0e007388 */ /* 0x0009e80000000800 */
[----:B------:R4:W-:Y:S02]  /*1e10*/  STS [R14+0xc], R24 ;  /* 0x00000c180e007388 */ /* 0x0009e40000000800 */
.L_x_163:
[----:B------:R-:W-:Y:S05]  /*1e20*/  BSYNC.RECONVERGENT B1 ;  /* 0x0000000000017941 */ /* 0x000fea0003800200 */
.L_x_162:
[----:B------:R-:W-:Y:S01]  /*1e30*/  ISETP.LT.U32.OR P0, PT, R22, R27, P0 ;  /* 0x0000001b1600720c */ /* 0x000fe20000701470 */
[----:B------:R-:W-:-:S12]  /*1e40*/  BSSY.RECONVERGENT B1, `(.L_x_156) ;  /* 0x0000015000017945 */ /* 0x000fd80003800200 */
[----:B------:R-:W-:Y:S05]  /*1e50*/  @!P0 BRA `(.L_x_164) ;  /* 0x00000000004c8947 */ /* 0x000fea0003800000 */
[----:B------:R-:W2:Y:S01]  /*1e60*/  LDCU.64 UR10, c[0x0][0x380] ;  /* 0x00007000ff0a77ac */ /* 0x000ea20008000a00 */
[----:B----4-:R-:W-:Y:S01]  /*1e70*/  MOV R14, R22 ;  /* 0x00000016000e7202 */ /* 0x010fe20000000f00 */
[-C--:B------:R-:W-:Y:S02]  /*1e80*/  IMAD R21, R21, R8.reuse, RZ ;  /* 0x0000000815157224 */ /* 0x080fe400078e02ff */
[----:B------:R-:W-:Y:S02]  /*1e90*/  IMAD.MOV.U32 R15, RZ, RZ, RZ ;  /* 0x000000ffff0f7224 */ /* 0x000fe400078e00ff */
[C---:B------:R-:W-:Y:S02]  /*1ea0*/  IMAD R13, R12.reuse, R9, R21 ;  /* 0x000000090c0d7224 */ /* 0x040fe400078e0215 */
[----:B------:R-:W-:-:S04]  /*1eb0*/  IMAD.WIDE.U32 R14, R12, R8, R14 ;  /* 0x000000080c0e7225 */ /* 0x000fc800078e000e */
[----:B------:R-:W-:Y:S01]  /*1ec0*/  IMAD.IADD R13, R13, 0x1, R15 ;  /* 0x000000010d0d7824 */ /* 0x000fe200078e020f */
[----:B--2---:R-:W-:-:S04]  /*1ed0*/  LEA R12, P0, R14, UR10, 0x2 ;  /* 0x0000000a0e0c7c11 */ /* 0x004fc8000f8010ff */
[----:B------:R-:W-:-:S05]  /*1ee0*/  LEA.HI.X R13, R14, UR11, R13, 0x2, P0 ;  /* 0x0000000b0e0d7c11 */ /* 0x000fca00080f140d */
[----:B------:R-:W2:Y:S04]  /*1ef0*/  LDG.E R14, desc[UR8][R12.64] ;  /* 0x000000080c0e7981 */ /* 0x000ea8000c1e1900 */
[----:B01----:R-:W3:Y:S04]  /*1f00*/  LDG.E R16, desc[UR8][R12.64+0x4] ;  /* 0x000004080c107981 */ /* 0x003ee8000c1e1900 */
[----:B------:R-:W4:Y:S04]  /*1f10*/  LDG.E R18, desc[UR8][R12.64+0x8] ;  /* 0x000008080c127981 */ /* 0x000f28000c1e1900 */
[----:B------:R-:W5:Y:S01]  /*1f20*/  LDG.E R20, desc[UR8][R12.64+0xc] ;  /* 0x00000c080c147981 */ /* 0x000f62000c1e1900 */
[----:B------:R-:W-:-:S05]  /*1f30*/  IMAD R7, R7, R8, R22 ;  /* 0x0000000807077224 */ /* 0x000fca00078e0216 */
[----:B------:R-:W-:-:S05]  /*1f40*/  LEA R7, R7, R4, 0x2 ;  /* 0x0000000407077211 */ /* 0x000fca00078e10ff */
[----:B--2---:R2:W-:Y:S04]  /*1f50*/  STS [R7], R14 ;  /* 0x0000000e07007388 */ /* 0x0045e80000000800 */
[----:B---3--:R2:W-:Y:S04]  /*1f60*/  STS [R7+0x4], R16 ;  /* 0x0000041007007388 */ /* 0x0085e80000000800 */
[----:B----4-:R2:W-:Y:S04]  /*1f70*/  STS [R7+0x8], R18 ;  /* 0x0000081207007388 */ /* 0x0105e80000000800 */
[----:B-----5:R2:W-:Y:S02]  /*1f80*/  STS [R7+0xc], R20 ;  /* 0x00000c1407007388 */ /* 0x0205e40000000800 */
.L_x_164:
[----:B------:R-:W-:Y:S05]  /*1f90*/  BSYNC.RECONVERGENT B1 ;  /* 0x0000000000017941 */ /* 0x000fea0003800200 */
.L_x_156:
[----:B------:R-:W-:Y:S05]  /*1fa0*/  @!P5 BRA `(.L_x_165) ;  /* 0xfffffff0009cd947 */ /* 0x000fea000383ffff */
[----:B------:R-:W-:Y:S05]  /*1fb0*/  BSYNC.RECONVERGENT B0 ;  /* 0x0000000000007941 */ /* 0x000fea0003800200 */
.L_x_154:
[----:B------:R-:W3:Y:S01]  /*1fc0*/  S2R R5, SR_TID.Y ;  /* 0x0000000000057919 */ /* 0x000ee20000002200 */
[----:B------:R-:W-:Y:S01]  /*1fd0*/  BAR.SYNC.DEFER_BLOCKING 0x0 ;  /* 0x0000000000007b1d */ /* 0x000fe20000010000 */
[----:B------:R-:W-:-:S04]  /*1fe0*/  ISETP.GT.U32.AND P0, PT, R8, RZ, PT ;  /* 0x000000ff0800720c */ /* 0x000fc80003f04070 */
[----:B------:R-:W-:Y:S01]  /*1ff0*/  ISETP.GT.AND.EX P0, PT, R9, RZ, PT, P0 ;  /* 0x000000ff0900720c */ /* 0x000fe20003f04300 */
[----:B---3--:R-:W-:-:S12]  /*2000*/  IMAD R5, R0, R5, RZ ;  /* 0x0000000500057224 */ /* 0x008fd800078e02ff */
[----:B------:R-:W-:Y:S05]  /*2010*/  @P0 BRA `(.L_x_166) ;  /* 0x0000000000f40947 */ /* 0x000fea0003800000 */
[----:B------:R-:W-:Y:S01]  /*2020*/  BSSY.RECONVERGENT B0, `(.L_x_167) ;  /* 0x000003b000007945 */ /* 0x000fe20003800200 */
[----:B------:R-:W-:-:S07]  /*2030*/  IMAD.MOV.U32 R6, RZ, RZ, R23 ;  /* 0x000000ffff067224 */ /* 0x000fce00078e0017 */
.L_x_172:
[----:B--2-4-:R-:W2:Y:S01]  /*2040*/  S2R R7, SR_TID.X ;  /* 0x0000000000077919 */ /* 0x014ea20000002100 */
[----:B------:R-:W-:Y:S01]  /*2050*/  ISETP.GE.U32.AND P1, PT, R0, 0x8, PT ;  /* 0x000000080000780c */ /* 0x000fe20003f26070 */
[----:B------:R-:W-:Y:S01]  /*2060*/  IMAD.MOV.U32 R12, RZ, RZ, R6 ;  /* 0x000000ffff0c7224 */ /* 0x000fe200078e0006 */
[----:B------:R-:W-:Y:S02]  /*2070*/  IADD3 R6, PT, PT, R6, 0x1, RZ ;  /* 0x0000000106067810 */ /* 0x000fe40007ffe0ff */
[----:B----4-:R-:W-:-:S04]  /*2080*/  LOP3.LUT R14, R0, 0x7, RZ, 0xc0, !PT ;  /* 0x00000007000e7812 */ /* 0x010fc800078ec0ff */
[----:B------:R-:W-:Y:S01]  /*2090*/  ISETP.NE.AND P5, PT, R14, RZ, PT ;  /* 0x000000ff0e00720c */ /* 0x000fe20003fa5270 */
[----:B--2---:R-:W-:-:S04]  /*20a0*/  IMAD R7, R0, R7, RZ ;  /* 0x0000000700077224 */ /* 0x004fc800078e02ff */
[----:B------:R-:W-:-:S05]  /*20b0*/  IMAD.IADD R7, R7, 0x1, R0 ;  /* 0x0000000107077824 */ /* 0x000fca00078e0200 */
[----:B------:R-:W-:Y:S01]  /*20c0*/  ISETP.GE.U32.AND P0, PT, R6, R7, PT ;  /* 0x000000070600720c */ /* 0x000fe20003f06070 */
[----:B------:R-:W-:Y:S01]  /*20d0*/  IMAD.MOV.U32 R7, RZ, RZ, R5 ;  /* 0x000000ffff077224 */ /* 0x000fe200078e0005 */
[----:B---3--:R-:W-:Y:S11]  /*20e0*/  @!P1 BRA `(.L_x_168) ;  /* 0x0000000000489947 */ /* 0x008ff60003800000 */
[----:B------:R-:W2:Y:S01]  /*20f0*/  LDC R13, c[0x0][0x398] ;  /* 0x0000e600ff0d7b82 */ /* 0x000ea20000000800 */
[----:B------:R-:W-:Y:S02]  /*2100*/  HFMA2 R8, -RZ, RZ, 0, 0 ;  /* 0x00000000ff087431 */ /* 0x000fe400000001ff */
[----:B------:R-:W-:-:S07]  /*2110*/  IMAD.MOV.U32 R7, RZ, RZ, R5 ;  /* 0x000000ffff077224 */ /* 0x000fce00078e0005 */
.L_x_169:
[----:B--23--:R-:W-:Y:S01]  /*2120*/  IMAD R9, R12, R13, R7 ;  /* 0x0000000d0c097224 */ /* 0x00cfe200078e0207 */
[----:B------:R-:W-:Y:S01]  /*2130*/  LOP3.LUT R15, R0, 0x7f8, RZ, 0xc0, !PT ;  /* 0x000007f8000f7812 */ /* 0x000fe200078ec0ff */
[----:B------:R-:W-:Y:S01]  /*2140*/  VIADD R8, R8, 0x8 ;  /* 0x0000000808087836 */ /* 0x000fe20000000000 */
[----:B------:R-:W-:Y:S02]  /*2150*/  IADD3 R7, PT, PT, R7, 0x8, RZ ;  /* 0x0000000807077810 */ /* 0x000fe40007ffe0ff */
[----:B------:R-:W-:Y:S02]  /*2160*/  LEA R9, R9, UR4, 0x2 ;  /* 0x0000000409097c11 */ /* 0x000fe4000f8e10ff */
[----:B------:R-:W-:-:S03]  /*2170*/  ISETP.NE.AND P1, PT, R8, R15, PT ;  /* 0x0000000f0800720c */ /* 0x000fc60003f25270 */
        /* <DEDUP_REMOVED lines=9> */
.L_x_168:
[----:B------:R-:W-:Y:S05]  /*2210*/  @!P5 BRA `(.L_x_170) ;  /* 0x000000000068d947 */ /* 0x000fea0003800000 */
[----:B------:R-:W-:-:S05]  /*2220*/  VIADD R8, R14, 0xffffffff ;  /* 0xffffffff0e087836 */ /* 0x000fca0000000000 */
[----:B------:R-:W-:-:S13]  /*2230*/  ISETP.GE.U32.AND P1, PT, R8, 0x3, PT ;  /* 0x000000030800780c */ /* 0x000fda0003f26070 */
[----:B------:R-:W-:Y:S05]  /*2240*/  @!P1 BRA `(.L_x_171) ;  /* 0x0000000000209947 */ /* 0x000fea0003800000 */
[----:B------:R-:W2:Y:S02]  /*2250*/  LDCU UR5, c[0x0][0x398] ;  /* 0x00007300ff0577ac */ /* 0x000ea40008000800 */
[----:B--2---:R-:W-:Y:S01]  /*2260*/  IMAD R8, R12, UR5, R7 ;  /* 0x000000050c087c24 */ /* 0x004fe2000f8e0207 */
[----:B------:R-:W-:-:S04]  /*2270*/  IADD3 R7, PT, PT, R7, 0x4, RZ ;  /* 0x0000000407077810 */ /* 0x000fc80007ffe0ff */
[----:B------:R-:W-:-:S05]  /*2280*/  LEA R8, R8, UR4, 0x2 ;  /* 0x0000000408087c11 */ /* 0x000fca000f8e10ff */
[----:B------:R2:W-:Y:S04]  /*2290*/  STS [R8], RZ ;  /* 0x000000ff08007388 */ /* 0x0005e80000000800 */
[----:B------:R2:W-:Y:S04]  /*22a0*/  STS [R8+0x4], RZ ;  /* 0x000004ff08007388 */ /* 0x0005e80000000800 */
[----:B------:R2:W-:Y:S04]  /*22b0*/  STS [R8+0x8], RZ ;  /* 0x000008ff08007388 */ /* 0x0005e80000000800 */
[----:B------:R2:W-:Y:S02]  /*22c0*/  STS [R8+0xc], RZ ;  /* 0x00000cff08007388 */ /* 0x0005e40000000800 */
.L_x_171:
[----:B------:R-:W-:Y:S05]  /*22d0*/  @!P3 BRA `(.L_x_170) ;  /* 0x000000000038b947 */ /* 0x000fea0003800000 */
[----:B--2---:R-:W-:-:S04]  /*22e0*/  LOP3.LUT R8, R0, 0x3, RZ, 0xc0, !PT ;  /* 0x0000000300087812 */ /* 0x004fc800078ec0ff */
[----:B------:R-:W-:Y:S02]  /*22f0*/  ISETP.NE.AND P5, PT, R8, 0x1, PT ;  /* 0x000000010800780c */ /* 0x000fe40003fa5270 */
[----:B------:R-:W-:-:S04]  /*2300*/  LOP3.LUT R8, R0, 0x1, RZ, 0xc0, !PT ;  /* 0x0000000100087812 */ /* 0x000fc800078ec0ff */
[----:B------:R-:W-:-:S07]  /*2310*/  ISETP.NE.U32.AND P1, PT, R8, 0x1, PT ;  /* 0x000000010800780c */ /* 0x000fce0003f25070 */
[----:B------:R-:W2:Y:S08]  /*2320*/  @P5 LDC R8, c[0x0][0x398] ;  /* 0x0000e600ff085b82 */ /* 0x000eb00000000800 */
[----:B---3--:R-:W3:Y:S01]  /*2330*/  @!P1 LDC R9, c[0x0][0x398] ;  /* 0x0000e600ff099b82 */ /* 0x008ee20000000800 */
[----:B--2---:R-:W-:Y:S02]  /*2340*/  @P5 IMAD R8, R12, R8, R7 ;  /* 0x000000080c085224 */ /* 0x004fe400078e0207 */
[----:B------:R-:W-:-:S03]  /*2350*/  @P5 VIADD R7, R7, 0x2 ;  /* 0x0000000207075836 */ /* 0x000fc60000000000 */
[----:B------:R-:W-:Y:S01]  /*2360*/  @P5 LEA R8, R8, UR4, 0x2 ;  /* 0x0000000408085c11 */ /* 0x000fe2000f8e10ff */
[----:B---3--:R-:W-:-:S04]  /*2370*/  @!P1 IMAD R7, R12, R9, R7 ;  /* 0x000000090c079224 */ /* 0x008fc800078e0207 */
[----:B------:R4:W-:Y:S01]  /*2380*/  @P5 STS [R8], RZ ;  /* 0x000000ff08005388 */ /* 0x0009e20000000800 */
[----:B------:R-:W-:-:S03]  /*2390*/  @!P1 LEA R7, R7, UR4, 0x2 ;  /* 0x0000000407079c11 */ /* 0x000fc6000f8e10ff */
[----:B------:R4:W-:Y:S04]  /*23a0*/  @P5 STS [R8+0x4], RZ ;  /* 0x000004ff08005388 */ /* 0x0009e80000000800 */
[----:B------:R4:W-:Y:S02]  /*23b0*/  @!P1 STS [R7], RZ ;  /* 0x000000ff07009388 */ /* 0x0009e40000000800 */
.L_x_170:
[----:B------:R-:W-:Y:S05]  /*23c0*/  @!P0 BRA `(.L_x_172) ;  /* 0xfffffffc001c8947 */ /* 0x000fea000383ffff */
[----:B------:R-:W-:Y:S05]  /*23d0*/  BSYNC.RECONVERGENT B0 ;  /* 0x0000000000007941 */ /* 0x000fea0003800200 */
.L_x_167:
[----:B------:R-:W-:Y:S05]  /*23e0*/  BRA `(.L_x_173) ;  /* 0x0000000c00b47947 */ /* 0x000fea0003800000 */
.L_x_166:
[----:B------:R-:W-:Y:S01]  /*23f0*/  BSSY.RECONVERGENT B0, `(.L_x_173) ;  /* 0x00000ec000007945 */ /* 0x000fe20003800200 */
[----:B------:R-:W-:-:S07]  /*2400*/  MOV R8, R23 ;  /* 0x0000001700087202 */ /* 0x000fce0000000f00 */
.L_x_183:
[----:B--2---:R-:W2:Y:S01]  /*2410*/  S2R R7, SR_TID.X ;  /* 0x0000000000077919 */ /* 0x004ea20000002100 */
[----:B------:R-:W-:Y:S01]  /*2420*/  IMAD.MOV.U32 R9, RZ, RZ, R8 ;  /* 0x000000ffff097224 */ /* 0x000fe200078e0008 */
[----:B------:R-:W-:Y:S01]  /*2430*/  IADD3 R8, PT, PT, R8, 0x1, RZ ;  /* 0x0000000108087810 */ /* 0x000fe20007ffe0ff */
[----:B------:R-:W-:Y:S01]  /*2440*/  BSSY.RECONVERGENT B1, `(.L_x_174) ;  /* 0x00000e5000017945 */ /* 0x000fe20003800200 */
[----:B------:R-:W-:Y:S01]  /*2450*/  MOV R13, R5 ;  /* 0x00000005000d7202 */ /* 0x000fe20000000f00 */
[----:B--2---:R-:W-:-:S04]  /*2460*/  IMAD R7, R0, R7, RZ ;  /* 0x0000000700077224 */ /* 0x004fc800078e02ff */
[----:B------:R-:W-:-:S05]  /*2470*/  IMAD.IADD R7, R7, 0x1, R0 ;  /* 0x0000000107077824 */ /* 0x000fca00078e0200 */
[----:B------:R-:W-:-:S13]  /*2480*/  ISETP.GE.U32.AND P1, PT, R8, R7, PT ;  /* 0x000000070800720c */ /* 0x000fda0003f26070 */
.L_x_182:
[----:B------:R-:W2:Y:S01]  /*2490*/  LDC.64 R6, c[0x0][0x398] ;  /* 0x0000e600ff067b82 */ /* 0x000ea20000000a00 */
[----:B----4-:R-:W-:Y:S02]  /*24a0*/  HFMA2 R14, -RZ, RZ, 0, 0 ;  /* 0x00000000ff0e7431 */ /* 0x010fe400000001ff */
[----:B------:R-:W-:Y:S01]  /*24b0*/  IMAD.MOV.U32 R18, RZ, RZ, RZ ;  /* 0x000000ffff127224 */ /* 0x000fe200078e00ff */
[----:B--2---:R-:W-:-:S04]  /*24c0*/  ISETP.GE.U32.AND P0, PT, R6, 0x4, PT ;  /* 0x000000040600780c */ /* 0x004fc80003f06070 */
[----:B------:R-:W-:-:S13]  /*24d0*/  ISETP.GE.U32.AND.EX P0, PT, R7, RZ, PT, P0 ;  /* 0x000000ff0700720c */ /* 0x000fda0003f06100 */
[----:B------:R-:W-:Y:S05]  /*24e0*/  @!P0 BRA `(.L_x_175) ;  /* 0x0000000800e48947 */ /* 0x000fea0003800000 */
[----:B------:R-:W-:Y:S01]  /*24f0*/  ISETP.GT.U32.AND P0, PT, R10, RZ, PT ;  /* 0x000000ff0a00720c */ /* 0x000fe20003f04070 */
[----:B------:R-:W-:Y:S01]  /*2500*/  IMAD.MOV.U32 R7, RZ, RZ, RZ ;  /* 0x000000ffff077224 */ /* 0x000fe200078e00ff */
[----:B------:R-:W-:Y:S01]  /*2510*/  MOV R12, RZ ;  /* 0x000000ff000c7202 */ /* 0x000fe20000000f00 */
[----:B------:R-:W-:Y:S01]  /*2520*/  IMAD.MOV.U32 R18, RZ, RZ, RZ ;  /* 0x000000ffff127224 */ /* 0x000fe200078e00ff */
[----:B------:R-:W-:-:S13]  /*2530*/  ISETP.GT.AND.EX P0, PT, R11, RZ, PT, P0 ;  /* 0x000000ff0b00720c */ /* 0x000fda0003f04300 */
[----:B------:R-:W-:Y:S05]  /*2540*/  @!P0 BRA `(.L_x_176) ;  /* 0x00000008005c8947 */ /* 0x000fea0003800000 */
[----:B------:R-:W-:-:S04]  /*2550*/  IADD3 R15, P0, PT, -R7, R10, RZ ;  /* 0x0000000a070f7210 */ /* 0x000fc80007f1e1ff */
[----:B------:R-:W-:Y:S02]  /*2560*/  ISETP.GT.U32.AND P5, PT, R15, 0xc, PT ;  /* 0x0000000c0f00780c */ /* 0x000fe40003fa4070 */
[----:B------:R-:W-:Y:S02]  /*2570*/  IADD3.X R15, PT, PT, ~R12, R11, RZ, P0, !PT ;  /* 0x0000000b0c0f7210 */ /* 0x000fe400007fe5ff */
[----:B------:R-:W-:Y:S02]  /*2580*/  PLOP3.LUT P0, PT, PT, PT, PT, 0x80, 0x8 ;  /* 0x000000000008781c */ /* 0x000fe40003f0f070 */
[----:B------:R-:W-:-:S13]  /*2590*/  ISETP.GT.AND.EX P5, PT, R15, RZ, PT, P5 ;  /* 0x000000ff0f00720c */ /* 0x000fda0003fa4350 */
[----:B------:R-:W-:Y:S05]  /*25a0*/  @!P5 BRA `(.L_x_177) ;  /* 0x00000004006cd947 */ /* 0x000fea0003800000 */
[----:B01----:R-:W0:Y:S01]  /*25b0*/  S2R R16, SR_CgaCtaId ;  /* 0x0000000000107919 */ /* 0x003e220000008800 */
[----:B------:R-:W-:Y:S02]  /*25c0*/  IADD3 R14, P5, PT, R10, -0xc, RZ ;  /* 0xfffffff40a0e7810 */ /* 0x000fe40007fbe0ff */
[----:B------:R-:W-:Y:S02]  /*25d0*/  MOV R15, 0x400 ;  /* 0x00000400000f7802 */ /* 0x000fe40000000f00 */
[----:B------:R-:W-:Y:S02]  /*25e0*/  PLOP3.LUT P0, PT, PT, PT, PT, 0x8, 0x80 ;  /* 0x000000000080781c */ /* 0x000fe40003f0e170 */
[----:B------:R-:W-:Y:S02]  /*25f0*/  IADD3.X R17, PT, PT, R11, -0x1, RZ, P5, !PT ;  /* 0xffffffff0b117810 */ /* 0x000fe40002ffe4ff */
[----:B0-----:R-:W-:-:S09]  /*2600*/  LEA R15, R16, R15, 0x18 ;  /* 0x0000000f100f7211 */ /* 0x001fd200078ec0ff */
.L_x_178:
[-C--:B------:R-:W-:Y:S02]  /*2610*/  IMAD R19, R9, R6.reuse, R7 ;  /* 0x0000000609137224 */ /* 0x080fe400078e0207 */
[----:B------:R-:W-:-:S03]  /*2620*/  IMAD R16, R7, R6, R13 ;  /* 0x0000000607107224 */ /* 0x000fc600078e020d */
[----:B------:R-:W-:Y:S01]  /*2630*/  LEA R26, R19, R4, 0x2 ;  /* 0x00000004131a7211 */ /* 0x000fe200078e10ff */
[----:B------:R-:W-:-:S04]  /*2640*/  IMAD R29, R16, 0x4, R15 ;  /* 0x00000004101d7824 */ /* 0x000fc800078e020f */
[----:B------:R-:W-:Y:S01]  /*2650*/  LDS R24, [R26] ;  /* 0x000000001a187984 */ /* 0x000fe20000000800 */
[----:B------:R-:W-:-:S03]  /*2660*/  IMAD R28, R6, 0x4, R29 ;  /* 0x00000004061c7824 */ /* 0x000fc600078e021d */
[----:B------:R-:W0:Y:S02]  /*2670*/  LDS R27, [R29] ;  /* 0x000000001d1b7984 */ /* 0x000e240000000800 */
[C---:B------:R-:W-:Y:S02]  /*2680*/  LEA R19, R6.reuse, R28, 0x2 ;  /* 0x0000001c06137211 */ /* 0x040fe400078e10ff */
[----:B------:R-:W-:Y:S03]  /*2690*/  LDS R22, [R26+0x4] ;  /* 0x000004001a167984 */ /* 0x000fe60000000800 */
[----:B------:R-:W-:Y:S01]  /*26a0*/  IMAD R16, R6, 0x4, R19 ;  /* 0x0000000406107824 */ /* 0x000fe200078e0213 */
[----:B------:R-:W1:Y:S04]  /*26b0*/  LDS R25, [R28] ;  /* 0x000000001c197984 */ /* 0x000e680000000800 */
[----:B------:R-:W-:Y:S04]  /*26c0*/  LDS R21, [R26+0x8] ;  /* 0x000008001a157984 */ /* 0x000fe80000000800 */
[----:B------:R-:W2:Y:S04]  /*26d0*/  LDS R20, [R19] ;  /* 0x0000000013147984 */ /* 0x000ea80000000800 */
[----:B------:R3:W-:Y:S04]  /*26e0*/  LDS R19, [R26+0xc] ;  /* 0x00000c001a137984 */ /* 0x0007e80000000800 */
[----:B------:R-:W4:Y:S01]  /*26f0*/  LDS R16, [R16] ;  /* 0x0000000010107984 */ /* 0x000f220000000800 */
[----:B0-----:R-:W-:Y:S01]  /*2700*/  FFMA R24, R27, R24, R18 ;  /* 0x000000181b187223 */ /* 0x001fe20000000012 */
[----:B------:R-:W-:-:S05]  /*2710*/  IADD3 R27, PT, PT, R7, 0x4, RZ ;  /* 0x00000004071b7810 */ /* 0x000fca0007ffe0ff */
[-C--:B------:R-:W-:Y:S02]  /*2720*/  IMAD R18, R27, R6.reuse, R13 ;  /* 0x000000061b127224 */ /* 0x080fe400078e020d */
[----:B------:R-:W-:Y:S02]  /*2730*/  IMAD R27, R9, R6, R27 ;  /* 0x00000006091b7224 */ /* 0x000fe400078e021b */
[----:B-1----:R-:W-:Y:S01]  /*2740*/  FFMA R25, R25, R22, R24 ;  /* 0x0000001619197223 */ /* 0x002fe20000000018 */
[----:B------:R-:W-:Y:S02]  /*2750*/  IMAD R28, R18, 0x4, R15 ;  /* 0x00000004121c7824 */ /* 0x000fe400078e020f */
[----:B------:R-:W-:Y:S02]  /*2760*/  LEA R18, R27, R4, 0x2 ;  /* 0x000000041b127211 */ /* 0x000fe400078e10ff */
[----:B---3--:R-:W-:Y:S02]  /*2770*/  IMAD R26, R6, 0x4, R28 ;  /* 0x00000004061a7824 */ /* 0x008fe400078e021c */
[----:B--2---:R-:W-:-:S02]  /*2780*/  FFMA R29, R20, R21, R25 ;  /* 0x00000015141d7223 */ /* 0x004fc40000000019 */
[----:B------:R-:W-:Y:S04]  /*2790*/  LDS R20, [R28] ;  /* 0x000000001c147984 */ /* 0x000fe80000000800 */
[----:B------:R-:W0:Y:S01]  /*27a0*/  LDS R21, [R18] ;  /* 0x0000000012157984 */ /* 0x000e220000000800 */
[----:B----4-:R-:W-:Y:S01]  /*27b0*/  FFMA R29, R16, R19, R29 ;  /* 0x00000013101d7223 */ /* 0x010fe2000000001d */
[C---:B------:R-:W-:Y:S02]  /*27c0*/  LEA R19, R6.reuse, R26, 0x2 ;  /* 0x0000001a06137211 */ /* 0x040fe400078e10ff */
[----:B------:R-:W-:Y:S04]  /*27d0*/  LDS R22, [R18+0x4] ;  /* 0x0000040012167984 */ /* 0x000fe80000000800 */
[----:B------:R-:W1:Y:S01]  /*27e0*/  LDS R25, [R26] ;  /* 0x000000001a197984 */ /* 0x000e620000000800 */
[----:B------:R-:W-:-:S03]  /*27f0*/  IMAD R16, R6, 0x4, R19 ;  /* 0x0000000406107824 */ /* 0x000fc600078e0213 */
[----:B------:R-:W-:Y:S04]  /*2800*/  LDS R27, [R18+0x8] ;  /* 0x00000800121b7984 */ /* 0x000fe80000000800 */
[----:B------:R-:W2:Y:S04]  /*2810*/  LDS R24, [R19] ;  /* 0x0000000013187984 */ /* 0x000ea80000000800 */
[----:B------:R-:W-:Y:S04]  /*2820*/  LDS R19, [R18+0xc] ;  /* 0x00000c0012137984 */ /* 0x000fe80000000800 */
[----:B------:R-:W3:Y:S01]  /*2830*/  LDS R16, [R16] ;  /* 0x0000000010107984 */ /* 0x000ee20000000800 */
[----:B0-----:R-:W-:Y:S01]  /*2840*/  FFMA R20, R20, R21, R29 ;  /* 0x0000001514147223 */ /* 0x001fe2000000001d */
[----:B------:R-:W-:-:S03]  /*2850*/  IADD3 R21, PT, PT, R7, 0x8, RZ ;  /* 0x0000000807157810 */ /* 0x000fc60007ffe0ff */
[----:B-1----:R-:W-:Y:S02]  /*2860*/  FFMA R25, R25, R22, R20 ;  /* 0x0000001619197223 */ /* 0x002fe40000000014 */
[-C--:B------:R-:W-:Y:S02]  /*2870*/  IMAD R20, R21, R6.reuse, R13 ;  /* 0x0000000615147224 */ /* 0x080fe400078e020d */
[----:B------:R-:W-:Y:S02]  /*2880*/  IMAD R21, R9, R6, R21 ;  /* 0x0000000609157224 */ /* 0x000fe400078e0215 */
[----:B------:R-:W-:-:S03]  /*2890*/  IMAD R26, R20, 0x4, R15 ;  /* 0x00000004141a7824 */ /* 0x000fc600078e020f */
[----:B------:R-:W-:Y:S01]  /*28a0*/  LEA R20, R21, R4, 0x2 ;  /* 0x0000000415147211 */ /* 0x000fe200078e10ff */
[----:B------:R-:W-:Y:S01]  /*28b0*/  IMAD R28, R6, 0x4, R26 ;  /* 0x00000004061c7824 */ /* 0x000fe200078e021a */
[----:B------:R-:W-:Y:S01]  /*28c0*/  LDS R22, [R26] ;  /* 0x000000001a167984 */ /* 0x000fe20000000800 */
[----:B--2---:R-:W-:-:S03]  /*28d0*/  FFMA R27, R24, R27, R25 ;  /* 0x0000001b181b7223 */ /* 0x004fc60000000019 */
[----:B------:R-:W0:Y:S01]  /*28e0*/  LDS R21, [R20] ;  /* 0x0000000014157984 */ /* 0x000e220000000800 */
[----:B---3--:R-:W-:-:S03]  /*28f0*/  FFMA R29, R16, R19, R27 ;  /* 0x00000013101d7223 */ /* 0x008fc6000000001b */
        /* <DEDUP_REMOVED lines=10> */
[----:B------:R-:W-:-:S04]  /*29a0*/  IADD3 R7, P5, PT, R7, 0x10, RZ ;  /* 0x0000001007077810 */ /* 0x000fc80007fbe0ff */
[----:B------:R-:W-:Y:S01]  /*29b0*/  IADD3.X R12, PT, PT, RZ, R12, RZ, P5, !PT ;  /* 0x0000000cff0c7210 */ /* 0x000fe20002ffe4ff */
[----:B--2---:R-:W-:Y:S01]  /*29c0*/  FFMA R25, R25, R18, R22 ;  /* 0x0000001219197223 */ /* 0x004fe20000000016 */
[----:B------:R-:W-:Y:S01]  /*29d0*/  IMAD R18, R21, R6, R13 ;  /* 0x0000000615127224 */ /* 0x000fe200078e020d */
[----:B------:R-:W-:Y:S01]  /*29e0*/  ISETP.GE.U32.AND P5, PT, R7, R14, PT ;  /* 0x0000000e0700720c */ /* 0x000fe20003fa6070 */
[----:B------:R-:W-:Y:S02]  /*29f0*/  IMAD R21, R9, R6, R21 ;  /* 0x0000000609157224 */ /* 0x000fe400078e0215 */
[----:B------:R-:W-:Y:S01]  /*2a00*/  IMAD R26, R18, 0x4, R15 ;  /* 0x00000004121a7824 */ /* 0x000fe200078e020f */
[----:B------:R-:W-:Y:S02]  /*2a10*/  ISETP.GE.AND.EX P5, PT, R12, R17, PT, P5 ;  /* 0x000000110c00720c */ /* 0x000fe40003fa6350 */
[----:B------:R-:W-:Y:S01]  /*2a20*/  LEA R21, R21, R4, 0x2 ;  /* 0x0000000415157211 */ /* 0x000fe200078e10ff */
[----:B------:R-:W-:Y:S01]  /*2a30*/  IMAD R29, R6, 0x4, R26 ;  /* 0x00000004061d7824 */ /* 0x000fe200078e021a */
[----:B------:R-:W-:Y:S01]  /*2a40*/  LDS R18, [R26] ;  /* 0x000000001a127984 */ /* 0x000fe20000000800 */
[----:B-1----:R-:W-:-:S03]  /*2a50*/  FFMA R24, R24, R27, R25 ;  /* 0x0000001b18187223 */ /* 0x002fc60000000019 */
[----:B------:R-:W-:Y:S01]  /*2a60*/  LEA R28, R6, R29, 0x2 ;  /* 0x0000001d061c7211 */ /* 0x000fe200078e10ff */
[----:B------:R-:W0:Y:S01]  /*2a70*/  LDS R25, [R21] ;  /* 0x0000000015197984 */ /* 0x000e220000000800 */
[----:B---3--:R-:W-:-:S03]  /*2a80*/  FFMA R27, R19, R16, R24 ;  /* 0x00000010131b7223 */ /* 0x008fc60000000018 */
[----:B------:R-:W-:Y:S01]  /*2a90*/  LDS R29, [R29] ;  /* 0x000000001d1d7984 */ /* 0x000fe20000000800 */
[----:B------:R-:W-:-:S03]  /*2aa0*/  IMAD R24, R6, 0x4, R28 ;  /* 0x0000000406187824 */ /* 0x000fc600078e021c */
        /* <DEDUP_REMOVED lines=10> */
[----:B------:R-:W-:-:S07]  /*2b50*/  IMAD.MOV.U32 R14, RZ, RZ, R7 ;  /* 0x000000ffff0e7224 */ /* 0x000fce00078e0007 */
.L_x_177:
[----:B------:R-:W-:-:S04]  /*2b60*/  IADD3 R15, P6, PT, -R7, R10, RZ ;  /* 0x0000000a070f7210 */ /* 0x000fc80007fde1ff */
[----:B------:R-:W-:Y:S02]  /*2b70*/  ISETP.GT.U32.AND P5, PT, R15, 0x4, PT ;  /* 0x000000040f00780c */ /* 0x000fe40003fa4070 */
[----:B------:R-:W-:-:S04]  /*2b80*/  IADD3.X R15, PT, PT, ~R12, R11, RZ, P6, !PT ;  /* 0x0000000b0c0f7210 */ /* 0x000fc800037fe5ff */
[----:B------:R-:W-:-:S13]  /*2b90*/  ISETP.GT.AND.EX P5, PT, R15, RZ, PT, P5 ;  /* 0x000000ff0f00720c */ /* 0x000fda0003fa4350 */
[----:B------:R-:W-:Y:S05]  /*2ba0*/  @!P5 BRA `(.L_x_179) ;  /* 0x0000000000b8d947 */ /* 0x000fea0003800000 */
[----:B------:R-:W2:Y:S01]  /*2bb0*/  S2UR UR6, SR_CgaCtaId ;  /* 0x00000000000679c3 */ /* 0x000ea20000008800 */
[----:B------:R-:W-:Y:S01]  /*2bc0*/  UMOV UR5, 0x400 ;  /* 0x0000040000057882 */ /* 0x000fe20000000000 */
[-C--:B------:R-:W-:Y:S01]  /*2bd0*/  IMAD R15, R9, R6.reuse, R7 ;  /* 0x00000006090f7224 */ /* 0x080fe200078e0207 */
[C---:B------:R-:W-:Y:S01]  /*2be0*/  IADD3 R24, PT, PT, R7.reuse, 0x4, RZ ;  /* 0x0000000407187810 */ /* 0x040fe20007ffe0ff */
[C---:B------:R-:W-:Y:S01]  /*2bf0*/  IMAD R14, R7.reuse, R6, R13 ;  /* 0x00000006070e7224 */ /* 0x040fe200078e020d */
[----:B------:R-:W-:Y:S01]  /*2c00*/  IADD3 R7, P5, PT, R7, 0x8, RZ ;  /* 0x0000000807077810 */ /* 0x000fe20007fbe0ff */
[----:B------:R-:W-:Y:S01]  /*2c10*/  IMAD R22, R15, 0x4, R4 ;  /* 0x000000040f167824 */ /* 0x000fe200078e0204 */
[----:B------:R-:W-:Y:S02]  /*2c20*/  PLOP3.LUT P0, PT, PT, PT, PT, 0x8, 0x80 ;  /* 0x000000000080781c */ /* 0x000fe40003f0e170 */
[----:B------:R-:W-:Y:S02]  /*2c30*/  IADD3.X R12, PT, PT, RZ, R12, RZ, P5, !PT ;  /* 0x0000000cff0c7210 */ /* 0x000fe40002ffe4ff */
[----:B------:R-:W-:Y:S04]  /*2c40*/  LDS R20, [R22+0x4] ;  /* 0x0000040016147984 */ /* 0x000fe80000000800 */
[----:B01----:R-:W-:Y:S01]  /*2c50*/  LDS R16, [R22+0x8] ;  /* 0x0000080016107984 */ /* 0x003fe20000000800 */
[----:B--2---:R-:W-:-:S06]  /*2c60*/  ULEA UR5, UR6, UR5, 0x18 ;  /* 0x0000000506057291 */ /* 0x004fcc000f8ec0ff */
[----:B------:R-:W-:Y:S02]  /*2c70*/  LEA R15, R14, UR5, 0x2 ;  /* 0x000000050e0f7c11 */ /* 0x000fe4000f8e10ff */
[----:B------:R-:W-:Y:S02]  /*2c80*/  LDS R14, [R22] ;  /* 0x00000000160e7984 */ /* 0x000fe40000000800 */
[C---:B------:R-:W-:Y:S02]  /*2c90*/  LEA R21, R6.reuse, R15, 0x2 ;  /* 0x0000000f06157211 */ /* 0x040fe400078e10ff */
[----:B------:R0:W1:Y:S03]  /*2ca0*/  LDS R17, [R15] ;  /* 0x000000000f117984 */ /* 0x0000660000000800 */
[C---:B------:R-:W-:Y:S02]  /*2cb0*/  IMAD R27, R6.reuse, 0x4, R21 ;  /* 0x00000004061b7824 */ /* 0x040fe400078e0215 */
[----:B------:R-:W2:Y:S02]  /*2cc0*/  LDS R21, [R21] ;  /* 0x0000000015157984 */ /* 0x000ea40000000800 */
[----:B0-----:R-:W-:-:S02]  /*2cd0*/  IMAD R15, R6, 0x4, R27 ;  /* 0x00000004060f7824 */ /* 0x001fc400078e021b */
[----:B------:R-:W0:Y:S04]  /*2ce0*/  LDS R19, [R27] ;  /* 0x000000001b137984 */ /* 0x000e280000000800 */
[----:B------:R-:W-:Y:S01]  /*2cf0*/  LDS R15, [R15] ;  /* 0x000000000f0f7984 */ /* 0x000fe20000000800 */
[----:B-1----:R-:W-:Y:S01]  /*2d00*/  FFMA R18, R17, R14, R18 ;  /* 0x0000000e11127223 */ /* 0x002fe20000000012 */
[-C--:B------:R-:W-:Y:S02]  /*2d10*/  IMAD R14, R24, R6.reuse, R13 ;  /* 0x00000006180e7224 */ /* 0x080fe400078e020d */
[----:B------:R-:W-:Y:S02]  /*2d20*/  IMAD R17, R9, R6, R24 ;  /* 0x0000000609117224 */ /* 0x000fe400078e0218 */
[----:B--2---:R-:W-:Y:S01]  /*2d30*/  FFMA R20, R21, R20, R18 ;  /* 0x0000001415147223 */ /* 0x004fe20000000012 */
[----:B------:R-:W-:-:S02]  /*2d40*/  LEA R29, R14, UR5, 0x2 ;  /* 0x000000050e1d7c11 */ /* 0x000fc4000f8e10ff */
[----:B------:R-:W-:Y:S01]  /*2d50*/  LEA R17, R17, R4, 0x2 ;  /* 0x0000000411117211 */ /* 0x000fe200078e10ff */
[----:B------:R1:W2:Y:S01]  /*2d60*/  LDS R14, [R22+0xc] ;  /* 0x00000c00160e7984 */ /* 0x0002a20000000800 */
[----:B0-----:R-:W-:Y:S01]  /*2d70*/  FFMA R26, R19, R16, R20 ;  /* 0x00000010131a7223 */ /* 0x001fe20000000014 */
[C---:B------:R-:W-:Y:S02]  /*2d80*/  IMAD R25, R6.reuse, 0x4, R29 ;  /* 0x0000000406197824 */ /* 0x040fe400078e021d */
[----:B------:R-:W-:Y:S03]  /*2d90*/  LDS R18, [R29] ;  /* 0x000000001d127984 */ /* 0x000fe60000000800 */
[C---:B------:R-:W-:Y:S01]  /*2da0*/  LEA R28, R6.reuse, R25, 0x2 ;  /* 0x00000019061c7211 */ /* 0x040fe200078e10ff */
[----:B------:R-:W0:Y:S04]  /*2db0*/  LDS R21, [R17] ;  /* 0x0000000011157984 */ /* 0x000e280000000800 */
[----:B------:R-:W-:Y:S01]  /*2dc0*/  LDS R19, [R17+0x4] ;  /* 0x0000040011137984 */ /* 0x000fe20000000800 */
[----:B-1----:R-:W-:-:S03]  /*2dd0*/  IMAD R22, R6, 0x4, R28 ;  /* 0x0000000406167824 */ /* 0x002fc600078e021c */
[----:B------:R-:W1:Y:S04]  /*2de0*/  LDS R24, [R25] ;  /* 0x0000000019187984 */ /* 0x000e680000000800 */
[----:B------:R-:W-:Y:S04]  /*2df0*/  LDS R16, [R28] ;  /* 0x000000001c107984 */ /* 0x000fe80000000800 */
[----:B------:R-:W3:Y:S04]  /*2e00*/  LDS R27, [R17+0x8] ;  /* 0x00000800111b7984 */ /* 0x000ee80000000800 */
[----:B------:R-:W-:Y:S04]  /*2e10*/  LDS R20, [R17+0xc] ;  /* 0x00000c0011147984 */ /* 0x000fe80000000800 */
[----:B------:R-:W4:Y:S01]  /*2e20*/  LDS R22, [R22] ;  /* 0x0000000016167984 */ /* 0x000f220000000800 */
[----:B--2---:R-:W-:Y:S01]  /*2e30*/  FFMA R15, R15, R14, R26 ;  /* 0x0000000e0f0f7223 */ /* 0x004fe2000000001a */
[----:B------:R-:W-:-:S03]  /*2e40*/  IMAD.MOV.U32 R14, RZ, RZ, R7 ;  /* 0x000000ffff0e7224 */ /* 0x000fc600078e0007 */
[----:B0-----:R-:W-:-:S04]  /*2e50*/  FFMA R15, R18, R21, R15 ;  /* 0x00000015120f7223 */ /* 0x001fc8000000000f */
[----:B-1----:R-:W-:-:S04]  /*2e60*/  FFMA R15, R24, R19, R15 ;  /* 0x00000013180f7223 */ /* 0x002fc8000000000f */
[----:B---3--:R-:W-:-:S04]  /*2e70*/  FFMA R15, R16, R27, R15 ;  /* 0x0000001b100f7223 */ /* 0x008fc8000000000f */
[----:B----4-:R-:W-:-:S07]  /*2e80*/  FFMA R18, R22, R20, R15 ;  /* 0x0000001416127223 */ /* 0x010fce000000000f */
.L_x_179:
[----:B------:R-:W-:-:S04]  /*2e90*/  ISETP.NE.U32.AND P5, PT, R7, R10, PT ;  /* 0x0000000a0700720c */ /* 0x000fc80003fa5070 */
[----:B------:R-:W-:-:S13]  /*2ea0*/  ISETP.NE.OR.EX P0, PT, R12, R11, P0, P5 ;  /* 0x0000000b0c00720c */ /* 0x000fda0000705750 */
[----:B------:R-:W-:Y:S05]  /*2eb0*/  @!P0 BRA `(.L_x_175) ;  /* 0x0000000000708947 */ /* 0x000fea0003800000 */
.L_x_176:
[----:B------:R-:W2:Y:S01]  /*2ec0*/  S2R R15, SR_CgaCtaId ;  /* 0x00000000000f7919 */ /* 0x000ea20000008800 */
[----:B------:R-:W-:-:S04]  /*2ed0*/  MOV R14, 0x400 ;  /* 0x00000400000e7802 */ /* 0x000fc80000000f00 */
[----:B--2---:R-:W-:-:S07]  /*2ee0*/  LEA R14, R15, R14, 0x18 ;  /* 0x0000000e0f0e7211 */ /* 0x004fce00078ec0ff */
.L_x_180:
[-C--:B------:R-:W-:Y:S02]  /*2ef0*/  IMAD R15, R7, R6.reuse, R13 ;  /* 0x00000006070f7224 */ /* 0x080fe400078e020d */
[----:B-1----:R-:W-:Y:S01]  /*2f00*/  IMAD R17, R9, R6, R7 ;  /* 0x0000000609117224 */ /* 0x002fe200078e0207 */
[----:B------:R-:W-:Y:S02]  /*2f10*/  IADD3 R7, P0, PT, R7, 0x4, RZ ;  /* 0x0000000407077810 */ /* 0x000fe40007f1e0ff */
[----:B------:R-:W-:Y:S01]  /*2f20*/  LEA R27, R15, R14, 0x2 ;  /* 0x0000000e0f1b7211 */ /* 0x000fe200078e10ff */
[----:B------:R-:W-:Y:S02]  /*2f30*/  IMAD R24, R17, 0x4, R4 ;  /* 0x0000000411187824 */ /* 0x000fe400078e0204 */
[----:B------:R-:W-:Y:S01]  /*2f40*/  IMAD.X R12, RZ, RZ, R12, P0 ;  /* 0x000000ffff0c7224 */ /* 0x000fe200000e060c */
[----:B------:R-:W-:Y:S01]  /*2f50*/  LEA R29, R6, R27, 0x2 ;  /* 0x0000001b061d7211 */ /* 0x000fe200078e10ff */
[----:B------:R-:W-:Y:S01]  /*2f60*/  LDS R15, [R27] ;  /* 0x000000001b0f7984 */ /* 0x000fe20000000800 */
[----:B------:R-:W-:-:S03]  /*2f70*/  ISETP.NE.U32.AND P0, PT, R7, R10, PT ;  /* 0x0000000a0700720c */ /* 0x000fc60003f05070 */
[----:B------:R-:W1:Y:S01]  /*2f80*/  LDS R19, [R24] ;  /* 0x0000000018137984 */ /* 0x000e620000000800 */
[----:B------:R-:W-:Y:S01]  /*2f90*/  IMAD R21, R6, 0x4, R29 ;  /* 0x0000000406157824 */ /* 0x000fe200078e021d */
[----:B------:R-:W-:Y:S02]  /*2fa0*/  ISETP.NE.AND.EX P0, PT, R12, R11, PT, P0 ;  /* 0x0000000b0c00720c */ /* 0x000fe40003f05300 */
[----:B0-----:R-:W-:Y:S02]  /*2fb0*/  LDS R16, [R24+0x4] ;  /* 0x0000040018107984 */ /* 0x001fe40000000800 */
[----:B------:R-:W-:Y:S02]  /*2fc0*/  LEA R25, R6, R21, 0x2 ;  /* 0x0000001506197211 */ /* 0x000fe400078e10ff */
[----:B------:R-:W0:Y:S04]  /*2fd0*/  LDS R20, [R29] ;  /* 0x000000001d147984 */ /* 0x000e280000000800 */
[----:B------:R-:W-:Y:S04]  /*2fe0*/  LDS R17, [R24+0x8] ;  /* 0x0000080018117984 */ /* 0x000fe80000000800 */
[----:B------:R-:W2:Y:S04]  /*2ff0*/  LDS R21, [R21] ;  /* 0x0000000015157984 */ /* 0x000ea80000000800 */
[----:B------:R-:W-:Y:S04]  /*3000*/  LDS R22, [R24+0xc] ;  /* 0x00000c0018167984 */ /* 0x000fe80000000800 */
[----:B------:R-:W3:Y:S01]  /*3010*/  LDS R25, [R25] ;  /* 0x0000000019197984 */ /* 0x000ee20000000800 */
[----:B-1----:R-:W-:-:S04]  /*3020*/  FFMA R15, R15, R19, R18 ;  /* 0x000000130f0f7223 */ /* 0x002fc80000000012 */
[----:B0-----:R-:W-:-:S04]  /*3030*/  FFMA R16, R20, R16, R15 ;  /* 0x0000001014107223 */ /* 0x001fc8000000000f */
[----:B--2---:R-:W-:-:S04]  /*3040*/  FFMA R16, R21, R17, R16 ;  /* 0x0000001115107223 */ /* 0x004fc80000000010 */
[----:B---3--:R-:W-:Y:S01]  /*3050*/  FFMA R18, R25, R22, R16 ;  /* 0x0000001619127223 */ /* 0x008fe20000000010 */
[----:B------:R-:W-:Y:S06]  /*3060*/  @P0 BRA `(.L_x_180) ;  /* 0xfffffffc00a00947 */ /* 0x000fec000383ffff */
[----:B------:R-:W-:-:S07]  /*3070*/  MOV R14, R7 ;  /* 0x00000007000e7202 */ /* 0x000fce0000000f00 */
.L_x_175:
[----:B------:R-:W-:-:S04]  /*3080*/  ISETP.NE.U32.AND P0, PT, R3, RZ, PT ;  /* 0x000000ff0300720c */ /* 0x000fc80003f05070 */
[----:B------:R-:W-:-:S13]  /*3090*/  ISETP.NE.AND.EX P0, PT, RZ, RZ, PT, P0 ;  /* 0x000000ffff00720c */ /* 0x000fda0003f05300 */
[----:B------:R-:W-:Y:S05]  /*30a0*/  @!P0 BRA `(.L_x_181) ;  /* 0x00000000005c8947 */ /* 0x000fea0003800000 */
[----:B------:R-:W2:Y:S01]  /*30b0*/  S2UR UR6, SR_CgaCtaId ;  /* 0x00000000000679c3 */ /* 0x000ea20000008800 */
[----:B------:R-:W-:Y:S01]  /*30c0*/  UMOV UR5, 0x400 ;  /* 0x0000040000057882 */ /* 0x000fe20000000000 */
[-C--:B------:R-:W-:Y:S01]  /*30d0*/  IMAD R7, R9, R6.reuse, R14 ;  /* 0x0000000609077224 */ /* 0x080fe200078e020e */
[----:B------:R-:W-:Y:S01]  /*30e0*/  ISETP.NE.U32.AND P0, PT, R3, 0x1, PT ;  /* 0x000000010300780c */ /* 0x000fe20003f05070 */
[----:B------:R-:W-:Y:S02]  /*30f0*/  IMAD R14, R14, R6, R13 ;  /* 0x000000060e0e7224 */ /* 0x000fe400078e020d */
[----:B-1----:R-:W-:Y:S01]  /*3100*/  IMAD R17, R7, 0x4, R4 ;  /* 0x0000000407117824 */ /* 0x002fe200078e0204 */
[----:B------:R-:W-:-:S04]  /*3110*/  ISETP.NE.AND.EX P0, PT, RZ, RZ, PT, P0 ;  /* 0x000000ffff00720c */ /* 0x000fc80003f05300 */
[----:B------:R-:W-:Y:S01]  /*3120*/  LDS R12, [R17] ;  /* 0x00000000110c7984 */ /* 0x000fe20000000800 */
[----:B--2---:R-:W-:-:S06]  /*3130*/  ULEA UR5, UR6, UR5, 0x18 ;  /* 0x0000000506057291 */ /* 0x004fcc000f8ec0ff */
[----:B------:R-:W-:-:S05]  /*3140*/  LEA R15, R14, UR5, 0x2 ;  /* 0x000000050e0f7c11 */ /* 0x000fca000f8e10ff */
[----:B------:R-:W1:Y:S02]  /*3150*/  LDS R7, [R15] ;  /* 0x000000000f077984 */ /* 0x000e640000000800 */
[----:B-1----:R-:W-:Y:S01]  /*3160*/  FFMA R18, R7, R12, R18 ;  /* 0x0000000c07127223 */ /* 0x002fe20000000012 */
[----:B------:R-:W-:Y:S06]  /*3170*/  @!P0 BRA `(.L_x_181) ;  /* 0x0000000000288947 */ /* 0x000fec0003800000 */
[----:B------:R-:W-:Y:S01]  /*3180*/  ISETP.NE.U32.AND P0, PT, R3, 0x2, PT ;  /* 0x000000020300780c */ /* 0x000fe20003f05070 */
[----:B------:R-:W-:Y:S01]  /*3190*/  LDS R12, [R17+0x4] ;  /* 0x00000400110c7984 */ /* 0x000fe20000000800 */
[----:B------:R-:W-:Y:S02]  /*31a0*/  LEA R7, R6, R15, 0x2 ;  /* 0x0000000f06077211 */ /* 0x000fe400078e10ff */
[----:B------:R-:W-:-:S13]  /*31b0*/  ISETP.NE.AND.EX P0, PT, RZ, RZ, PT, P0 ;  /* 0x000000ffff00720c */ /* 0x000fda0003f05300 */
[----:B------:R-:W-:Y:S01]  /*31c0*/  @P0 IMAD R14, R6, 0x4, R7 ;  /* 0x00000004060e0824 */ /* 0x000fe200078e0207 */
[----:B0-----:R-:W-:Y:S04]  /*31d0*/  @P0 LDS R16, [R17+0x8] ;  /* 0x0000080011100984 */ /* 0x001fe80000000800 */
[----:B------:R-:W0:Y:S04]  /*31e0*/  LDS R7, [R7] ;  /* 0x0000000007077984 */ /* 0x000e280000000800 */
[----:B------:R-:W1:Y:S01]  /*31f0*/  @P0 LDS R15, [R14] ;  /* 0x000000000e0f0984 */ /* 0x000e620000000800 */
[----:B0-----:R-:W-:-:S04]  /*3200*/  FFMA R18, R7, R12, R18 ;  /* 0x0000000c07127223 */ /* 0x001fc80000000012 */
[----:B-1----:R-:W-:-:S07]  /*3210*/  @P0 FFMA R18, R15, R16, R18 ;  /* 0x000000100f120223 */ /* 0x002fce0000000012 */
.L_x_181:
[----:B------:R-:W-:Y:S02]  /*3220*/  IMAD R6, R9, R6, R13 ;  /* 0x0000000609067224 */ /* 0x000fe400078e020d */
[----:B------:R-:W-:-:S03]  /*3230*/  VIADD R13, R13, 0x1 ;  /* 0x000000010d0d7836 */ /* 0x000fc60000000000 */
[----:B------:R-:W-:Y:S02]  /*3240*/  LEA R7, R6, UR4, 0x2 ;  /* 0x0000000406077c11 */ /* 0x000fe4000f8e10ff */
[----:B------:R-:W-:-:S03]  /*3250*/  IADD3 R6, PT, PT, R5, R0, RZ ;  /* 0x0000000005067210 */ /* 0x000fc60007ffe0ff */
[----:B------:R2:W-:Y:S01]  /*3260*/  STS [R7], R18 ;  /* 0x0000001207007388 */ /* 0x0005e20000000800 */
[----:B------:R-:W-:-:S13]  /*3270*/  ISETP.GE.U32.AND P0, PT, R13, R6, PT ;  /* 0x000000060d00720c */ /* 0x000fda0003f06070 */
[----:B--2---:R-:W-:Y:S05]  /*3280*/  @!P0 BRA `(.L_x_182) ;  /* 0xfffffff000808947 */ /* 0x004fea000383ffff */
[----:B------:R-:W-:Y:S05]  /*3290*/  BSYNC.RECONVERGENT B1 ;  /* 0x0000000000017941 */ /* 0x000fea0003800200 */
.L_x_174:
[----:B------:R-:W-:Y:S05]  /*32a0*/  @!P1 BRA `(.L_x_183) ;  /* 0xfffffff000589947 */ /* 0x000fea000383ffff */
[----:B------:R-:W-:Y:S05]  /*32b0*/  BSYNC.RECONVERGENT B0 ;  /* 0x0000000000007941 */ /* 0x000fea0003800200 */
.L_x_173:
[----:B------:R-:W-:Y:S01]  /*32c0*/  BSSY.RECONVERGENT B0, `(.L_x_184) ;  /* 0x0000035000007945 */ /* 0x000fe20003800200 */
[----:B------:R-:W-:-:S07]  /*32d0*/  MOV R6, R23 ;  /* 0x0000001700067202 */ /* 0x000fce0000000f00 */
.L_x_188:
[----:B----4-:R-:W4:Y:S01]  /*32e0*/  S2R R7, SR_TID.X ;  /* 0x0000000000077919 */ /* 0x010f220000002100 */
[----:B--2---:R-:W-:Y:S01]  /*32f0*/  IMAD.MOV.U32 R8, RZ, RZ, R6 ;  /* 0x000000ffff087224 */ /* 0x004fe200078e0006 */
[----:B------:R-:W-:Y:S01]  /*3300*/  IADD3 R6, PT, PT, R6, 0x1, RZ ;  /* 0x0000000106067810 */ /* 0x000fe20007ffe0ff */
[----:B----4-:R-:W-:-:S04]  /*3310*/  IMAD R7, R0, R7, RZ ;  /* 0x0000000700077224 */ /* 0x010fc800078e02ff */
[----:B------:R-:W-:-:S05]  /*3320*/  IMAD.IADD R7, R7, 0x1, R0 ;  /* 0x0000000107077824 */ /* 0x000fca00078e0200 */
[----:B------:R-:W-:Y:S02]  /*3330*/  ISETP.GE.U32.AND P1, PT, R6, R7, PT ;  /* 0x000000070600720c */ /* 0x000fe40003f26070 */
[----:B------:R-:W-:Y:S01]  /*3340*/  MOV R7, R5 ;  /* 0x0000000500077202 */ /* 0x000fe20000000f00 */
[----:B0-----:R-:W-:Y:S10]  /*3350*/  @!P3 BRA `(.L_x_185) ;  /* 0x000000000050b947 */ /* 0x001ff40003800000 */
[----:B------:R-:W2:Y:S01]  /*3360*/  LDCU UR5, c[0x0][0x398] ;  /* 0x00007300ff0577ac */ /* 0x000ea20008000800 */
[----:B------:R-:W4:Y:S01]  /*3370*/  S2UR UR6, SR_CgaCtaId ;  /* 0x00000000000679c3 */ /* 0x000f220000008800 */
[----:B------:R-:W-:-:S04]  /*3380*/  LOP3.LUT R12, R0, 0x3, RZ, 0xc0, !PT ;  /* 0x00000003000c7812 */ /* 0x000fc800078ec0ff */
[----:B------:R-:W-:Y:S01]  /*3390*/  ISETP.NE.AND P0, PT, R12, 0x1, PT ;  /* 0x000000010c00780c */ /* 0x000fe20003f05270 */
[----:B--2---:R-:W-:Y:S01]  /*33a0*/  IMAD R7, R8, UR5, R5 ;  /* 0x0000000508077c24 */ /* 0x004fe2000f8e0205 */
[----:B------:R-:W-:-:S04]  /*33b0*/  UMOV UR5, 0x400 ;  /* 0x0000040000057882 */ /* 0x000fc80000000000 */
[----:B------:R-:W-:Y:S01]  /*33c0*/  LEA R13, R7, UR4, 0x2 ;  /* 0x00000004070d7c11 */ /* 0x000fe2000f8e10ff */
[----:B----4-:R-:W-:-:S04]  /*33d0*/  ULEA UR5, UR6, UR5, 0x18 ;  /* 0x0000000506057291 */ /* 0x010fc8000f8ec0ff */
[----:B---3--:R-:W2:Y:S02]  /*33e0*/  LDS R9, [R13] ;  /* 0x000000000d097984 */ /* 0x008ea40000000800 */
[----:B------:R-:W-:Y:S01]  /*33f0*/  LEA R14, R7, UR5, 0x2 ;  /* 0x00000005070e7c11 */ /* 0x000fe2000f8e10ff */
[----:B------:R-:W-:-:S04]  /*3400*/  VIADD R7, R5, 0x1 ;  /* 0x0000000105077836 */ /* 0x000fc80000000000 */
[----:B--2---:R2:W-:Y:S01]  /*3410*/  STS [R14], R9 ;  /* 0x000000090e007388 */ /* 0x0045e20000000800 */
[----:B------:R-:W-:Y:S05]  /*3420*/  @!P0 BRA `(.L_x_185) ;  /* 0x00000000001c8947 */ /* 0x000fea0003800000 */
[----:B--2---:R-:W2:Y:S01]  /*3430*/  LDS R9, [R13+0x4] ;  /* 0x000004000d097984 */ /* 0x004ea20000000800 */
[----:B------:R-:W-:Y:S02]  /*3440*/  ISETP.NE.AND P0, PT, R12, 0x2, PT ;  /* 0x000000020c00780c */ /* 0x000fe40003f05270 */
[----:B------:R-:W-:-:S11]  /*3450*/  IADD3 R7, PT, PT, R5, 0x2, RZ ;  /* 0x0000000205077810 */ /* 0x000fd60007ffe0ff */
[----:B------:R-:W-:Y:S01]  /*3460*/  @P0 VIADD R7, R5, 0x3 ;  /* 0x0000000305070836 */ /* 0x000fe20000000000 */
[----:B--2---:R-:W-:Y:S04]  /*3470*/  STS [R14+0x4], R9 ;  /* 0x000004090e007388 */ /* 0x004fe80000000800 */
[----:B------:R-:W2:Y:S04]  /*3480*/  @P0 LDS R12, [R13+0x8] ;  /* 0x000008000d0c0984 */ /* 0x000ea80000000800 */
[----:B--2---:R4:W-:Y:S02]  /*3490*/  @P0 STS [R14+0x8], R12 ;  /* 0x0000080c0e000388 */ /* 0x0049e40000000800 */
.L_x_185:
[----:B------:R-:W-:Y:S05]  /*34a0*/  @!P4 BRA `(.L_x_186) ;  /* 0x000000000054c947 */ /* 0x000fea0003800000 */
[----:B----4-:R-:W0:Y:S01]  /*34b0*/  S2R R12, SR_CgaCtaId ;  /* 0x00000000000c7919 */ /* 0x010e220000008800 */
[----:B------:R-:W4:Y:S01]  /*34c0*/  LDC R18, c[0x0][0x398] ;  /* 0x0000e600ff127b82 */ /* 0x000f220000000800 */
[----:B--23--:R-:W-:Y:S01]  /*34d0*/  MOV R9, 0x400 ;  /* 0x0000040000097802 */ /* 0x00cfe20000000f00 */
[----:B------:R-:W-:Y:S03]  /*34e0*/  BSSY.RECONVERGENT B1, `(.L_x_186) ;  /* 0x0000011000017945 */ /* 0x000fe60003800200 */
[----:B01----:R-:W-:-:S07]  /*34f0*/  LEA R16, R12, R9, 0x18 ;  /* 0x000000090c107211 */ /* 0x003fce00078ec0ff */
.L_x_187:
[----:B----4-:R-:W-:Y:S01]  /*3500*/  IMAD R9, R8, R18, R7 ;  /* 0x0000001208097224 */ /* 0x010fe200078e0207 */
[----:B------:R-:W-:Y:S01]  /*3510*/  IADD3 R7, PT, PT, R7, 0x4, RZ ;  /* 0x0000000407077810 */ /* 0x000fe20007ffe0ff */
[----:B------:R-:W-:-:S03]  /*3520*/  IMAD.IADD R20, R5, 0x1, R0 ;  /* 0x0000000105147824 */ /* 0x000fc600078e0200 */
[C---:B------:R-:W-:Y:S02]  /*3530*/  LEA R12, R9.reuse, UR4, 0x2 ;  /* 0x00000004090c7c11 */ /* 0x040fe4000f8e10ff */
[----:B0-----:R-:W-:Y:S02]  /*3540*/  LEA R14, R9, R16, 0x2 ;  /* 0x00000010090e7211 */ /* 0x001fe400078e10ff */
[----:B------:R-:W-:Y:S01]  /*3550*/  ISETP.GE.U32.AND P0, PT, R7, R20, PT ;  /* 0x000000140700720c */ /* 0x000fe20003f06070 */
        /* <DEDUP_REMOVED lines=10> */
.L_x_186:
[----:B------:R-:W-:Y:S05]  /*3600*/  @!P1 BRA `(.L_x_188) ;  /* 0xfffffffc00349947 */ /* 0x000fea000383ffff */
[----:B------:R-:W-:Y:S05]  /*3610*/  BSYNC.RECONVERGENT B0 ;  /* 0x0000000000007941 */ /* 0x000fea0003800200 */
.L_x_184:
[----:B------:R-:W-:Y:S05]  /*3620*/  @P2 BRA `(.L_x_189) ;  /* 0xffffffd800e42947 */ /* 0x000fea000383ffff */
.L_x_153:
[----:B------:R-:W5:Y:S01]  /*3630*/  S2UR UR7, SR_CgaCtaId ;  /* 0x00000000000779c3 */ /* 0x000f620000008800 */
[----:B------:R-:W0:Y:S01]  /*3640*/  LDCU UR10, c[0x0][0x398] ;  /* 0x00007300ff0a77ac */ /* 0x000e220008000800 */
[----:B------:R-:W1:Y:S01]  /*3650*/  LDCU.64 UR4, c[0x0][0x388] ;  /* 0x00007100ff0477ac */ /* 0x000e620008000a00 */
[----:B------:R-:W-:Y:S01]  /*3660*/  UMOV UR6, 0x400 ;  /* 0x0000040000067882 */ /* 0x000fe20000000000 */
[----:B0-----:R-:W-:-:S04]  /*3670*/  USHF.L.U32 UR11, UR10, 0x1, URZ ;  /* 0x000000010a0b7899 */ /* 0x001fc800080006ff */
[----:B------:R-:W-:Y:S02]  /*3680*/  UIMAD UR11, UR11, UR10, URZ ;  /* 0x0000000a0b0b72a4 */ /* 0x000fe4000f8e02ff */
[----:B-----5:R-:W-:Y:S02]  /*3690*/  ULEA UR6, UR7, UR6, 0x18 ;  /* 0x0000000607067291 */ /* 0x020fe4000f8ec0ff */
[----:B-1----:R-:W-:Y:S02]  /*36a0*/  UIADD3 UR4, UP0, UPT, UR4, 0x8, URZ ;  /* 0x0000000804047890 */ /* 0x002fe4000ff1e0ff */
[----:B------:R-:W-:Y:S02]  /*36b0*/  ULEA UR6, UR11, UR6, 0x2 ;  /* 0x000000060b067291 */ /* 0x000fe4000f8e10ff */
[----:B------:R-:W-:Y:S02]  /*36c0*/  UIADD3.X UR5, UPT, UPT, URZ, UR5, URZ, UP0, !UPT ;  /* 0x00000005ff057290 */ /* 0x000fe400087fe4ff */
[----:B------:R-:W-:Y:S01]  /*36d0*/  UIADD3 UR7, UPT, UPT, UR6, 0x8, URZ ;  /* 0x0000000806077890 */ /* 0x000fe2000fffe0ff */
[----:B------:R-:W-:Y:S11]  /*36e0*/  BAR.SYNC.DEFER_BLOCKING 0x0 ;  /* 0x0000000000007b1d */ /* 0x000ff60000010000 */
.L_x_199:
[----:B0-----:R-:W0:Y:S01]  /*36f0*/  S2R R7, SR_TID.Y ;  /* 0x0000000000077919 */ /* 0x001e220000002200 */
[----:B-1----:R-:W1:Y:S01]  /*3700*/  LDC.64 R2, c[0x0][0x398] ;  /* 0x0000e600ff027b82 */ /* 0x002e620000000a00 */
[C---:B--2-4-:R-:W-:Y:S01]  /*3710*/  LOP3.LUT R14, R0.reuse, 0x3, RZ, 0xc0, !PT ;  /* 0x00000003000e7812 */ /* 0x054fe200078ec0ff */
[----:B------:R-:W-:Y:S02]  /*3720*/  HFMA2 R5, -RZ, RZ, 0, 0 ;  /* 0x00000000ff057431 */ /* 0x000fe400000001ff */
[----:B------:R-:W-:Y:S01]  /*3730*/  IMAD.MOV.U32 R4, RZ, RZ, R23 ;  /* 0x000000ffff047224 */ /* 0x000fe200078e0017 */
[----:B------:R-:W-:Y:S02]  /*3740*/  ISETP.GE.U32.AND P1, PT, R0, 0x4, PT ;  /* 0x000000040000780c */ /* 0x000fe40003f26070 */
[----:B------:R-:W-:Y:S01]  /*3750*/  ISETP.NE.AND P0, PT, R14, RZ, PT ;  /* 0x000000ff0e00720c */ /* 0x000fe20003f05270 */
[----:B-1----:R-:W-:-:S04]  /*3760*/  IMAD.WIDE.U32 R4, R2, UR12, R4 ;  /* 0x0000000c02047c25 */ /* 0x002fc8000f8e0004 */
[----:B------:R-:W-:Y:S02]  /*3770*/  IMAD R15, R3, UR12, R5 ;  /* 0x0000000c030f7c24 */ /* 0x000fe4000f8e0205 */
[----:B0-----:R-:W-:-:S04]  /*3780*/  IMAD R7, R0, R7, RZ ;  /* 0x0000000700077224 */ /* 0x001fc800078e02ff */
[----:B------:R-:W-:Y:S02]  /*3790*/  IMAD.MOV.U32 R6, RZ, RZ, R7 ;  /* 0x000000ffff067224 */ /* 0x000fe400078e0007 */
[----:B------:R-:W-:Y:S05]  /*37a0*/  @!P0 BRA `(.L_x_190) ;  /* 0x00000000005c8947 */ /* 0x000fea0003800000 */
[-C--:B------:R-:W-:Y:S01]  /*37b0*/  IMAD R6, R23, R2.reuse, R7 ;  /* 0x0000000217067224 */ /* 0x080fe200078e0207 */
[----:B------:R-:W0:Y:S01]  /*37c0*/  LDCU.64 UR10, c[0x0][0x388] ;  /* 0x00007100ff0a77ac */ /* 0x000e220008000a00 */
[----:B------:R-:W-:Y:S01]  /*37d0*/  MOV R8, R7 ;  /* 0x0000000700087202 */ /* 0x000fe20000000f00 */
[----:B---3--:R-:W-:Y:S02]  /*37e0*/  IMAD.MOV.U32 R9, RZ, RZ, RZ ;  /* 0x000000ffff097224 */ /* 0x008fe400078e00ff */
[----:B------:R-:W-:Y:S01]  /*37f0*/  LEA R12, R6, UR6, 0x2 ;  /* 0x00000006060c7c11 */ /* 0x000fe2000f8e10ff */
[-C--:B------:R-:W-:Y:S02]  /*3800*/  IMAD R6, R15, R2.reuse, RZ ;  /* 0x000000020f067224 */ /* 0x080fe400078e02ff */
[C---:B------:R-:W-:Y:S02]  /*3810*/  IMAD.WIDE.U32 R10, R4.reuse, R2, R8 ;  /* 0x00000002040a7225 */ /* 0x040fe400078e0008 */
[----:B------:R-:W1:Y:S02]  /*3820*/  LDS R13, [R12] ;  /* 0x000000000c0d7984 */ /* 0x000e640000000800 */
[----:B------:R-:W-:-:S02]  /*3830*/  IMAD R9, R4, R3, R6 ;  /* 0x0000000304097224 */ /* 0x000fc400078e0206 */
[----:B------:R-:W-:-:S03]  /*3840*/  VIADD R6, R7, 0x1 ;  /* 0x0000000107067836 */ /* 0x000fc60000000000 */
[----:B------:R-:W-:Y:S02]  /*3850*/  IADD3 R9, PT, PT, R11, R9, RZ ;  /* 0x000000090b097210 */ /* 0x000fe40007ffe0ff */
[----:B0-----:R-:W-:-:S04]  /*3860*/  LEA R8, P0, R10, UR10, 0x2 ;  /* 0x0000000a0a087c11 */ /* 0x001fc8000f8010ff */
[----:B------:R-:W-:Y:S02]  /*3870*/  LEA.HI.X R9, R10, UR11, R9, 0x2, P0 ;  /* 0x0000000b0a097c11 */ /* 0x000fe400080f1409 */
[----:B------:R-:W-:-:S03]  /*3880*/  ISETP.NE.AND P0, PT, R14, 0x1, PT ;  /* 0x000000010e00780c */ /* 0x000fc60003f05270 */
[----:B-1----:R0:W-:Y:S10]  /*3890*/  STG.E desc[UR8][R8.64], R13 ;  /* 0x0000000d08007986 */ /* 0x0021f4000c101908 */
[----:B------:R-:W-:Y:S05]  /*38a0*/  @!P0 BRA `(.L_x_190) ;  /* 0x00000000001c8947 */ /* 0x000fea0003800000 */
[----:B------:R-:W-:Y:S01]  /*38b0*/  ISETP.NE.AND P0, PT, R14, 0x2, PT ;  /* 0x000000020e00780c */ /* 0x000fe20003f05270 */
[----:B------:R-:W1:Y:S01]  /*38c0*/  LDS R11, [R12+0x4] ;  /* 0x000004000c0b7984 */ /* 0x000e620000000800 */
[----:B------:R-:W-:-:S11]  /*38d0*/  IADD3 R6, PT, PT, R7, 0x2, RZ ;  /* 0x0000000207067810 */ /* 0x000fd60007ffe0ff */
[----:B0-----:R-:W0:Y:S01]  /*38e0*/  @P0 LDS R13, [R12+0x8] ;  /* 0x000008000c0d0984 */ /* 0x001e220000000800 */
[----:B------:R-:W-:-:S03]  /*38f0*/  @P0 VIADD R6, R7, 0x3 ;  /* 0x0000000307060836 */ /* 0x000fc60000000000 */
[----:B-1----:R1:W-:Y:S04]  /*3900*/  STG.E desc[UR8][R8.64+0x4], R11 ;  /* 0x0000040b08007986 */ /* 0x0023e8000c101908 */
[----:B0-----:R1:W-:Y:S02]  /*3910*/  @P0 STG.E desc[UR8][R8.64+0x8], R13 ;  /* 0x0000080d08000986 */ /* 0x0013e4000c101908 */
.L_x_190:
[----:B------:R-:W-:Y:S05]  /*3920*/  @!P1 BRA `(.L_x_191) ;  /* 0x0000000400d49947 */ /* 0x000fea0003800000 */
[----:B------:R-:W-:Y:S01]  /*3930*/  IMAD R15, R15, R2, RZ ;  /* 0x000000020f0f7224 */ /* 0x000fe200078e02ff */
[----:B01----:R-:W-:Y:S01]  /*3940*/  MOV R8, R6 ;  /* 0x0000000600087202 */ /* 0x003fe20000000f00 */
[----:B---3--:R-:W-:Y:S01]  /*3950*/  IMAD.MOV.U32 R9, RZ, RZ, RZ ;  /* 0x000000ffff097224 */ /* 0x008fe200078e00ff */
[----:B------:R-:W-:Y:S01]  /*3960*/  BSSY.RECONVERGENT B0, `(.L_x_192) ;  /* 0x000001b000007945 */ /* 0x000fe20003800200 */
[C---:B------:R-:W-:Y:S01]  /*3970*/  IMAD R5, R4.reuse, R3, R15 ;  /* 0x0000000304057224 */ /* 0x040fe200078e020f */
[----:B------:R-:W-:Y:S01]  /*3980*/  IADD3 R3, PT, PT, R7, R0, RZ ;  /* 0x0000000007037210 */ /* 0x000fe20007ffe0ff */
[----:B------:R-:W-:-:S03]  /*3990*/  IMAD.WIDE.U32 R8, R4, R2, R8 ;  /* 0x0000000204087225 */ /* 0x000fc600078e0008 */
[----:B------:R-:W-:Y:S01]  /*39a0*/  ISETP.GE.U32.AND P1, PT, R6, R3, PT ;  /* 0x000000030600720c */ /* 0x000fe20003f26070 */
[----:B------:R-:W-:Y:S01]  /*39b0*/  IMAD.IADD R5, R5, 0x1, R9 ;  /* 0x0000000105057824 */ /* 0x000fe200078e0209 */
[----:B------:R-:W-:Y:S01]  /*39c0*/  LEA R4, P0, R8, UR4, 0x2 ;  /* 0x0000000408047c11 */ /* 0x000fe2000f8010ff */
[----:B------:R-:W-:-:S03]  /*39d0*/  IMAD R2, R23, R2, R6 ;  /* 0x0000000217027224 */ /* 0x000fc600078e0206 */
[----:B------:R-:W-:Y:S02]  /*39e0*/  LEA.HI.X R5, R8, UR5, R5, 0x2, P0 ;  /* 0x0000000508057c11 */ /* 0x000fe400080f1405 */
[----:B------:R-:W-:Y:S02]  /*39f0*/  PLOP3.LUT P0, PT, PT, PT, PT, 0x80, 0x8 ;  /* 0x000000000008781c */ /* 0x000fe40003f0f070 */
[----:B------:R-:W-:-:S03]  /*3a00*/  LEA R2, R2, UR7, 0x2 ;  /* 0x0000000702027c11 */ /* 0x000fc6000f8e10ff */
[----:B------:R-:W-:Y:S08]  /*3a10*/  @!P1 BRA `(.L_x_193) ;  /* 0x00000000003c9947 */ /* 0x000ff00003800000 */
[----:B------:R-:W0:Y:S01]  /*3a20*/  LDS R7, [R2+-0x8] ;  /* 0xfffff80002077984 */ /* 0x000e220000000800 */
[----:B------:R-:W-:Y:S01]  /*3a30*/  IADD3 R8, P1, PT, R4, 0x10, RZ ;  /* 0x0000001004087810 */ /* 0x000fe20007f3e0ff */
[----:B------:R-:W-:Y:S01]  /*3a40*/  VIADD R6, R6, 0x4 ;  /* 0x0000000406067836 */ /* 0x000fe20000000000 */
[----:B------:R-:W-:Y:S01]  /*3a50*/  PLOP3.LUT P0, PT, PT, PT, PT, 0x8, 0x80 ;  /* 0x000000000080781c */ /* 0x000fe20003f0e170 */
[----:B------:R-:W1:Y:S01]  /*3a60*/  LDS R9, [R2+-0x4] ;  /* 0xfffffc0002097984 */ /* 0x000e620000000800 */
[----:B------:R-:W-:-:S03]  /*3a70*/  IADD3.X R15, PT, PT, RZ, R5, RZ, P1, !PT ;  /* 0x00000005ff0f7210 */ /* 0x000fc60000ffe4ff */
[----:B------:R-:W2:Y:S04]  /*3a80*/  LDS R11, [R2] ;  /* 0x00000000020b7984 */ /* 0x000ea80000000800 */
[----:B------:R3:W4:Y:S02]  /*3a90*/  LDS R13, [R2+0x4] ;  /* 0x00000400020d7984 */ /* 0x0007240000000800 */
[----:B---3--:R-:W-:Y:S02]  /*3aa0*/  IADD3 R2, PT, PT, R2, 0x10, RZ ;  /* 0x0000001002027810 */ /* 0x008fe40007ffe0ff */
[----:B0-----:R-:W-:Y:S04]  /*3ab0*/  STG.E desc[UR8][R4.64+-0x8], R7 ;  /* 0xfffff80704007986 */ /* 0x001fe8000c101908 */
[----:B-1----:R-:W-:Y:S04]  /*3ac0*/  STG.E desc[UR8][R4.64+-0x4], R9 ;  /* 0xfffffc0904007986 */ /* 0x002fe8000c101908 */
[----:B--2---:R-:W-:Y:S04]  /*3ad0*/  STG.E desc[UR8][R4.64], R11 ;  /* 0x0000000b04007986 */ /* 0x004fe8000c101908 */
[----:B----4-:R0:W-:Y:S02]  /*3ae0*/  STG.E desc[UR8][R4.64+0x4], R13 ;  /* 0x0000040d04007986 */ /* 0x0101e4000c101908 */
[----:B0-----:R-:W-:Y:S01]  /*3af0*/  IMAD.MOV.U32 R4, RZ, RZ, R8 ;  /* 0x000000ffff047224 */ /* 0x001fe200078e0008 */
[----:B------:R-:W-:-:S07]  /*3b00*/  MOV R5, R15 ;  /* 0x0000000f00057202 */ /* 0x000fce0000000f00 */
.L_x_193:
[----:B------:R-:W-:Y:S05]  /*3b10*/  BSYNC.RECONVERGENT B0 ;  /* 0x0000000000007941 */ /* 0x000fea0003800200 */
.L_x_192:
[C---:B------:R-:W-:Y:S01]  /*3b20*/  IMAD.IADD R7, R3.reuse, 0x1, -R6 ;  /* 0x0000000103077824 */ /* 0x040fe200078e0a06 */
[----:B------:R-:W-:Y:S01]  /*3b30*/  ISETP.GT.U32.AND P1, PT, R3, R6, PT ;  /* 0x000000060300720c */ /* 0x000fe20003f24070 */
[----:B------:R-:W-:Y:S03]  /*3b40*/  BSSY.RECONVERGENT B0, `(.L_x_194) ;  /* 0x000002d000007945 */ /* 0x000fe60003800200 */
[----:B------:R-:W-:-:S13]  /*3b50*/  ISETP.LE.U32.OR P1, PT, R7, 0xc, !P1 ;  /* 0x0000000c0700780c */ /* 0x000fda0004f23470 */
[----:B------:R-:W-:Y:S05]  /*3b60*/  @P1 BRA `(.L_x_195) ;  /* 0x0000000000a81947 */ /* 0x000fea0003800000 */
[----:B------:R-:W-:Y:S02]  /*3b70*/  PLOP3.LUT P0, PT, PT, PT, PT, 0x8, 0x80 ;  /* 0x000000000080781c */ /* 0x000fe40003f0e170 */
[----:B------:R-:W-:-:S11]  /*3b80*/  IADD3 R20, PT, PT, R3, -0xc, RZ ;  /* 0xfffffff403147810 */ /* 0x000fd60007ffe0ff */
.L_x_196:
[----:B------:R-:W0:Y:S01]  /*3b90*/  LDS R7, [R2+-0x8] ;  /* 0xfffff80002077984 */ /* 0x000e220000000800 */
[----:B------:R-:W-:-:S03]  /*3ba0*/  VIADD R6, R6, 0x10 ;  /* 0x0000001006067836 */ /* 0x000fc60000000000 */
[----:B------:R-:W1:Y:S02]  /*3bb0*/  LDS R9, [R2+-0x4] ;  /* 0xfffffc0002097984 */ /* 0x000e640000000800 */
[----:B------:R-:W-:Y:S02]  /*3bc0*/  ISETP.GE.U32.AND P1, PT, R6, R20, PT ;  /* 0x000000140600720c */ /* 0x000fe40003f26070 */
[----:B------:R-:W2:Y:S04]  /*3bd0*/  LDS R11, [R2] ;  /* 0x00000000020b7984 */ /* 0x000ea80000000800 */
[----:B------:R-:W3:Y:S04]  /*3be0*/  LDS R13, [R2+0x4] ;  /* 0x00000400020d7984 */ /* 0x000ee80000000800 */
[----:B------:R-:W4:Y:S04]  /*3bf0*/  LDS R15, [R2+0x8] ;  /* 0x00000800020f7984 */ /* 0x000f280000000800 */
[----:B------:R-:W5:Y:S04]  /*3c00*/  LDS R17, [R2+0xc] ;  /* 0x00000c0002117984 */ /* 0x000f680000000800 */
        /* <DEDUP_REMOVED lines=9> */
[----:B------:R2:W5:Y:S04]  /*3ca0*/  LDS R16, [R2+0x34] ;  /* 0x0000340002107984 */ /* 0x0005680000000800 */
[----:B0-----:R0:W-:Y:S04]  /*3cb0*/  STG.E desc[UR8][R4.64+-0x8], R7 ;  /* 0xfffff80704007986 */ /* 0x0011e8000c101908 */
[----:B-1----:R-:W-:Y:S01]  /*3cc0*/  STG.E desc[UR8][R4.64+-0x4], R9 ;  /* 0xfffffc0904007986 */ /* 0x002fe2000c101908 */
[----:B--2---:R-:W-:-:S03]  /*3cd0*/  VIADD R2, R2, 0x40 ;  /* 0x0000004002027836 */ /* 0x004fc60000000000 */
[----:B------:R-:W-:Y:S01]  /*3ce0*/  STG.E desc[UR8][R4.64], R11 ;  /* 0x0000000b04007986 */ /* 0x000fe2000c101908 */
[----:B0-----:R-:W-:-:S03]  /*3cf0*/  IADD3 R7, P2, PT, R4, 0x40, RZ ;  /* 0x0000004004077810 */ /* 0x001fc60007f5e0ff */
[----:B---3--:R-:W-:Y:S01]  /*3d00*/  STG.E desc[UR8][R4.64+0x4], R13 ;  /* 0x0000040d04007986 */ /* 0x008fe2000c101908 */
[----:B------:R-:W-:-:S03]  /*3d10*/  IADD3.X R18, PT, PT, RZ, R5, RZ, P2, !PT ;  /* 0x00000005ff127210 */ /* 0x000fc600017fe4ff */
[----:B----4-:R-:W-:Y:S04]  /*3d20*/  STG.E desc[UR8][R4.64+0x8], R15 ;  /* 0x0000080f04007986 */ /* 0x010fe8000c101908 */
[----:B-----5:R-:W-:Y:S04]  /*3d30*/  STG.E desc[UR8][R4.64+0xc], R17 ;  /* 0x00000c1104007986 */ /* 0x020fe8000c101908 */
[----:B------:R-:W-:Y:S04]  /*3d40*/  STG.E desc[UR8][R4.64+0x10], R19 ;  /* 0x0000101304007986 */ /* 0x000fe8000c101908 */
        /* <DEDUP_REMOVED lines=8> */
[----:B------:R0:W-:Y:S02]  /*3dd0*/  STG.E desc[UR8][R4.64+0x34], R16 ;  /* 0x0000341004007986 */ /* 0x0001e4000c101908 */
[----:B0-----:R-:W-:Y:S01]  /*3de0*/  MOV R4, R7 ;  /* 0x0000000700047202 */ /* 0x001fe20000000f00 */
[----:B------:R-:W-:Y:S01]  /*3df0*/  IMAD.MOV.U32 R5, RZ, RZ, R18 ;  /* 0x000000ffff057224 */ /* 0x000fe200078e0012 */
[----:B------:R-:W-:Y:S06]  /*3e00*/  @!P1 BRA `(.L_x_196) ;  /* 0xfffffffc00609947 */ /* 0x000fec000383ffff */
.L_x_195:
[----:B------:R-:W-:Y:S05]  /*3e10*/  BSYNC.RECONVERGENT B0 ;  /* 0x0000000000007941 */ /* 0x000fea0003800200 */
.L_x_194:
[CC--:B------:R-:W-:Y:S01]  /*3e20*/  ISETP.GT.U32.AND P1, PT, R3.reuse, R6.reuse, PT ;  /* 0x000000060300720c */ /* 0x0c0fe20003f24070 */
[----:B------:R-:W-:Y:S01]  /*3e30*/  BSSY.RECONVERGENT B0, `(.L_x_197) ;  /* 0x000001b000007945 */ /* 0x000fe20003800200 */
[----:B------:R-:W-:-:S04]  /*3e40*/  IADD3 R7, PT, PT, R3, -R6, RZ ;  /* 0x8000000603077210 */ /* 0x000fc80007ffe0ff */
[----:B------:R-:W-:-:S13]  /*3e50*/  ISETP.LE.U32.OR P1, PT, R7, 0x4, !P1 ;  /* 0x000000040700780c */ /* 0x000fda0004f23470 */
[----:B------:R-:W-:Y:S05]  /*3e60*/  @P1 BRA `(.L_x_198) ;  /* 0x00000000005c1947 */ /* 0x000fea0003800000 */
[----:B------:R-:W0:Y:S01]  /*3e70*/  LDS R7, [R2+-0x8] ;  /* 0xfffff80002077984 */ /* 0x000e220000000800 */
[----:B------:R-:W-:Y:S02]  /*3e80*/  IADD3 R8, P1, PT, R4, 0x20, RZ ;  /* 0x0000002004087810 */ /* 0x000fe40007f3e0ff */
[----:B------:R-:W-:Y:S01]  /*3e90*/  PLOP3.LUT P0, PT, PT, PT, PT, 0x8, 0x80 ;  /* 0x000000000080781c */ /* 0x000fe20003f0e170 */
[----:B------:R-:W1:Y:S01]  /*3ea0*/  LDS R9, [R2+-0x4] ;  /* 0xfffffc0002097984 */ /* 0x000e620000000800 */
[----:B------:R-:W-:Y:S01]  /*3eb0*/  IADD3 R6, PT, PT, R6, 0x8, RZ ;  /* 0x0000000806067810 */ /* 0x000fe20007ffe0ff */
[----:B------:R-:W-:Y:S02]  /*3ec0*/  IMAD.X R25, RZ, RZ, R5, P1 ;  /* 0x000000ffff197224 */ /* 0x000fe400008e0605 */
[----:B------:R-:W2:Y:S04]  /*3ed0*/  LDS R11, [R2] ;  /* 0x00000000020b7984 */ /* 0x000ea80000000800 */
[----:B------:R-:W3:Y:S04]  /*3ee0*/  LDS R13, [R2+0x4] ;  /* 0x00000400020d7984 */ /* 0x000ee80000000800 */
[----:B------:R-:W4:Y:S04]  /*3ef0*/  LDS R15, [R2+0x8] ;  /* 0x00000800020f7984 */ /* 0x000f280000000800 */
[----:B------:R-:W5:Y:S04]  /*3f00*/  LDS R17, [R2+0xc] ;  /* 0x00000c0002117984 */ /* 0x000f680000000800 */
[----:B------:R-:W5:Y:S04]  /*3f10*/  LDS R19, [R2+0x10] ;  /* 0x0000100002137984 */ /* 0x000f680000000800 */
[----:B------:R0:W5:Y:S02]  /*3f20*/  LDS R21, [R2+0x14] ;  /* 0x0000140002157984 */ /* 0x0001640000000800 */
[----:B0-----:R-:W-:-:S02]  /*3f30*/  VIADD R2, R2, 0x20 ;  /* 0x0000002002027836 */ /* 0x001fc40000000000 */
[----:B------:R-:W-:Y:S04]  /*3f40*/  STG.E desc[UR8][R4.64+-0x8], R7 ;  /* 0xfffff80704007986 */ /* 0x000fe8000c101908 */
[----:B-1----:R-:W-:Y:S04]  /*3f50*/  STG.E desc[UR8][R4.64+-0x4], R9 ;  /* 0xfffffc0904007986 */ /* 0x002fe8000c101908 */
[----:B--2---:R-:W-:Y:S04]  /*3f60*/  STG.E desc[UR8][R4.64], R11 ;  /* 0x0000000b04007986 */ /* 0x004fe8000c101908 */
[----:B---3--:R-:W-:Y:S04]  /*3f70*/  STG.E desc[UR8][R4.64+0x4], R13 ;  /* 0x0000040d04007986 */ /* 0x008fe8000c101908 */
[----:B----4-:R-:W-:Y:S04]  /*3f80*/  STG.E desc[UR8][R4.64+0x8], R15 ;  /* 0x0000080f04007986 */ /* 0x010fe8000c101908 */
[----:B-----5:R-:W-:Y:S04]  /*3f90*/  STG.E desc[UR8][R4.64+0xc], R17 ;  /* 0x00000c1104007986 */ /* 0x020fe8000c101908 */
[----:B------:R-:W-:Y:S04]  /*3fa0*/  STG.E desc[UR8][R4.64+0x10], R19 ;  /* 0x0000101304007986 */ /* 0x000fe8000c101908 */
[----:B------:R0:W-:Y:S02]  /*3fb0*/  STG.E desc[UR8][R4.64+0x14], R21 ;  /* 0x0000141504007986 */ /* 0x0001e4000c101908 */
[----:B0-----:R-:W-:Y:S01]  /*3fc0*/  MOV R4, R8 ;  /* 0x0000000800047202 */ /* 0x001fe20000000f00 */
[----:B------:R-:W-:-:S07]  /*3fd0*/  IMAD.MOV.U32 R5, RZ, RZ, R25 ;  /* 0x000000ffff057224 */ /* 0x000fce00078e0019 */
.L_x_198:
[----:B------:R-:W-:Y:S05]  /*3fe0*/  BSYNC.RECONVERGENT B0 ;  /* 0x0000000000007941 */ /* 0x000fea0003800200 */
.L_x_197:
[----:B------:R-:W-:-:S13]  /*3ff0*/  ISETP.LT.U32.OR P0, PT, R6, R3, P0 ;  /* 0x000000030600720c */ /* 0x000fda0000701470 */
[----:B------:R-:W0:Y:S04]  /*4000*/  @P0 LDS R3, [R2+-0x8] ;  /* 0xfffff80002030984 */ /* 0x000e280000000800 */
[----:B------:R-:W1:Y:S04]  /*4010*/  @P0 LDS R7, [R2+-0x4] ;  /* 0xfffffc0002070984 */ /* 0x000e680000000800 */
[----:B------:R-:W2:Y:S04]  /*4020*/  @P0 LDS R9, [R2] ;  /* 0x0000000002090984 */ /* 0x000ea80000000800 */
[----:B------:R-:W3:Y:S04]  /*4030*/  @P0 LDS R11, [R2+0x4] ;  /* 0x00000400020b0984 */ /* 0x000ee80000000800 */
[----:B0-----:R4:W-:Y:S04]  /*4040*/  @P0 STG.E desc[UR8][R4.64+-0x8], R3 ;  /* 0xfffff80304000986 */ /* 0x0019e8000c101908 */
[----:B-1----:R4:W-:Y:S04]  /*4050*/  @P0 STG.E desc[UR8][R4.64+-0x4], R7 ;  /* 0xfffffc0704000986 */ /* 0x0029e8000c101908 */
[----:B--2---:R4:W-:Y:S04]  /*4060*/  @P0 STG.E desc[UR8][R4.64], R9 ;  /* 0x0000000904000986 */ /* 0x0049e8000c101908 */
[----:B---3--:R4:W-:Y:S02]  /*4070*/  @P0 STG.E desc[UR8][R4.64+0x4], R11 ;  /* 0x0000040b04000986 */ /* 0x0089e4000c101908 */
.L_x_191:
[----:B----4-:R-:W2:Y:S01]  /*4080*/  S2R R3, SR_TID.X ;  /* 0x0000000000037919 */ /* 0x010ea20000002100 */
[----:B------:R-:W-:Y:S01]  /*4090*/  IADD3 R23, PT, PT, R23, 0x1, RZ ;  /* 0x0000000117177810 */ /* 0x000fe20007ffe0ff */
[----:B--2---:R-:W-:-:S04]  /*40a0*/  IMAD R3, R0, R3, RZ ;  /* 0x0000000300037224 */ /* 0x004fc800078e02ff */
[----:B------:R-:W-:-:S05]  /*40b0*/  IMAD.IADD R2, R3, 0x1, R0 ;  /* 0x0000000103027824 */ /* 0x000fca00078e0200 */
[----:B------:R-:W-:-:S13]  /*40c0*/  ISETP.GE.U32.AND P0, PT, R23, R2, PT ;  /* 0x000000021700720c */ /* 0x000fda0003f06070 */
[----:B------:R-:W-:Y:S05]  /*40d0*/  @!P0 BRA `(.L_x_199) ;  /* 0xfffffff400848947 */ /* 0x000fea000383ffff */
[----:B------:R-:W-:Y:S05]  /*40e0*/  EXIT ;  /* 0x000000000000794d */ /* 0x000fea0003800000 */
        .weak           $__internal_1_$__cuda_sm20_div_s64
        .type           $__internal_1_$__cuda_sm20_div_s64,@function
        .size           $__internal_1_$__cuda_sm20_div_s64,(.L_x_202 - $__internal_1_$__cuda_sm20_div_s64)
$__internal_1_$__cuda_sm20_div_s64:
[----:B------:R-:W-:Y:S02]  /*40f0*/  UMOV UR5, URZ ;  /* 0x000000ff00057c82 */ /* 0x000fe40008000000 */
[----:B------:R-:W0:Y:S08]  /*4100*/  I2F.U64.RP R3, UR4 ;  /* 0x0000000400037d12 */ /* 0x000e300008309000 */
[----:B0-----:R-:W0:Y:S02]  /*4110*/  MUFU.RCP R3, R3 ;  /* 0x0000000300037308 */ /* 0x001e240000001000 */
[----:B0-----:R-:W-:-:S06]  /*4120*/  IADD3 R6, PT, PT, R3, 0x1ffffffe, RZ ;  /* 0x1ffffffe03067810 */ /* 0x001fcc0007ffe0ff */
[----:B------:R-:W0:Y:S02]  /*4130*/  F2I.U64.TRUNC R6, R6 ;  /* 0x0000000600067311 */ /* 0x000e24000020d800 */
[----:B0-----:R-:W-:-:S04]  /*4140*/  IMAD.WIDE.U32 R4, R6, UR4, RZ ;  /* 0x0000000406047c25 */ /* 0x001fc8000f8e00ff */
[----:B------:R-:W-:Y:S01]  /*4150*/  IMAD R5, R7, UR4, R5 ;  /* 0x0000000407057c24 */ /* 0x000fe2000f8e0205 */
[----:B------:R-:W-:-:S05]  /*4160*/  IADD3 R9, P0, PT, RZ, -R4, RZ ;  /* 0x80000004ff097210 */ /* 0x000fca0007f1e0ff */
[----:B------:R-:W-:-:S04]  /*4170*/  IMAD.HI.U32 R4, R6, R9, RZ ;  /* 0x0000000906047227 */ /* 0x000fc800078e00ff */
[----:B------:R-:W-:Y:S01]  /*4180*/  IMAD.X R11, RZ, RZ, ~R5, P0 ;  /* 0x000000ffff0b7224 */ /* 0x000fe200000e0e05 */
[----:B------:R-:W-:-:S03]  /*4190*/  MOV R5, R6 ;  /* 0x0000000600057202 */ /* 0x000fc60000000f00 */
[-C--:B------:R-:W-:Y:S02]  /*41a0*/  IMAD R13, R7, R11.reuse, RZ ;  /* 0x0000000b070d7224 */ /* 0x080fe400078e02ff */
[----:B------:R-:W-:-:S04]  /*41b0*/  IMAD.WIDE.U32 R4, P0, R6, R11, R4 ;  /* 0x0000000b06047225 */ /* 0x000fc80007800004 */
[----:B------:R-:W-:-:S04]  /*41c0*/  IMAD.HI.U32 R3, R7, R11, RZ ;  /* 0x0000000b07037227 */ /* 0x000fc800078e00ff */
[----:B------:R-:W-:-:S04]  /*41d0*/  IMAD.HI.U32 R4, P1, R7, R9, R4 ;  /* 0x0000000907047227 */ /* 0x000fc80007820004 */
[----:B------:R-:W-:Y:S01]  /*41e0*/  IMAD.X R3, R3, 0x1, R7, P0 ;  /* 0x0000000103037824 */ /* 0x000fe200000e0607 */
[----:B------:R-:W-:Y:S02]  /*41f0*/  IADD3 R9, P2, PT, R13, R4, RZ ;  /* 0x000000040d097210 */ /* 0x000fe40007f5e0ff */
[----:B------:R-:W0:Y:S02]  /*4200*/  LDC.64 R4, c[0x0][0x390] ;  /* 0x0000e400ff047b82 */ /* 0x000e240000000a00 */
[----:B------:R-:W-:Y:S01]  /*4210*/  IADD3.X R3, PT, PT, RZ, RZ, R3, P2, P1 ;  /* 0x000000ffff037210 */ /* 0x000fe200017e2403 */
[----:B------:R-:W-:-:S03]  /*4220*/  IMAD.WIDE.U32 R6, R9, UR4, RZ ;  /* 0x0000000409067c25 */ /* 0x000fc6000f8e00ff */
[----:B------:R-:W-:Y:S01]  /*4230*/  IADD3 R13, P0, PT, RZ, -R6, RZ ;  /* 0x80000006ff0d7210 */ /* 0x000fe20007f1e0ff */
[----:B------:R-:W-:-:S04]  /*4240*/  IMAD R6, R3, UR4, R7 ;  /* 0x0000000403067c24 */ /* 0x000fc8000f8e0207 */
[----:B------:R-:W-:Y:S01]  /*4250*/  IMAD.HI.U32 R8, R9, R13, RZ ;  /* 0x0000000d09087227 */ /* 0x000fe200078e00ff */
[----:B------:R-:W-:-:S05]  /*4260*/  IADD3.X R6, PT, PT, RZ, ~R6, RZ, P0, !PT ;  /* 0x80000006ff067210 */ /* 0x000fca00007fe4ff */
[----:B------:R-:W-:-:S04]  /*4270*/  IMAD.WIDE.U32 R8, P0, R9, R6, R8 ;  /* 0x0000000609087225 */ /* 0x000fc80007800008 */
[----:B------:R-:W-:Y:S01]  /*4280*/  IMAD R10, R3, R6, RZ ;  /* 0x00000006030a7224 */ /* 0x000fe200078e02ff */
[----:B0-----:R-:W-:Y:S01]  /*4290*/  ISETP.GE.AND P1, PT, R5, RZ, PT ;  /* 0x000000ff0500720c */ /* 0x001fe20003f26270 */
[----:B------:R-:W-:Y:S01]  /*42a0*/  IMAD.HI.U32 R7, P2, R3, R13, R8 ;  /* 0x0000000d03077227 */ /* 0x000fe20007840008 */
[----:B------:R-:W-:-:S03]  /*42b0*/  IADD3 R11, P4, PT, RZ, -R4, RZ ;  /* 0x80000004ff0b7210 */ /* 0x000fc60007f9e0ff */
[----:B------:R-:W-:Y:S01]  /*42c0*/  IMAD.HI.U32 R6, R3, R6, RZ ;  /* 0x0000000603067227 */ /* 0x000fe200078e00ff */
[----:B------:R-:W-:Y:S02]  /*42d0*/  SEL R8, R11, R4, !P1 ;  /* 0x000000040b087207 */ /* 0x000fe40004800000 */
[----:B------:R-:W-:Y:S01]  /*42e0*/  IADD3 R7, P3, PT, R10, R7, RZ ;  /* 0x000000070a077210 */ /* 0x000fe20007f7e0ff */
[----:B------:R-:W-:Y:S01]  /*42f0*/  IMAD.X R10, RZ, RZ, ~R5, P4 ;  /* 0x000000ffff0a7224 */ /* 0x000fe200020e0e05 */
[----:B------:R-:W-:-:S03]  /*4300*/  IADD3.X R3, PT, PT, R6, R3, RZ, P0, !PT ;  /* 0x0000000306037210 */ /* 0x000fc600007fe4ff */
[C---:B------:R-:W-:Y:S01]  /*4310*/  IMAD.HI.U32 R4, R7.reuse, R8, RZ ;  /* 0x0000000807047227 */ /* 0x040fe200078e00ff */
[----:B------:R-:W-:Y:S02]  /*4320*/  SEL R10, R10, R5, !P1 ;  /* 0x000000050a0a7207 */ /* 0x000fe40004800000 */
[----:B------:R-:W-:Y:S01]  /*4330*/  IADD3.X R3, PT, PT, RZ, RZ, R3, P3, P2 ;  /* 0x000000ffff037210 */ /* 0x000fe20001fe4403 */
[----:B------:R-:W-:Y:S02]  /*4340*/  IMAD.MOV.U32 R5, RZ, RZ, RZ ;  /* 0x000000ffff057224 */ /* 0x000fe400078e00ff */
[----:B------:R-:W-:-:S04]  /*4350*/  IMAD.WIDE.U32 R4, R7, R10, R4 ;  /* 0x0000000a07047225 */ /* 0x000fc800078e0004 */
[C---:B------:R-:W-:Y:S02]  /*4360*/  IMAD R7, R3.reuse, R10, RZ ;  /* 0x0000000a03077224 */ /* 0x040fe400078e02ff */
[----:B------:R-:W-:-:S04]  /*4370*/  IMAD.HI.U32 R4, P0, R3, R8, R4 ;  /* 0x0000000803047227 */ /* 0x000fc80007800004 */
[----:B------:R-:W-:Y:S01]  /*4380*/  IMAD.HI.U32 R3, R3, R10, RZ ;  /* 0x0000000a03037227 */ /* 0x000fe200078e00ff */
[----:B------:R-:W-:-:S04]  /*4390*/  IADD3 R6, P2, PT, R7, R4, RZ ;  /* 0x0000000407067210 */ /* 0x000fc80007f5e0ff */
[----:B------:R-:W-:Y:S01]  /*43a0*/  IADD3.X R3, PT, PT, R3, RZ, RZ, P0, !PT ;  /* 0x000000ff03037210 */ /* 0x000fe200007fe4ff */
[----:B------:R-:W-:-:S04]  /*43b0*/  IMAD.WIDE.U32 R4, R6, UR4, RZ ;  /* 0x0000000406047c25 */ /* 0x000fc8000f8e00ff */
[----:B------:R-:W-:Y:S01]  /*43c0*/  IMAD.X R3, RZ, RZ, R3, P2 ;  /* 0x000000ffff037224 */ /* 0x000fe200010e0603 */
[----:B------:R-:W-:-:S03]  /*43d0*/  IADD3 R7, P0, PT, -R4, R8, RZ ;  /* 0x0000000804077210 */ /* 0x000fc60007f1e1ff */
[----:B------:R-:W-:Y:S01]  /*43e0*/  IMAD R3, R3, UR4, R5 ;  /* 0x0000000403037c24 */ /* 0x000fe2000f8e0205 */
[----:B------:R-:W-:-:S04]  /*43f0*/  IADD3 R4, P2, PT, R7, -UR4, RZ ;  /* 0x8000000407047c10 */ /* 0x000fc8000ff5e0ff */
[----:B------:R-:W-:Y:S01]  /*4400*/  IADD3.X R8, PT, PT, ~R3, R10, RZ, P0, !PT ;  /* 0x0000000a03087210 */ /* 0x000fe200007fe5ff */
[----:B------:R-:W-:Y:S01]  /*4410*/  VIADD R3, R6, 0x1 ;  /* 0x0000000106037836 */ /* 0x000fe20000000000 */
[----:B------:R-:W-:Y:S02]  /*4420*/  ISETP.GE.U32.AND P0, PT, R7, UR4, PT ;  /* 0x0000000407007c0c */ /* 0x000fe4000bf06070 */
[C---:B------:R-:W-:Y:S02]  /*4430*/  IADD3.X R5, PT, PT, R8.reuse, -0x1, RZ, P2, !PT ;  /* 0xffffffff08057810 */ /* 0x040fe400017fe4ff */
[----:B------:R-:W-:-:S04]  /*4440*/  ISETP.GE.U32.AND.EX P0, PT, R8, RZ, PT, P0 ;  /* 0x000000ff0800720c */ /* 0x000fc80003f06100 */
[----:B------:R-:W-:Y:S02]  /*4450*/  SEL R4, R4, R7, P0 ;  /* 0x0000000704047207 */ /* 0x000fe40000000000 */
[----:B------:R-:W-:Y:S02]  /*4460*/  SEL R5, R5, R8, P0 ;  /* 0x0000000805057207 */ /* 0x000fe40000000000 */
[----:B------:R-:W-:Y:S02]  /*4470*/  SEL R3, R3, R6, P0 ;  /* 0x0000000603037207 */ /* 0x000fe40000000000 */
[----:B------:R-:W-:Y:S02]  /*4480*/  ISETP.GE.U32.AND P0, PT, R4, UR4, PT ;  /* 0x0000000404007c0c */ /* 0x000fe4000bf06070 */
[----:B------:R-:W-:Y:S02]  /*4490*/  IADD3 R4, PT, PT, R3, 0x1, RZ ;  /* 0x0000000103047810 */ /* 0x000fe40007ffe0ff */
[----:B------:R-:W-:-:S04]  /*44a0*/  ISETP.GE.U32.AND.EX P0, PT, R5, RZ, PT, P0 ;  /* 0x000000ff0500720c */ /* 0x000fc80003f06100 */
[----:B------:R-:W-:Y:S02]  /*44b0*/  SEL R4, R4, R3, P0 ;  /* 0x0000000304047207 */ /* 0x000fe40000000000 */
[----:B------:R-:W-:-:S03]  /*44c0*/  ISETP.NE.U32.AND P0, PT, RZ, UR4, PT ;  /* 0x00000004ff007c0c */ /* 0x000fc6000bf05070 */
[----:B------:R-:W-:Y:S01]  /*44d0*/  IMAD.MOV R3, RZ, RZ, -R4 ;  /* 0x000000ffff037224 */ /* 0x000fe200078e0a04 */
[----:B------:R-:W-:-:S04]  /*44e0*/  ISETP.NE.AND.EX P0, PT, RZ, RZ, PT, P0 ;  /* 0x000000ffff00720c */ /* 0x000fc80003f05300 */
[----:B------:R-:W-:Y:S01]  /*44f0*/  SEL R4, R3, R4, !P1 ;  /* 0x0000000403047207 */ /* 0x000fe20004800000 */
[----:B------:R-:W-:-:S03]  /*4500*/  HFMA2 R3, -RZ, RZ, 0, 0 ;  /* 0x00000000ff037431 */ /* 0x000fc600000001ff */
[----:B------:R-:W-:Y:S01]  /*4510*/  SEL R4, R4, 0xffffffff, P0 ;  /* 0xffffffff04047807 */ /* 0x000fe20000000000 */
[----:B------:R-:W-:Y:S06]  /*4520*/  RET.REL.NODEC R2 `(_Z6phase1PfS_ll) ;  /* 0xffffffb802b47950 */ /* 0x000fec0003c3ffff */
.L_x_200:
        /* <DEDUP_REMOVED lines=13> */
.L_x_202:


//--------------------- .nv.shared._Z6phase3PfS_S_ll --------------------------
	.section	.nv.shared._Z6phase3PfS_S_ll,"aw",@nobits
	.sectionflags	@""
	.align	16
	.zero		1024


//--------------------- .nv.shared.reserved.0     --------------------------
	.section	.nv.shared.reserved.0,"aw",@nobits
	.weak		__nv_reservedSMEM_offset_0_alias
	.size		__nv_reservedSMEM_offset_0_alias, 0, 64
	.other		__nv_reservedSMEM_offset_0_alias,@"STO_CUDA_RESERVED_SHARED STV_DEFAULT"
__nv_reservedSMEM_offset_0_alias:
	.zero		0
	.zero		64


//--------------------- .nv.shared._Z6phase2PfS_ll --------------------------
	.section	.nv.shared._Z6phase2PfS_ll,"aw",@nobits
	.sectionflags	@""
	.align	16
	.zero		1024


//--------------------- .nv.shared._Z6phase1PfS_ll --------------------------
	.section	.nv.shared._Z6phase1PfS_ll,"aw",@nobits
	.sectionflags	@""
	.align	16
	.zero		1024


//--------------------- .nv.constant0._Z6phase3PfS_S_ll --------------------------
	.section	.nv.constant0._Z6phase3PfS_S_ll,"a",@progbits
	.sectionflags	@""
	.align	4
.nv.constant0._Z6phase3PfS_S_ll:
	.zero		936


//--------------------- .nv.constant0._Z6phase2PfS_ll --------------------------
	.section	.nv.constant0._Z6phase2PfS_ll,"a",@progbits
	.sectionflags	@""
	.align	4
.nv.constant0._Z6phase2PfS_ll:
	.zero		928


//--------------------- .nv.constant0._Z6phase1PfS_ll --------------------------
	.section	.nv.constant0._Z6phase1PfS_ll,"a",@progbits
	.sectionflags	@""
	.align	4
.nv.constant0._Z6phase1PfS_ll:
	.zero		928


//--------------------- SYMBOLS --------------------------

	.type		.nv.reservedSmem.offset0,@object
	.size		.nv.reservedSmem.offset0,0x4
	.type		.nv.reservedSmem.cap,@object
	.size		.nv.reservedSmem.cap,0x4
